// auto-generated by cutlass_sweep.gemm — config: {"arch": "sm_90", "cluster_m": 1, "cluster_n": 1, "dtype": "int8", "dtype_b": "int8", "layout": "nt", "stages": 0, "tile_k": 128, "tile_m": 512, "tile_n": 256}
#include "cutlass/cutlass.h"
#include "cutlass/gemm/collective/collective_builder.hpp"
#include "cutlass/gemm/device/gemm_universal_adapter.h"
#include "cutlass/gemm/kernel/gemm_universal.hpp"
#include "cutlass/epilogue/collective/collective_builder.hpp"

using ElemA = int8_t;
using ElemB = int8_t;
using ElemCD = int8_t;
using Acc  = int32_t;
using TileShape    = cute::Shape<cute::_512, cute::_256, cute::_128>;
using ClusterShape = cute::Shape<cute::_1, cute::_1, cute::_1>;

using CollectiveEpilogue = typename cutlass::epilogue::collective::CollectiveBuilder<
    cutlass::arch::Sm90, cutlass::arch::OpClassTensorOp,
    TileShape, ClusterShape,
    cutlass::epilogue::collective::EpilogueTileAuto,
    Acc, Acc,
    ElemCD, cutlass::layout::RowMajor, 128 / cutlass::sizeof_bits<ElemCD>::value,
    ElemCD, cutlass::layout::RowMajor, 128 / cutlass::sizeof_bits<ElemCD>::value,
    cutlass::epilogue::collective::EpilogueScheduleAuto
  >::CollectiveOp;

using CollectiveMainloop = typename cutlass::gemm::collective::CollectiveBuilder<
    cutlass::arch::Sm90, cutlass::arch::OpClassTensorOp,
    ElemA, cutlass::layout::RowMajor, 128 / cutlass::sizeof_bits<ElemA>::value,
    ElemB, cutlass::layout::ColumnMajor, 128 / cutlass::sizeof_bits<ElemB>::value,
    Acc,
    TileShape, ClusterShape,
    cutlass::gemm::collective::StageCountAutoCarveout<static_cast<int>(sizeof(typename CollectiveEpilogue::SharedStorage))>,
    cutlass::gemm::collective::KernelScheduleAuto
  >::CollectiveOp;

using GemmKernel = cutlass::gemm::kernel::GemmUniversal<
    cute::Shape<int,int,int,int>,
    CollectiveMainloop,
    CollectiveEpilogue
>;
using Gemm = cutlass::gemm::device::GemmUniversalAdapter<GemmKernel>;

// Force the device kernel symbol into the cubin without needing a host main.
auto* _anchor = &cutlass::device_kernel<GemmKernel>;


// ===== COMPILED SASS (sm_90a) =====

	.target	sm_90a

	.elftype	@"ET_EXEC"


//--------------------- .note.nv.tkinfo           --------------------------
	.section	.note.nv.tkinfo,"",@"SHT_NOTE"
	.sectionflags	@"SHF_NOTE_NV_TKINFO"
	.tkinfo
        /*0018*/ 	.word	0x00000002
        /*0030*/ 	.string	""
        /*0030*/ 	.string	"ptxas"
        /*0030*/ 	.string	"Cuda compilation tools, release 13.0, V13.0.88"
        /*0030*/ 	.string	"Build cuda_13.0.r13.0/compiler.36424714_0"
        /*0030*/ 	.string	"-arch sm_90a -m 64 "



//--------------------- .note.nv.cuinfo           --------------------------
	.section	.note.nv.cuinfo,"",@"SHT_NOTE"
	.sectionflags	@"SHF_NOTE_NV_CUINFO"
        /*0018*/ 	.short	0x0002
        /*001a*/ 	.short	0x005a
        /*001c*/ 	.short	0x0082
	.zero		2


//--------------------- .nv.info                  --------------------------
	.section	.nv.info,"",@"SHT_CUDA_INFO"
	.align	4


	//----- nvinfo : EIATTR_REGCOUNT
	.align		4
        /*0000*/ 	.byte	0x04, 0x2f
        /*0002*/ 	.short	(.L_15 - .L_14)
	.align		4
.L_14:
        /*0004*/ 	.word	index@(_ZN7cutlass13device_kernelINS_4gemm6kernel13GemmUniversalIN4cute5tupleIJiiiiEEENS1_10collective13CollectiveMmaINS1_34MainloopSm90TmaGmmaWarpSpecializedILi2ENS5_IJNS4_1CILi1EEESB_SB_EEENS1_35KernelTmaWarpSpecializedCooperativeEEENS5_IJNSA_ILi512EEENSA_ILi256EEENSA_ILi128EEEEEEaNS5_IJlSB_lEEEaSJ_NS4_8TiledMMAINS4_8MMA_AtomIJNS4_4SM904GMMA27MMA_64x256x32_S32S8S8_SS_TNEEEENS4_6LayoutINS5_IJNSA_ILi2EEESB_SB_EEENS5_IJSB_NSA_ILi0EEEST_EEEEENS5_IJNS4_10UnderscoreESW_SW_EEEEENS4_13SM90_TMA_LOADENS4_14ComposedLayoutINS4_7SwizzleILi3ELi4ELi3EEENS4_18smem_ptr_flag_bitsILi8EEENSQ_INS5_IJNSA_ILi8EEESH_EEENS5_IJSH_SB_EEEEEEEvNS4_8identityESZ_S19_vS1A_EENS_8epilogue10collective6detail29Sm90TmaWarpSpecializedAdapterINS1D_15DefaultEpilogueIaSJ_SJ_NS1C_6thread17LinearCombinationIaLi1EiiLNS1H_9ScaleType4KindE0ELNS_15FloatRoundStyleE2EaEENS1_15EpilogueDefaultEEEEEvvEEEEvNT_6ParamsE)
        /*0008*/ 	.word	0x000000a8


	//----- nvinfo : EIATTR_FRAME_SIZE
	.align		4
.L_15:
        /*000c*/ 	.byte	0x04, 0x11
        /*000e*/ 	.short	(.L_17 - .L_16)
	.align		4
.L_16:
        /*0010*/ 	.word	index@(_ZN7cutlass13device_kernelINS_4gemm6kernel13GemmUniversalIN4cute5tupleIJiiiiEEENS1_10collective13CollectiveMmaINS1_34MainloopSm90TmaGmmaWarpSpecializedILi2ENS5_IJNS4_1CILi1EEESB_SB_EEENS1_35KernelTmaWarpSpecializedCooperativeEEENS5_IJNSA_ILi512EEENSA_ILi256EEENSA_ILi128EEEEEEaNS5_IJlSB_lEEEaSJ_NS4_8TiledMMAINS4_8MMA_AtomIJNS4_4SM904GMMA27MMA_64x256x32_S32S8S8_SS_TNEEEENS4_6LayoutINS5_IJNSA_ILi2EEESB_SB_EEENS5_IJSB_NSA_ILi0EEEST_EEEEENS5_IJNS4_10UnderscoreESW_SW_EEEEENS4_13SM90_TMA_LOADENS4_14ComposedLayoutINS4_7SwizzleILi3ELi4ELi3EEENS4_18smem_ptr_flag_bitsILi8EEENSQ_INS5_IJNSA_ILi8EEESH_EEENS5_IJSH_SB_EEEEEEEvNS4_8identityESZ_S19_vS1A_EENS_8epilogue10collective6detail29Sm90TmaWarpSpecializedAdapterINS1D_15DefaultEpilogueIaSJ_SJ_NS1C_6thread17LinearCombinationIaLi1EiiLNS1H_9ScaleType4KindE0ELNS_15FloatRoundStyleE2EaEENS1_15EpilogueDefaultEEEEEvvEEEEvNT_6ParamsE)
        /*0014*/ 	.word	0x00001960


	//----- nvinfo : EIATTR_MIN_STACK_SIZE
	.align		4
.L_17:
        /*0018*/ 	.byte	0x04, 0x12
        /*001a*/ 	.short	(.L_19 - .L_18)
	.align		4
.L_18:
        /*001c*/ 	.word	index@(_ZN7cutlass13device_kernelINS_4gemm6kernel13GemmUniversalIN4cute5tupleIJiiiiEEENS1_10collective13CollectiveMmaINS1_34MainloopSm90TmaGmmaWarpSpecializedILi2ENS5_IJNS4_1CILi1EEESB_SB_EEENS1_35KernelTmaWarpSpecializedCooperativeEEENS5_IJNSA_ILi512EEENSA_ILi256EEENSA_ILi128EEEEEEaNS5_IJlSB_lEEEaSJ_NS4_8TiledMMAINS4_8MMA_AtomIJNS4_4SM904GMMA27MMA_64x256x32_S32S8S8_SS_TNEEEENS4_6LayoutINS5_IJNSA_ILi2EEESB_SB_EEENS5_IJSB_NSA_ILi0EEEST_EEEEENS5_IJNS4_10UnderscoreESW_SW_EEEEENS4_13SM90_TMA_LOADENS4_14ComposedLayoutINS4_7SwizzleILi3ELi4ELi3EEENS4_18smem_ptr_flag_bitsILi8EEENSQ_INS5_IJNSA_ILi8EEESH_EEENS5_IJSH_SB_EEEEEEEvNS4_8identityESZ_S19_vS1A_EENS_8epilogue10collective6detail29Sm90TmaWarpSpecializedAdapterINS1D_15DefaultEpilogueIaSJ_SJ_NS1C_6thread17LinearCombinationIaLi1EiiLNS1H_9ScaleType4KindE0ELNS_15FloatRoundStyleE2EaEENS1_15EpilogueDefaultEEEEEvvEEEEvNT_6ParamsE)
        /*0020*/ 	.word	0x00001960
.L_19:


//--------------------- .nv.compat                --------------------------
	.section	.nv.compat,"",@"SHT_CUDA_COMPAT_INFO"
	.align	4
        /*0000*/ 	.byte	0x02, 0x09, 0x01, 0x00, 0x02, 0x02, 0x04, 0x00, 0x02, 0x05, 0x05, 0x00, 0x03, 0x07, 0x01, 0x01
        /*0010*/ 	.byte	0x02, 0x03, 0x01, 0x00, 0x02, 0x06, 0x01, 0x00, 0x04, 0x0b, 0x08, 0x00, 0x00, 0x00, 0x00, 0x00
        /*0020*/ 	.byte	0x00, 0x00, 0x00, 0x00


//--------------------- .nv.info._ZN7cutlass13device_kernelINS_4gemm6kernel13GemmUniversalIN4cute5tupleIJiiiiEEENS1_10collective13CollectiveMmaINS1_34MainloopSm90TmaGmmaWarpSpecializedILi2ENS5_IJNS4_1CILi1EEESB_SB_EEENS1_35KernelTmaWarpSpecializedCooperativeEEENS5_IJNSA_ILi512EEENSA_ILi256EEENSA_ILi128EEEEEEaNS5_IJlSB_lEEEaSJ_NS4_8TiledMMAINS4_8MMA_AtomIJNS4_4SM904GMMA27MMA_64x256x32_S32S8S8_SS_TNEEEENS4_6LayoutINS5_IJNSA_ILi2EEESB_SB_EEENS5_IJSB_NSA_ILi0EEEST_EEEEENS5_IJNS4_10UnderscoreESW_SW_EEEEENS4_13SM90_TMA_LOADENS4_14ComposedLayoutINS4_7SwizzleILi3ELi4ELi3EEENS4_18smem_ptr_flag_bitsILi8EEENSQ_INS5_IJNSA_ILi8EEESH_EEENS5_IJSH_SB_EEEEEEEvNS4_8identityESZ_S19_vS1A_EENS_8epilogue10collective6detail29Sm90TmaWarpSpecializedAdapterINS1D_15DefaultEpilogueIaSJ_SJ_NS1C_6thread17LinearCombinationIaLi1EiiLNS1H_9ScaleType4KindE0ELNS_15FloatRoundStyleE2EaEENS1_15EpilogueDefaultEEEEEvvEEEEvNT_6ParamsE --------------------------
	.section	.nv.info._ZN7cutlass13device_kernelINS_4gemm6kernel13GemmUniversalIN4cute5tupleIJiiiiEEENS1_10collective13CollectiveMmaINS1_34MainloopSm90TmaGmmaWarpSpecializedILi2ENS5_IJNS4_1CILi1EEESB_SB_EEENS1_35KernelTmaWarpSpecializedCooperativeEEENS5_IJNSA_ILi512EEENSA_ILi256EEENSA_ILi128EEEEEEaNS5_IJlSB_lEEEaSJ_NS4_8TiledMMAINS4_8MMA_AtomIJNS4_4SM904GMMA27MMA_64x256x32_S32S8S8_SS_TNEEEENS4_6LayoutINS5_IJNSA_ILi2EEESB_SB_EEENS5_IJSB_NSA_ILi0EEEST_EEEEENS5_IJNS4_10UnderscoreESW_SW_EEEEENS4_13SM90_TMA_LOADENS4_14ComposedLayoutINS4_7SwizzleILi3ELi4ELi3EEENS4_18smem_ptr_flag_bitsILi8EEENSQ_INS5_IJNSA_ILi8EEESH_EEENS5_IJSH_SB_EEEEEEEvNS4_8identityESZ_S19_vS1A_EENS_8epilogue10collective6detail29Sm90TmaWarpSpecializedAdapterINS1D_15DefaultEpilogueIaSJ_SJ_NS1C_6thread17LinearCombinationIaLi1EiiLNS1H_9ScaleType4KindE0ELNS_15FloatRoundStyleE2EaEENS1_15EpilogueDefaultEEEEEvvEEEEvNT_6ParamsE,"",@"SHT_CUDA_INFO"
	.sectionflags	@""
	.align	4


	//----- nvinfo : EIATTR_CUDA_API_VERSION
	.align		4
        /*0000*/ 	.byte	0x04, 0x37
        /*0002*/ 	.short	(.L_21 - .L_20)
.L_20:
        /*0004*/ 	.word	0x00000082


	//----- nvinfo : EIATTR_KPARAM_INFO
	.align		4
.L_21:
        /*0008*/ 	.byte	0x04, 0x17
        /*000a*/ 	.short	(.L_23 - .L_22)
.L_22:
        /*000c*/ 	.word	0x00000000
        /*0010*/ 	.short	0x0000
        /*0012*/ 	.short	0x0070
        /*0014*/ 	.byte	0x00, 0xf0, 0x01, 0x10


	//----- nvinfo : EIATTR_SPARSE_MMA_MASK
	.align		4
.L_23:
        /*0018*/ 	.byte	0x03, 0x50
        /*001a*/ 	.short	0x0000


	//----- nvinfo : EIATTR_MAXREG_COUNT
	.align		4
        /*001c*/ 	.byte	0x03, 0x1b
        /*001e*/ 	.short	0x00a8


	//----- nvinfo : EIATTR_NUM_BARRIERS
	.align		4
        /*0020*/ 	.byte	0x02, 0x4c
        /*0022*/ 	.byte	0x01
	.zero		1


	//----- nvinfo : EIATTR_EXTERNS
	.align		4
        /*0024*/ 	.byte	0x04, 0x0f
        /*0026*/ 	.short	(.L_25 - .L_24)


	//   ....[0]....
	.align		4
.L_24:
        /*0028*/ 	.word	index@(__assertfail)


	//----- nvinfo : EIATTR_ANNOTATIONS
	.align		4
.L_25:
        /*002c*/ 	.byte	0x04, 0x55
        /*002e*/ 	.short	(.L_27 - .L_26)


	//   ....[0]....
.L_26:
        /*0030*/ 	.word	0x00000001
        /*0034*/ 	.byte	0x50, 0x06, 0x00, 0x00, 0x01, 0x00, 0x00, 0x00, 0x70, 0x06, 0x00, 0x00, 0x01, 0x00, 0x00, 0x00
        /* <DEDUP_REMOVED lines=2841> */
        /*b1d4*/ 	.byte	0x20, 0xe4, 0x03, 0x00, 0x01, 0x00, 0x00, 0x00, 0x40, 0xe4, 0x03, 0x00


	//----- nvinfo : EIATTR_MERCURY_ISA_VERSION
	.align		4
.L_27:
        /*b1e0*/ 	.byte	0x03, 0x5f
        /*b1e2*/ 	.short	0x0101


	//----- nvinfo : EIATTR_INT_WARP_WIDE_INSTR_OFFSETS
	.align		4
        /*b1e4*/ 	.byte	0x04, 0x31
        /*b1e6*/ 	.short	(.L_29 - .L_28)


	//   ....[0]....
.L_28:
        /*b1e8*/ 	.word	0x000004c0


	//   ....[1]....
        /*b1ec*/ 	.word	0x000004d0


	//   ....[2]....
        /*b1f0*/ 	.word	0x00000560


	//----- nvinfo : EIATTR_COOP_GROUP_MASK_REGIDS
	.align		4
.L_29:
        /*b1f4*/ 	.byte	0x04, 0x29
        /*b1f6*/ 	.short	(.L_31 - .L_30)


	//   ....[0]....
.L_30:
        /*b1f8*/ 	.word	0xffffffff


	//   ....[1]....
        /*b1fc*/ 	.word	0xffffffff


	//   ....[2]....
        /*b200*/ 	.word	0xffffffff


	//   ....[3]....
        /*b204*/ 	.word	0xffffffff


	//   ....[4]....
        /*b208*/ 	.word	0xffffffff


	//----- nvinfo : EIATTR_COOP_GROUP_INSTR_OFFSETS
	.align		4
.L_31:
        /*b20c*/ 	.byte	0x04, 0x28
        /*b20e*/ 	.short	(.L_33 - .L_32)


	//   ....[0]....
.L_32:
        /*b210*/ 	.word	0x00000070


	//   ....[1]....
        /*b214*/ 	.word	0x00000080


	//   ....[2]....
        /*b218*/ 	.word	0x000001a0


	//   ....[3]....
        /*b21c*/ 	.word	0x00000370


	//   ....[4]....
        /*b220*/ 	.word	0x000011a0


	//----- nvinfo : EIATTR_REG_RECONFIG
	.align		4
.L_33:
        /*b224*/ 	.byte	0x01, 0x54
	.zero		2


	//----- nvinfo : EIATTR_SYSCALL_OFFSETS
	.align		4
        /*b228*/ 	.byte	0x04, 0x46
        /*b22a*/ 	.short	(.L_35 - .L_34)


	//   ....[0]....
.L_34:
        /*b22c*/ 	.word	0x00001350


	//----- nvinfo : EIATTR_MBARRIER_INSTR_OFFSETS
	.align		4
.L_35:
        /*b230*/ 	.byte	0x04, 0x39
        /*b232*/ 	.short	(.L_37 - .L_36)


	//   ....[0]....
.L_36:
        /*b234*/ 	.word	0x00000320
        /*b238*/ 	.word	0x000000ff
        /*b23c*/ 	.word	0x00000000
        /*b240*/ 	.short	0x0100
        /*b242*/ 	.byte	0x08
	.zero		1


	//   ....[1]....
        /*b244*/ 	.word	0x00000330
        /*b248*/ 	.word	0x000000ff
        /*b24c*/ 	.word	0x00000010
        /*b250*/ 	.short	0x0100
        /*b252*/ 	.byte	0x08
	.zero		1


	//   ....[2]....
        /*b254*/ 	.word	0x00000340
        /*b258*/ 	.word	0x000000ff
        /*b25c*/ 	.word	0x00000008
        /*b260*/ 	.short	0x0100
        /*b262*/ 	.byte	0x08
	.zero		1


	//   ....[3]....
        /*b264*/ 	.word	0x00000350
        /*b268*/ 	.word	0x000000ff
        /*b26c*/ 	.word	0x00000018
        /*b270*/ 	.short	0x0100
        /*b272*/ 	.byte	0x08
	.zero		1


	//   ....[4]....
        /*b274*/ 	.word	0x000005e0
        /*b278*/ 	.word	0x000000ff
        /*b27c*/ 	.word	0x00000030
        /*b280*/ 	.short	0x0100
        /*b282*/ 	.byte	0x10
	.zero		1


	//   ....[5]....
        /*b284*/ 	.word	0x00000680
        /*b288*/ 	.word	0x000000ff
        /*b28c*/ 	.word	0x00000038
        /*b290*/ 	.short	0x0100
        /*b292*/ 	.byte	0x10
	.zero		1


	//   ....[6]....
        /*b294*/ 	.word	0x00001430
        /*b298*/ 	.word	0x00000003
        /*b29c*/ 	.word	0x00000000
        /*b2a0*/ 	.short	0x010a
        /*b2a2*/ 	.byte	0x3f
	.zero		1


	//   ....[7]....
        /*b2a4*/ 	.word	0x00001470
        /*b2a8*/ 	.word	0x00000003
        /*b2ac*/ 	.word	0x00000000
        /*b2b0*/ 	.short	0x010a
        /*b2b2*/ 	.byte	0x3f
	.zero		1


	//   ....[8]....
        /*b2b4*/ 	.word	0x0000c170
        /*b2b8*/ 	.word	0x00000003
        /*b2bc*/ 	.word	0x00000000
        /*b2c0*/ 	.short	0x010a
        /*b2c2*/ 	.byte	0x3f
	.zero		1


	//   ....[9]....
        /*b2c4*/ 	.word	0x0000c1b0
        /*b2c8*/ 	.word	0x00000003
        /*b2cc*/ 	.word	0x00000000
        /*b2d0*/ 	.short	0x010a
        /*b2d2*/ 	.byte	0x3f
	.zero		1


	//   ....[10]....
        /*b2d4*/ 	.word	0x00019150
        /*b2d8*/ 	.word	0x00000003
        /*b2dc*/ 	.word	0x00000000
        /*b2e0*/ 	.short	0x0101
        /*b2e2*/ 	.byte	0x3f
	.zero		1


	//   ....[11]....
        /*b2e4*/ 	.word	0x00019330
        /*b2e8*/ 	.word	0x00000000
        /*b2ec*/ 	.word	0x00000000
        /*b2f0*/ 	.short	0x0101
        /*b2f2*/ 	.byte	0x3f
	.zero		1


	//   ....[12]....
        /*b2f4*/ 	.word	0x0003dfd0
        /*b2f8*/ 	.word	0x0000000f
        /*b2fc*/ 	.word	0x00000010
        /*b300*/ 	.short	0x010a
        /*b302*/ 	.byte	0x3f
	.zero		1


	//   ....[13]....
        /*b304*/ 	.word	0x0003e3b0
        /*b308*/ 	.word	0x00000002
        /*b30c*/ 	.word	0x00000038
        /*b310*/ 	.short	0x0101
        /*b312*/ 	.byte	0x3f
	.zero		1


	//   ....[14]....
        /*b314*/ 	.word	0x0003eb50
        /*b318*/ 	.word	0x00000005
        /*b31c*/ 	.word	0x00000000
        /*b320*/ 	.short	0x010a
        /*b322*/ 	.byte	0x3f
	.zero		1


	//   ....[15]....
        /*b324*/ 	.word	0x0003ebe0
        /*b328*/ 	.word	0x00000003
        /*b32c*/ 	.word	0x00000000
        /*b330*/ 	.short	0x010a
        /*b332*/ 	.byte	0x3f
	.zero		1


	//   ....[16]....
        /*b334*/ 	.word	0x0003ec40
        /*b338*/ 	.word	0x00000003
        /*b33c*/ 	.word	0x00000000
        /*b340*/ 	.short	0x010a
        /*b342*/ 	.byte	0x3f
	.zero		1


	//   ....[17]....
        /*b344*/ 	.word	0x0003ec90
        /*b348*/ 	.word	0x00000003
        /*b34c*/ 	.word	0x00000000
        /*b350*/ 	.short	0x010a
        /*b352*/ 	.byte	0x3f
	.zero		1


	//   ....[18]....
        /*b354*/ 	.word	0x0003ed60
        /*b358*/ 	.word	0x0000000f
        /*b35c*/ 	.word	0x00000010
        /*b360*/ 	.short	0x010a
        /*b362*/ 	.byte	0x3f
	.zero		1


	//   ....[19]....
        /*b364*/ 	.word	0x0003ee30
        /*b368*/ 	.word	0x00000005
        /*b36c*/ 	.word	0x00000000
        /*b370*/ 	.short	0x010a
        /*b372*/ 	.byte	0x3f
	.zero		1


	//----- nvinfo : EIATTR_NUM_MBARRIERS
	.align		4
.L_37:
        /*b374*/ 	.byte	0x03, 0x38
        /*b376*/ 	.short	0x0006


	//----- nvinfo : EIATTR_EXIT_INSTR_OFFSETS
	.align		4
        /*b378*/ 	.byte	0x04, 0x1c
        /*b37a*/ 	.short	(.L_39 - .L_38)


	//   ....[0]....
.L_38:
        /*b37c*/ 	.word	0x000006e0


	//   ....[1]....
        /*b380*/ 	.word	0x00001050


	//   ....[2]....
        /*b384*/ 	.word	0x0003d550


	//   ....[3]....
        /*b388*/ 	.word	0x0003dc60


	//   ....[4]....
        /*b38c*/ 	.word	0x0003ec30


	//----- nvinfo : EIATTR_MAX_THREADS
	.align		4
.L_39:
        /*b390*/ 	.byte	0x04, 0x05
        /*b392*/ 	.short	(.L_41 - .L_40)
.L_40:
        /*b394*/ 	.word	0x00000180
        /*b398*/ 	.word	0x00000001
        /*b39c*/ 	.word	0x00000001


	//----- nvinfo : EIATTR_CRS_STACK_SIZE
	.align		4
.L_41:
        /*b3a0*/ 	.byte	0x04, 0x1e
        /*b3a2*/ 	.short	(.L_43 - .L_42)
.L_42:
        /*b3a4*/ 	.word	0x00000000


	//----- nvinfo : EIATTR_CBANK_PARAM_SIZE
	.align		4
.L_43:
        /*b3a8*/ 	.byte	0x03, 0x19
        /*b3aa*/ 	.short	0x0470


	//----- nvinfo : EIATTR_PARAM_CBANK
	.align		4
        /*b3ac*/ 	.byte	0x04, 0x0a
        /*b3ae*/ 	.short	(.L_45 - .L_44)
	.align		4
.L_44:
        /*b3b0*/ 	.word	index@(.nv.constant0._ZN7cutlass13device_kernelINS_4gemm6kernel13GemmUniversalIN4cute5tupleIJiiiiEEENS1_10collective13CollectiveMmaINS1_34MainloopSm90TmaGmmaWarpSpecializedILi2ENS5_IJNS4_1CILi1EEESB_SB_EEENS1_35KernelTmaWarpSpecializedCooperativeEEENS5_IJNSA_ILi512EEENSA_ILi256EEENSA_ILi128EEEEEEaNS5_IJlSB_lEEEaSJ_NS4_8TiledMMAINS4_8MMA_AtomIJNS4_4SM904GMMA27MMA_64x256x32_S32S8S8_SS_TNEEEENS4_6LayoutINS5_IJNSA_ILi2EEESB_SB_EEENS5_IJSB_NSA_ILi0EEEST_EEEEENS5_IJNS4_10UnderscoreESW_SW_EEEEENS4_13SM90_TMA_LOADENS4_14ComposedLayoutINS4_7SwizzleILi3ELi4ELi3EEENS4_18smem_ptr_flag_bitsILi8EEENSQ_INS5_IJNSA_ILi8EEESH_EEENS5_IJSH_SB_EEEEEEEvNS4_8identityESZ_S19_vS1A_EENS_8epilogue10collective6detail29Sm90TmaWarpSpecializedAdapterINS1D_15DefaultEpilogueIaSJ_SJ_NS1C_6thread17LinearCombinationIaLi1EiiLNS1H_9ScaleType4KindE0ELNS_15FloatRoundStyleE2EaEENS1_15EpilogueDefaultEEEEEvvEEEEvNT_6ParamsE)
        /*b3b4*/ 	.short	0x0210
        /*b3b6*/ 	.short	0x0470


	//----- nvinfo : EIATTR_SW_WAR
	.align		4
.L_45:
        /*b3b8*/ 	.byte	0x04, 0x36
        /*b3ba*/ 	.short	(.L_47 - .L_46)
.L_46:
        /*b3bc*/ 	.word	0x00000008
.L_47:


//--------------------- .nv.callgraph             --------------------------
	.section	.nv.callgraph,"",@"SHT_CUDA_CALLGRAPH"
	.align	4
	.sectionentsize	8
	.align		4
        /*0000*/ 	.word	0x00000000
	.align		4
        /*0004*/ 	.word	0xffffffff
	.align		4
        /*0008*/ 	.word	index@(_ZN7cutlass13device_kernelINS_4gemm6kernel13GemmUniversalIN4cute5tupleIJiiiiEEENS1_10collective13CollectiveMmaINS1_34MainloopSm90TmaGmmaWarpSpecializedILi2ENS5_IJNS4_1CILi1EEESB_SB_EEENS1_35KernelTmaWarpSpecializedCooperativeEEENS5_IJNSA_ILi512EEENSA_ILi256EEENSA_ILi128EEEEEEaNS5_IJlSB_lEEEaSJ_NS4_8TiledMMAINS4_8MMA_AtomIJNS4_4SM904GMMA27MMA_64x256x32_S32S8S8_SS_TNEEEENS4_6LayoutINS5_IJNSA_ILi2EEESB_SB_EEENS5_IJSB_NSA_ILi0EEEST_EEEEENS5_IJNS4_10UnderscoreESW_SW_EEEEENS4_13SM90_TMA_LOADENS4_14ComposedLayoutINS4_7SwizzleILi3ELi4ELi3EEENS4_18smem_ptr_flag_bitsILi8EEENSQ_INS5_IJNSA_ILi8EEESH_EEENS5_IJSH_SB_EEEEEEEvNS4_8identityESZ_S19_vS1A_EENS_8epilogue10collective6detail29Sm90TmaWarpSpecializedAdapterINS1D_15DefaultEpilogueIaSJ_SJ_NS1C_6thread17LinearCombinationIaLi1EiiLNS1H_9ScaleType4KindE0ELNS_15FloatRoundStyleE2EaEENS1_15EpilogueDefaultEEEEEvvEEEEvNT_6ParamsE)
	.align		4
        /*000c*/ 	.word	index@(__assertfail)
	.align		4
        /*0010*/ 	.word	0x00000000
	.align		4
        /*0014*/ 	.word	0xfffffffe
	.align		4
        /*0018*/ 	.word	0x00000000
	.align		4
        /*001c*/ 	.word	0xfffffffd
	.align		4
        /*0020*/ 	.word	0x00000000
	.align		4
        /*0024*/ 	.word	0xfffffffc


//--------------------- .nv.constant4             --------------------------
	.section	.nv.constant4,"a",@progbits
	.align	8
	.align		8
.nv.constant4:
        /*0000*/ 	.dword	__assertfail
	.align		8
        /*0008*/ 	.dword	__unnamed_1
	.align		8
        /*0010*/ 	.dword	_ZN39_INTERNAL_130e5479_4_k_cu_8a7df4ec_63904cuda3std3__45__cpo5beginE
	.align		8
        /*0018*/ 	.dword	_ZN39_INTERNAL_130e5479_4_k_cu_8a7df4ec_63904cuda3std3__45__cpo3endE
	.align		8
        /*0020*/ 	.dword	_ZN39_INTERNAL_130e5479_4_k_cu_8a7df4ec_63904cuda3std3__45__cpo6cbeginE
	.align		8
        /*0028*/ 	.dword	_ZN39_INTERNAL_130e5479_4_k_cu_8a7df4ec_63904cuda3std3__45__cpo4cendE
	.align		8
        /*0030*/ 	.dword	_ZN39_INTERNAL_130e5479_4_k_cu_8a7df4ec_63904cuda3std3__441_GLOBAL__N__130e5479_4_k_cu_8a7df4ec_63906ignoreE
	.align		8
        /*0038*/ 	.dword	_ZN39_INTERNAL_130e5479_4_k_cu_8a7df4ec_63904cuda3std3__419piecewise_constructE
	.align		8
        /*0040*/ 	.dword	_ZN39_INTERNAL_130e5479_4_k_cu_8a7df4ec_63904cuda3std3__48in_placeE
	.align		8
        /*0048*/ 	.dword	_ZN39_INTERNAL_130e5479_4_k_cu_8a7df4ec_63904cuda3std6ranges3__45__cpo4swapE
	.align		8
        /*0050*/ 	.dword	_ZN39_INTERNAL_130e5479_4_k_cu_8a7df4ec_63904cuda3std6ranges3__45__cpo9iter_moveE
	.align		8
        /*0058*/ 	.dword	_ZN39_INTERNAL_130e5479_4_k_cu_8a7df4ec_63904cute7productE
	.align		8
        /*0060*/ 	.dword	_ZN39_INTERNAL_130e5479_4_k_cu_8a7df4ec_63904cute1_E
	.align		8
        /*0068*/ 	.dword	$str$22
	.align		8
        /*0070*/ 	.dword	$str$23


//--------------------- .text._ZN7cutlass13device_kernelINS_4gemm6kernel13GemmUniversalIN4cute5tupleIJiiiiEEENS1_10collective13CollectiveMmaINS1_34MainloopSm90TmaGmmaWarpSpecializedILi2ENS5_IJNS4_1CILi1EEESB_SB_EEENS1_35KernelTmaWarpSpecializedCooperativeEEENS5_IJNSA_ILi512EEENSA_ILi256EEENSA_ILi128EEEEEEaNS5_IJlSB_lEEEaSJ_NS4_8TiledMMAINS4_8MMA_AtomIJNS4_4SM904GMMA27MMA_64x256x32_S32S8S8_SS_TNEEEENS4_6LayoutINS5_IJNSA_ILi2EEESB_SB_EEENS5_IJSB_NSA_ILi0EEEST_EEEEENS5_IJNS4_10UnderscoreESW_SW_EEEEENS4_13SM90_TMA_LOADENS4_14ComposedLayoutINS4_7SwizzleILi3ELi4ELi3EEENS4_18smem_ptr_flag_bitsILi8EEENSQ_INS5_IJNSA_ILi8EEESH_EEENS5_IJSH_SB_EEEEEEEvNS4_8identityESZ_S19_vS1A_EENS_8epilogue10collective6detail29Sm90TmaWarpSpecializedAdapterINS1D_15DefaultEpilogueIaSJ_SJ_NS1C_6thread17LinearCombinationIaLi1EiiLNS1H_9ScaleType4KindE0ELNS_15FloatRoundStyleE2EaEENS1_15EpilogueDefaultEEEEEvvEEEEvNT_6ParamsE --------------------------
	.section	.text._ZN7cutlass13device_kernelINS_4gemm6kernel13GemmUniversalIN4cute5tupleIJiiiiEEENS1_10collective13CollectiveMmaINS1_34MainloopSm90TmaGmmaWarpSpecializedILi2ENS5_IJNS4_1CILi1EEESB_SB_EEENS1_35KernelTmaWarpSpecializedCooperativeEEENS5_IJNSA_ILi512EEENSA_ILi256EEENSA_ILi128EEEEEEaNS5_IJlSB_lEEEaSJ_NS4_8TiledMMAINS4_8MMA_AtomIJNS4_4SM904GMMA27MMA_64x256x32_S32S8S8_SS_TNEEEENS4_6LayoutINS5_IJNSA_ILi2EEESB_SB_EEENS5_IJSB_NSA_ILi0EEEST_EEEEENS5_IJNS4_10UnderscoreESW_SW_EEEEENS4_13SM90_TMA_LOADENS4_14ComposedLayoutINS4_7SwizzleILi3ELi4ELi3EEENS4_18smem_ptr_flag_bitsILi8EEENSQ_INS5_IJNSA_ILi8EEESH_EEENS5_IJSH_SB_EEEEEEEvNS4_8identityESZ_S19_vS1A_EENS_8epilogue10collective6detail29Sm90TmaWarpSpecializedAdapterINS1D_15DefaultEpilogueIaSJ_SJ_NS1C_6thread17LinearCombinationIaLi1EiiLNS1H_9ScaleType4KindE0ELNS_15FloatRoundStyleE2EaEENS1_15EpilogueDefaultEEEEEvvEEEEvNT_6ParamsE,"ax",@progbits
	.align	128
.text._ZN7cutlass13device_kernelINS_4gemm6kernel13GemmUniversalIN4cute5tupleIJiiiiEEENS1_10collective13CollectiveMmaINS1_34MainloopSm90TmaGmmaWarpSpecializedILi2ENS5_IJNS4_1CILi1EEESB_SB_EEENS1_35KernelTmaWarpSpecializedCooperativeEEENS5_IJNSA_ILi512EEENSA_ILi256EEENSA_ILi128EEEEEEaNS5_IJlSB_lEEEaSJ_NS4_8TiledMMAINS4_8MMA_AtomIJNS4_4SM904GMMA27MMA_64x256x32_S32S8S8_SS_TNEEEENS4_6LayoutINS5_IJNSA_ILi2EEESB_SB_EEENS5_IJSB_NSA_ILi0EEEST_EEEEENS5_IJNS4_10UnderscoreESW_SW_EEEEENS4_13SM90_TMA_LOADENS4_14ComposedLayoutINS4_7SwizzleILi3ELi4ELi3EEENS4_18smem_ptr_flag_bitsILi8EEENSQ_INS5_IJNSA_ILi8EEESH_EEENS5_IJSH_SB_EEEEEEEvNS4_8identityESZ_S19_vS1A_EENS_8epilogue10collective6detail29Sm90TmaWarpSpecializedAdapterINS1D_15DefaultEpilogueIaSJ_SJ_NS1C_6thread17LinearCombinationIaLi1EiiLNS1H_9ScaleType4KindE0ELNS_15FloatRoundStyleE2EaEENS1_15EpilogueDefaultEEEEEvvEEEEvNT_6ParamsE:
        .type           _ZN7cutlass13device_kernelINS_4gemm6kernel13GemmUniversalIN4cute5tupleIJiiiiEEENS1_10collective13CollectiveMmaINS1_34MainloopSm90TmaGmmaWarpSpecializedILi2ENS5_IJNS4_1CILi1EEESB_SB_EEENS1_35KernelTmaWarpSpecializedCooperativeEEENS5_IJNSA_ILi512EEENSA_ILi256EEENSA_ILi128EEEEEEaNS5_IJlSB_lEEEaSJ_NS4_8TiledMMAINS4_8MMA_AtomIJNS4_4SM904GMMA27MMA_64x256x32_S32S8S8_SS_TNEEEENS4_6LayoutINS5_IJNSA_ILi2EEESB_SB_EEENS5_IJSB_NSA_ILi0EEEST_EEEEENS5_IJNS4_10UnderscoreESW_SW_EEEEENS4_13SM90_TMA_LOADENS4_14ComposedLayoutINS4_7SwizzleILi3ELi4ELi3EEENS4_18smem_ptr_flag_bitsILi8EEENSQ_INS5_IJNSA_ILi8EEESH_EEENS5_IJSH_SB_EEEEEEEvNS4_8identityESZ_S19_vS1A_EENS_8epilogue10collective6detail29Sm90TmaWarpSpecializedAdapterINS1D_15DefaultEpilogueIaSJ_SJ_NS1C_6thread17LinearCombinationIaLi1EiiLNS1H_9ScaleType4KindE0ELNS_15FloatRoundStyleE2EaEENS1_15EpilogueDefaultEEEEEvvEEEEvNT_6ParamsE,@function
        .size           _ZN7cutlass13device_kernelINS_4gemm6kernel13GemmUniversalIN4cute5tupleIJiiiiEEENS1_10collective13CollectiveMmaINS1_34MainloopSm90TmaGmmaWarpSpecializedILi2ENS5_IJNS4_1CILi1EEESB_SB_EEENS1_35KernelTmaWarpSpecializedCooperativeEEENS5_IJNSA_ILi512EEENSA_ILi256EEENSA_ILi128EEEEEEaNS5_IJlSB_lEEEaSJ_NS4_8TiledMMAINS4_8MMA_AtomIJNS4_4SM904GMMA27MMA_64x256x32_S32S8S8_SS_TNEEEENS4_6LayoutINS5_IJNSA_ILi2EEESB_SB_EEENS5_IJSB_NSA_ILi0EEEST_EEEEENS5_IJNS4_10UnderscoreESW_SW_EEEEENS4_13SM90_TMA_LOADENS4_14ComposedLayoutINS4_7SwizzleILi3ELi4ELi3EEENS4_18smem_ptr_flag_bitsILi8EEENSQ_INS5_IJNSA_ILi8EEESH_EEENS5_IJSH_SB_EEEEEEEvNS4_8identityESZ_S19_vS1A_EENS_8epilogue10collective6detail29Sm90TmaWarpSpecializedAdapterINS1D_15DefaultEpilogueIaSJ_SJ_NS1C_6thread17LinearCombinationIaLi1EiiLNS1H_9ScaleType4KindE0ELNS_15FloatRoundStyleE2EaEENS1_15EpilogueDefaultEEEEEvvEEEEvNT_6ParamsE,(.L_x_1088 - _ZN7cutlass13device_kernelINS_4gemm6kernel13GemmUniversalIN4cute5tupleIJiiiiEEENS1_10collective13CollectiveMmaINS1_34MainloopSm90TmaGmmaWarpSpecializedILi2ENS5_IJNS4_1CILi1EEESB_SB_EEENS1_35KernelTmaWarpSpecializedCooperativeEEENS5_IJNSA_ILi512EEENSA_ILi256EEENSA_ILi128EEEEEEaNS5_IJlSB_lEEEaSJ_NS4_8TiledMMAINS4_8MMA_AtomIJNS4_4SM904GMMA27MMA_64x256x32_S32S8S8_SS_TNEEEENS4_6LayoutINS5_IJNSA_ILi2EEESB_SB_EEENS5_IJSB_NSA_ILi0EEEST_EEEEENS5_IJNS4_10UnderscoreESW_SW_EEEEENS4_13SM90_TMA_LOADENS4_14ComposedLayoutINS4_7SwizzleILi3ELi4ELi3EEENS4_18smem_ptr_flag_bitsILi8EEENSQ_INS5_IJNSA_ILi8EEESH_EEENS5_IJSH_SB_EEEEEEEvNS4_8identityESZ_S19_vS1A_EENS_8epilogue10collective6detail29Sm90TmaWarpSpecializedAdapterINS1D_15DefaultEpilogueIaSJ_SJ_NS1C_6thread17LinearCombinationIaLi1EiiLNS1H_9ScaleType4KindE0ELNS_15FloatRoundStyleE2EaEENS1_15EpilogueDefaultEEEEEvvEEEEvNT_6ParamsE)
        .other          _ZN7cutlass13device_kernelINS_4gemm6kernel13GemmUniversalIN4cute5tupleIJiiiiEEENS1_10collective13CollectiveMmaINS1_34MainloopSm90TmaGmmaWarpSpecializedILi2ENS5_IJNS4_1CILi1EEESB_SB_EEENS1_35KernelTmaWarpSpecializedCooperativeEEENS5_IJNSA_ILi512EEENSA_ILi256EEENSA_ILi128EEEEEEaNS5_IJlSB_lEEEaSJ_NS4_8TiledMMAINS4_8MMA_AtomIJNS4_4SM904GMMA27MMA_64x256x32_S32S8S8_SS_TNEEEENS4_6LayoutINS5_IJNSA_ILi2EEESB_SB_EEENS5_IJSB_NSA_ILi0EEEST_EEEEENS5_IJNS4_10UnderscoreESW_SW_EEEEENS4_13SM90_TMA_LOADENS4_14ComposedLayoutINS4_7SwizzleILi3ELi4ELi3EEENS4_18smem_ptr_flag_bitsILi8EEENSQ_INS5_IJNSA_ILi8EEESH_EEENS5_IJSH_SB_EEEEEEEvNS4_8identityESZ_S19_vS1A_EENS_8epilogue10collective6detail29Sm90TmaWarpSpecializedAdapterINS1D_15DefaultEpilogueIaSJ_SJ_NS1C_6thread17LinearCombinationIaLi1EiiLNS1H_9ScaleType4KindE0ELNS_15FloatRoundStyleE2EaEENS1_15EpilogueDefaultEEEEEvvEEEEvNT_6ParamsE,@"STO_CUDA_ENTRY STV_DEFAULT"
_ZN7cutlass13device_kernelINS_4gemm6kernel13GemmUniversalIN4cute5tupleIJiiiiEEENS1_10collective13CollectiveMmaINS1_34MainloopSm90TmaGmmaWarpSpecializedILi2ENS5_IJNS4_1CILi1EEESB_SB_EEENS1_35KernelTmaWarpSpecializedCooperativeEEENS5_IJNSA_ILi512EEENSA_ILi256EEENSA_ILi128EEEEEEaNS5_IJlSB_lEEEaSJ_NS4_8TiledMMAINS4_8MMA_AtomIJNS4_4SM904GMMA27MMA_64x256x32_S32S8S8_SS_TNEEEENS4_6LayoutINS5_IJNSA_ILi2EEESB_SB_EEENS5_IJSB_NSA_ILi0EEEST_EEEEENS5_IJNS4_10UnderscoreESW_SW_EEEEENS4_13SM90_TMA_LOADENS4_14ComposedLayoutINS4_7SwizzleILi3ELi4ELi3EEENS4_18smem_ptr_flag_bitsILi8EEENSQ_INS5_IJNSA_ILi8EEESH_EEENS5_IJSH_SB_EEEEEEEvNS4_8identityESZ_S19_vS1A_EENS_8epilogue10collective6detail29Sm90TmaWarpSpecializedAdapterINS1D_15DefaultEpilogueIaSJ_SJ_NS1C_6thread17LinearCombinationIaLi1EiiLNS1H_9ScaleType4KindE0ELNS_15FloatRoundStyleE2EaEENS1_15EpilogueDefaultEEEEEvvEEEEvNT_6ParamsE:
[----:B------:R-:W0:Y:S02]  /*0000*/  LDC R1, c[0x0][0x28] ;  /* 0x00000a00ff017b82 */ /* 0x000e240000000800 */
[----:B0-----:R-:W-:Y:S01]  /*0010*/  VIADD R1, R1, 0xffffe6a0 ;  /* 0xffffe6a001017836 */ /* 0x001fe20000000000 */
[----:B------:R-:W0:Y:S01]  /*0020*/  S2R R2, SR_TID.X ;  /* 0x0000000000027919 */ /* 0x000e220000002100 */
[----:B------:R-:W-:Y:S01]  /*0030*/  ELECT P0, URZ, PT ;  /* 0x00000000003f782f */ /* 0x000fe20003800000 */
[----:B------:R-:W-:Y:S01]  /*0040*/  BSSY B0, `(.L_x_0) ;  /* 0x0000015000007945 */ /* 0x000fe20003800000 */
[--C-:B0-----:R-:W-:Y:S02]  /*0050*/  SHF.R.U32.HI R0, RZ, 0x5, R2.reuse ;  /* 0x00000005ff007819 */ /* 0x101fe40000011602 */
[----:B------:R-:W-:-:S03]  /*0060*/  SHF.R.U32.HI R2, RZ, 0x7, R2 ;  /* 0x00000007ff027819 */ /* 0x000fc60000011602 */
[----:B------:R-:W0:Y:S04]  /*0070*/  SHFL.IDX PT, R3, R0, RZ, 0x1f ;  /* 0x00001fff00037589 */ /* 0x000e2800000e0000 */
[----:B------:R-:W1:Y:S01]  /*0080*/  SHFL.IDX PT, R2, R2, RZ, 0x1f ;  /* 0x00001fff02027589 */ /* 0x000e6200000e0000 */
[----:B0-----:R-:W-:Y:S02]  /*0090*/  R2UR UR10, R3 ;  /* 0x00000000030a72ca */ /* 0x001fe400000e0000 */
[----:B-1----:R-:W-:-:S11]  /*00a0*/  R2UR UR5, R2 ;  /* 0x00000000020572ca */ /* 0x002fd600000e0000 */
[----:B------:R-:W-:Y:S02]  /*00b0*/  USHF.R.S32.HI UR4, URZ, 0x1f, UR10 ;  /* 0x0000001f3f047899 */ /* 0x000fe4000801140a */
[----:B------:R-:W-:Y:S02]  /*00c0*/  ISETP.NE.OR P0, PT, RZ, UR10, !P0 ;  /* 0x0000000aff007c0c */ /* 0x000fe4000c705670 */
[----:B------:R-:W-:-:S04]  /*00d0*/  ULEA.HI UR4, UR4, UR10, URZ, 0x2 ;  /* 0x0000000a04047291 */ /* 0x000fc8000f8f103f */
[----:B------:R-:W-:-:S04]  /*00e0*/  ULOP3.LUT UR4, UR4, 0xfffffffc, URZ, 0xc0, !UPT ;  /* 0xfffffffc04047892 */ /* 0x000fc8000f8ec03f */
[----:B------:R-:W-:-:S03]  /*00f0*/  UIADD3 UR10, UR10, -UR4, URZ ;  /* 0x800000040a0a7290 */ /* 0x000fc6000fffe03f */
[----:B------:R-:W-:Y:S09]  /*0100*/  @P0 BRA `(.L_x_1) ;  /* 0x0000000000200947 */ /* 0x000ff20003800000 */
[----:B------:R-:W-:Y:S02]  /*0110*/  ULDC.64 UR6, c[0x0][0x198] ;  /* 0x0000660000067ab9 */ /* 0x000fe40000000a00 */
[----:B------:R-:W-:Y:S02]  /*0120*/  UIADD3 UR8, UP0, UR6, 0xf0, URZ ;  /* 0x000000f006087890 */ /* 0x000fe4000ff1e03f */
[----:B------:R-:W-:Y:S02]  /*0130*/  UIADD3 UR6, UP1, UR6, 0x1f0, URZ ;  /* 0x000001f006067890 */ /* 0x000fe4000ff3e03f */
[----:B------:R-:W-:Y:S02]  /*0140*/  UIADD3.X UR9, URZ, UR7, URZ, UP0, !UPT ;  /* 0x000000073f097290 */ /* 0x000fe400087fe43f */
[----:B------:R-:W-:-:S07]  /*0150*/  UIADD3.X UR7, URZ, UR7, URZ, UP1, !UPT ;  /* 0x000000073f077290 */ /* 0x000fce0008ffe43f */
[----:B------:R0:W-:Y:S02]  /*0160*/  UTMACCTL.PF [UR8] ;  /* 0x00000000080079b9 */ /* 0x0001e40008040000 */
[----:B------:R0:W-:Y:S02]  /*0170*/  UTMACCTL.PF [UR6] ;  /* 0x00000000060079b9 */ /* 0x0001e40008040000 */
[----:B0-----:R-:W-:Y:S01]  /*0180*/  NOP ;  /* 0x0000000000007918 */ /* 0x001fe20000000000 */
.L_x_1:
[----:B------:R-:W-:Y:S05]  /*0190*/  BSYNC B0 ;  /* 0x0000000000007941 */ /* 0x000fea0003800000 */
.L_x_0:
[----:B------:R-:W0:Y:S01]  /*01a0*/  SHFL.IDX PT, R2, R0, RZ, 0x1f ;  /* 0x00001fff00027589 */ /* 0x000e2200000e0000 */
[----:B------:R-:W-:Y:S01]  /*01b0*/  UISETP.NE.AND UP0, UPT, UR10, 0x3, UPT ;  /* 0x000000030a00788c */ /* 0x000fe2000bf05270 */
[----:B------:R-:W-:Y:S01]  /*01c0*/  ISETP.NE.AND P1, PT, RZ, UR5, PT ;  /* 0x00000005ff007c0c */ /* 0x000fe2000bf25270 */
[----:B------:R-:W-:Y:S02]  /*01d0*/  UIADD3 UR18, UR5, -0x1, URZ ;  /* 0xffffffff05127890 */ /* 0x000fe4000fffe03f */
[----:B------:R-:W-:Y:S02]  /*01e0*/  UISETP.EQ.OR UP0, UPT, UR10, URZ, !UP0 ;  /* 0x0000003f0a00728c */ /* 0x000fe4000c702670 */
[----:B------:R-:W-:Y:S02]  /*01f0*/  UISETP.GE.U32.AND UP1, UPT, UR18, 0x2, UPT ;  /* 0x000000021200788c */ /* 0x000fe4000bf26070 */
[----:B------:R-:W-:-:S04]  /*0200*/  UISETP.EQ.AND UP0, UPT, UR5, URZ, UP0 ;  /* 0x0000003f0500728c */ /* 0x000fc80008702270 */
[----:B------:R-:W-:-:S04]  /*0210*/  USEL UR38, URZ, 0x1, !UP0 ;  /* 0x000000013f267887 */ /* 0x000fc8000c000000 */
[----:B------:R-:W-:Y:S01]  /*0220*/  USEL UR38, UR38, 0x2, UP1 ;  /* 0x0000000226267887 */ /* 0x000fe20008800000 */
[----:B0-----:R-:W-:-:S13]  /*0230*/  ISETP.NE.AND P0, PT, R2, RZ, PT ;  /* 0x000000ff0200720c */ /* 0x001fda0003f05270 */
[----:B------:R-:W-:Y:S05]  /*0240*/  @P0 BRA `(.L_x_2) ;  /* 0x0000000000480947 */ /* 0x000fea0003800000 */
[----:B------:R-:W0:Y:S01]  /*0250*/  S2UR UR8, SR_CgaCtaId ;  /* 0x00000000000879c3 */ /* 0x000e220000008800 */
[----:B------:R-:W-:Y:S01]  /*0260*/  UMOV UR4, 0x400 ;  /* 0x0000040000047882 */ /* 0x000fe20000000000 */
[----:B------:R-:W-:Y:S01]  /*0270*/  UMOV UR5, 0x1 ;  /* 0x0000000100057882 */ /* 0x000fe20000000000 */
[----:B------:R-:W-:Y:S01]  /*0280*/  UMOV UR6, 0x100 ;  /* 0x0000010000067882 */ /* 0x000fe20000000000 */
[----:B------:R-:W-:Y:S01]  /*0290*/  ELECT P0, URZ, PT ;  /* 0x00000000003f782f */ /* 0x000fe20003800000 */
[----:B------:R-:W-:-:S04]  /*02a0*/  UIADD3 UR6, -UR6, 0x100000, URZ ;  /* 0x0010000006067890 */ /* 0x000fc8000fffe13f */
[----:B------:R-:W-:Y:S02]  /*02b0*/  USHF.L.U32 UR7, UR6, 0xb, URZ ;  /* 0x0000000b06077899 */ /* 0x000fe4000800063f */
[----:B------:R-:W-:Y:S02]  /*02c0*/  USHF.L.U32 UR6, UR6, 0x1, URZ ;  /* 0x0000000106067899 */ /* 0x000fe4000800063f */
[----:B0-----:R-:W-:Y:S02]  /*02d0*/  ULEA UR8, UR8, UR4, 0x18 ;  /* 0x0000000408087291 */ /* 0x001fe4000f8ec03f */
[----:B------:R-:W-:-:S04]  /*02e0*/  UIADD3 UR4, -UR5, 0x100000, URZ ;  /* 0x0010000005047890 */ /* 0x000fc8000fffe13f */
[----:B------:R-:W-:Y:S02]  /*02f0*/  USHF.L.U32 UR5, UR4, 0xb, URZ ;  /* 0x0000000b04057899 */ /* 0x000fe4000800063f */
[----:B------:R-:W-:Y:S01]  /*0300*/  USHF.L.U32 UR4, UR4, 0x1, URZ ;  /* 0x0000000104047899 */ /* 0x000fe2000800063f */
[----:B------:R-:W0:Y:S11]  /*0310*/  FENCE.VIEW.ASYNC.S ;  /* 0x00000000000073c6 */ /* 0x000e360000000000 */
[----:B0-----:R0:W1:Y:S01]  /*0320*/  SYNCS.EXCH.64 URZ, [UR8], UR4 ;  /* 0x00000004083f75b2 */ /* 0x0010620008000100 */
[----:B------:R0:W2:Y:S01]  /*0330*/  SYNCS.EXCH.64 URZ, [UR8+0x10], UR6 ;  /* 0x00001006083f75b2 */ /* 0x0000a20008000100 */
[----:B------:R0:W3:Y:S01]  /*0340*/  SYNCS.EXCH.64 URZ, [UR8+0x8], UR4 ;  /* 0x00000804083f75b2 */ /* 0x0000e20008000100 */
[----:B------:R0:W4:Y:S01]  /*0350*/  SYNCS.EXCH.64 URZ, [UR8+0x18], UR6 ;  /* 0x00001806083f75b2 */ /* 0x0001220008000100 */
[----:B------:R-:W-:Y:S01]  /*0360*/  NOP ;  /* 0x0000000000007918 */ /* 0x000fe20000000000 */
.L_x_2:
[----:B------:R-:W5:Y:S01]  /*0370*/  SHFL.IDX PT, R0, R0, RZ, 0x1f ;  /* 0x00001fff00007589 */ /* 0x000f6200000e0000 */
[----:B------:R-:W-:Y:S01]  /*0380*/  ELECT P0, URZ, PT ;  /* 0x00000000003f782f */ /* 0x000fe20003800000 */
[----:B------:R-:W1:Y:S01]  /*0390*/  S2UR UR17, SR_CTAID.Y ;  /* 0x00000000001179c3 */ /* 0x000e620000002600 */
[----:B0-----:R-:W-:Y:S01]  /*03a0*/  ULDC UR5, c[0x0][0x65c] ;  /* 0x0001970000057ab9 */ /* 0x001fe20000000800 */
[----:B------:R-:W-:Y:S01]  /*03b0*/  UMOV UR12, 0x20 ;  /* 0x00000020000c7882 */ /* 0x000fe20000000000 */
[----:B------:R-:W-:Y:S01]  /*03c0*/  UISETP.NE.AND UP2, UPT, UR5, 0x1, UPT ;  /* 0x000000010500788c */ /* 0x000fe2000bf45270 */
[----:B------:R-:W-:Y:S01]  /*03d0*/  NOP ;  /* 0x0000000000007918 */ /* 0x000fe20000000000 */
[----:B------:R-:W-:Y:S02]  /*03e0*/  NOP ;  /* 0x0000000000007918 */ /* 0x000fe40000000000 */
[----:B------:R-:W-:Y:S01]  /*03f0*/  UP2UR UR39, UPR, URZ, 0x4 ;  /* 0x000000043f277883 */ /* 0x000fe20008000000 */
[----:B------:R-:W0:Y:S01]  /*0400*/  S2UR UR4, SR_CTAID.X ;  /* 0x00000000000479c3 */ /* 0x000e220000002500 */
[----:B------:R-:W-:-:S02]  /*0410*/  PLOP3.LUT P2, PT, PT, PT, UP2, 0x80, 0x0 ;  /* 0x000000000000781c */ /* 0x000fc40003f4f028 */
[----:B------:R-:W-:Y:S02]  /*0420*/  PLOP3.LUT P4, PT, PT, PT, UP2, 0x80, 0x0 ;  /* 0x000000000000781c */ /* 0x000fe40003f8f028 */
[----:B------:R-:W-:Y:S01]  /*0430*/  PLOP3.LUT P3, PT, PT, PT, UP2, 0x80, 0x0 ;  /* 0x000000000000781c */ /* 0x000fe20003f6f028 */
[----:B------:R-:W-:Y:S01]  /*0440*/  @UP2 ULDC UR14, c[0x0][0x10] ;  /* 0x00000400000e2ab9 */ /* 0x000fe20000000800 */
[----:B------:R-:W-:Y:S01]  /*0450*/  @UP2 UMOV UR9, URZ ;  /* 0x0000003f00092c82 */ /* 0x000fe20008000000 */
[----:B------:R-:W-:Y:S01]  /*0460*/  @!UP2 ULDC UR11, c[0x0][0xc] ;  /* 0x00000300000baab9 */ /* 0x000fe20000000800 */
[----:B-----5:R-:W-:Y:S01]  /*0470*/  ISETP.NE.OR P0, PT, R0, RZ, !P0 ;  /* 0x000000ff0000720c */ /* 0x020fe20004705670 */
[----:B-1----:R-:W-:Y:S02]  /*0480*/  @UP2 UMOV UR7, UR17 ;  /* 0x0000001100072c82 */ /* 0x002fe40008000000 */
[----:B------:R-:W-:Y:S01]  /*0490*/  @UP2 UMOV UR8, UR7 ;  /* 0x0000000700082c82 */ /* 0x000fe20008000000 */
[----:B------:R-:W-:Y:S01]  /*04a0*/  @!UP2 UMOV UR7, UR17 ;  /* 0x000000110007ac82 */ /* 0x000fe20008000000 */
[----:B0-----:R-:W-:-:S08]  /*04b0*/  @UP2 UIMAD.WIDE.U32 UR14, UR4, UR14, UR8 ;  /* 0x0000000e040e22a5 */ /* 0x001fd0000f8e0008 */
[----:B------:R-:W-:Y:S01]  /*04c0*/  VOTEU.ALL UP0, P0 ;  /* 0x00000000003f7886 */ /* 0x000fe20000000000 */
[----:B------:R-:W-:Y:S01]  /*04d0*/  VOTEU.ALL UP1, P0 ;  /* 0x00000000003f7886 */ /* 0x000fe20000020000 */
[----:B------:R-:W-:-:S03]  /*04e0*/  IMAD.U32 R2, RZ, RZ, UR14 ;  /* 0x0000000eff027e24 */ /* 0x000fc6000f8e00ff */
[----:B------:R-:W0:Y:S01]  /*04f0*/  @!UP0 S2UR UR6, SR_CgaCtaId ;  /* 0x00000000000689c3 */ /* 0x000e220000008800 */
[----:B------:R-:W-:Y:S01]  /*0500*/  @!UP0 UMOV UR5, 0x400 ;  /* 0x0000040000058882 */ /* 0x000fe20000000000 */
[----:B------:R-:W-:-:S04]  /*0510*/  @!UP0 UIADD3 UR12, -UR12, 0x100000, URZ ;  /* 0x001000000c0c8890 */ /* 0x000fc8000fffe13f */
[----:B------:R-:W-:Y:S02]  /*0520*/  @!UP0 USHF.L.U32 UR13, UR12, 0xb, URZ ;  /* 0x0000000b0c0d8899 */ /* 0x000fe4000800063f */
[----:B------:R-:W-:Y:S01]  /*0530*/  @!UP0 USHF.L.U32 UR12, UR12, 0x1, URZ ;  /* 0x000000010c0c8899 */ /* 0x000fe2000800063f */
[----:B------:R-:W-:Y:S01]  /*0540*/  IMAD.U32 R3, RZ, RZ, UR15 ;  /* 0x0000000fff037e24 */ /* 0x000fe2000f8e00ff */
[----:B0-----:R-:W-:Y:S01]  /*0550*/  @!UP0 ULEA UR16, UR6, UR5, 0x18 ;  /* 0x0000000506108291 */ /* 0x001fe2000f8ec03f */
[----:B------:R-:W-:Y:S01]  /*0560*/  VOTEU.ALL UP0, P0 ;  /* 0x00000000003f7886 */ /* 0x000fe20000000000 */
[----:B------:R-:W-:Y:S01]  /*0570*/  PLOP3.LUT P0, PT, PT, PT, UP2, 0x80, 0x0 ;  /* 0x000000000000781c */ /* 0x000fe20003f0f028 */
[----:B------:R-:W-:Y:S01]  /*0580*/  UMOV UR5, URZ ;  /* 0x0000003f00057c82 */ /* 0x000fe20008000000 */
[----:B------:R-:W-:Y:S01]  /*0590*/  @UP2 UMOV UR6, URZ ;  /* 0x0000003f00062c82 */ /* 0x000fe20008000000 */
[----:B------:R-:W-:Y:S02]  /*05a0*/  @!UP2 UIMAD.WIDE.U32 UR8, UR11, UR7, UR4 ;  /* 0x000000070b08a2a5 */ /* 0x000fe4000f8e0004 */
[----:B------:R-:W-:-:S04]  /*05b0*/  @UP2 UIADD3 UR6, UR15, UR6, URZ ;  /* 0x000000060f062290 */ /* 0x000fc8000fffe03f */
[----:B------:R-:W-:Y:S01]  /*05c0*/  IMAD.U32 R5, RZ, RZ, UR9 ;  /* 0x00000009ff057e24 */ /* 0x000fe2000f8e00ff */
[----:B------:R-:W0:Y:S02]  /*05d0*/  FENCE.VIEW.ASYNC.S ;  /* 0x00000000000073c6 */ /* 0x000e240000000000 */
[----:B0-----:R0:W2:Y:S01]  /*05e0*/  @!UP0 SYNCS.EXCH.64 URZ, [UR16+0x30], UR12 ;  /* 0x0000300c103f85b2 */ /* 0x0010a20008000100 */
[----:B------:R-:W-:Y:S02]  /*05f0*/  @P2 IMAD.U32 R6, RZ, RZ, UR6 ;  /* 0x00000006ff062e24 */ /* 0x000fe4000f8e00ff */
[----:B------:R-:W-:Y:S02]  /*0600*/  @P0 IMAD.MOV.U32 R7, RZ, RZ, R2 ;  /* 0x000000ffff070224 */ /* 0x000fe400078e0002 */
[----:B------:R-:W-:Y:S02]  /*0610*/  IMAD.U32 R2, RZ, RZ, UR8 ;  /* 0x00000008ff027e24 */ /* 0x000fe4000f8e00ff */
[----:B------:R-:W-:-:S02]  /*0620*/  @!P4 IMAD.MOV.U32 R6, RZ, RZ, R5 ;  /* 0x000000ffff06c224 */ /* 0x000fc400078e0005 */
[----:B------:R-:W-:Y:S02]  /*0630*/  @!P3 IMAD.MOV.U32 R7, RZ, RZ, R2 ;  /* 0x000000ffff07b224 */ /* 0x000fe400078e0002 */
[----:B------:R-:W-:Y:S01]  /*0640*/  IMAD.U32 R3, RZ, RZ, UR9 ;  /* 0x00000009ff037e24 */ /* 0x000fe2000f8e00ff */
[----:B------:R0:W-:Y:S01]  /*0650*/  STL [R1+0x638], R6 ;  /* 0x0006380601007387 */ /* 0x0001e20000100800 */
[----:B------:R-:W-:-:S03]  /*0660*/  IMAD.U32 R4, RZ, RZ, UR8 ;  /* 0x00000008ff047e24 */ /* 0x000fc6000f8e00ff */
[----:B------:R0:W-:Y:S01]  /*0670*/  STL [R1+0x63c], R7 ;  /* 0x00063c0701007387 */ /* 0x0001e20000100800 */
[----:B------:R0:W2:Y:S01]  /*0680*/  @!UP1 SYNCS.EXCH.64 URZ, [UR16+0x38], UR12 ;  /* 0x0000380c103f95b2 */ /* 0x0000a20008000100 */
[----:B------:R-:W-:Y:S01]  /*0690*/  NOP ;  /* 0x0000000000007918 */ /* 0x000fe20000000000 */
[----:B--234-:R-:W-:Y:S06]  /*06a0*/  BAR.SYNC.DEFER_BLOCKING 0x0 ;  /* 0x0000000000007b1d */ /* 0x01cfec0000010000 */
[----:B------:R-:W-:Y:S05]  /*06b0*/  @!P1 BRA `(.L_x_3) ;  /* 0x000003cc00a89947 */ /* 0x000fea0003800000 */
[----:B------:R-:W-:-:S06]  /*06c0*/  UISETP.GT.U32.AND UP0, UPT, UR18, 0x1, UPT ;  /* 0x000000011200788c */ /* 0x000fcc000bf04070 */
[----:B------:R-:W-:-:S13]  /*06d0*/  PLOP3.LUT P0, PT, PT, PT, UP0, 0x80, 0x0 ;  /* 0x000000000000781c */ /* 0x000fda0003f0f008 */
[----:B0-----:R-:W-:Y:S05]  /*06e0*/  @P0 EXIT ;  /* 0x000000000000094d */ /* 0x001fea0003800000 */
[----:B------:R-:W-:Y:S01]  /*06f0*/  ULDC.64 UR8, c[0x0][0x650] ;  /* 0x0001940000087ab9 */ /* 0x000fe20000000a00 */
[----:B------:R-:W-:Y:S01]  /*0700*/  UMOV UR49, 0xffffffff ;  /* 0xffffffff00317882 */ /* 0x000fe20000000000 */
[----:B------:R-:W-:Y:S01]  /*0710*/  ISETP.GE.U32.AND P0, PT, R7, UR8, PT ;  /* 0x0000000807007c0c */ /* 0x000fe2000bf06070 */
[----:B------:R-:W-:Y:S01]  /*0720*/  UMOV UR40, 0xffffffff ;  /* 0xffffffff00287882 */ /* 0x000fe20000000000 */
[----:B------:R-:W-:Y:S01]  /*0730*/  UMOV UR41, 0xffffffff ;  /* 0xffffffff00297882 */ /* 0x000fe20000000000 */
[----:B------:R-:W-:Y:S02]  /*0740*/  PRMT R0, RZ, 0x7610, R0 ;  /* 0x00007610ff007816 */ /* 0x000fe40000000000 */
[----:B------:R-:W-:-:S13]  /*0750*/  ISETP.GE.U32.AND.EX P0, PT, R6, UR9, PT, P0 ;  /* 0x0000000906007c0c */ /* 0x000fda000bf06100 */
[----:B------:R-:W-:Y:S05]  /*0760*/  @P0 BRA `(.L_x_4) ;  /* 0x0000000400800947 */ /* 0x000fea0003800000 */
[----:B------:R-:W-:Y:S01]  /*0770*/  I2FP.F32.U32 R0, UR4 ;  /* 0x0000000400007c45 */ /* 0x000fe20008201000 */
[----:B------:R-:W-:Y:S01]  /*0780*/  ULDC.64 UR16, c[0x0][0x628] ;  /* 0x00018a0000107ab9 */ /* 0x000fe20000000a00 */
[----:B------:R-:W-:Y:S01]  /*0790*/  ULDC UR6, c[0x0][0x150] ;  /* 0x0000540000067ab9 */ /* 0x000fe20000000800 */
[----:B------:R-:W-:Y:S01]  /*07a0*/  ISETP.NE.U32.AND P0, PT, RZ, UR16, PT ;  /* 0x00000010ff007c0c */ /* 0x000fe2000bf05070 */
[----:B------:R-:W-:Y:S01]  /*07b0*/  ULDC UR15, c[0x0][0x630] ;  /* 0x00018c00000f7ab9 */ /* 0x000fe20000000800 */
[----:B------:R-:W-:Y:S01]  /*07c0*/  FMUL R0, R0, UR6 ;  /* 0x0000000600007c20 */ /* 0x000fe20008400000 */
[----:B------:R-:W-:Y:S01]  /*07d0*/  R2UR UR18, R7 ;  /* 0x00000000071272ca */ /* 0x000fe200000e0000 */
[----:B------:R-:W-:Y:S01]  /*07e0*/  ULDC UR20, c[0x0][0x154] ;  /* 0x0000550000147ab9 */ /* 0x000fe20000000800 */
[----:B------:R-:W-:Y:S01]  /*07f0*/  ISETP.NE.AND.EX P0, PT, RZ, UR17, PT, P0 ;  /* 0x00000011ff007c0c */ /* 0x000fe2000bf05300 */
[----:B------:R0:W1:Y:S01]  /*0800*/  F2I.U32.TRUNC.NTZ R2, R0 ;  /* 0x0000000000027305 */ /* 0x000062000020f000 */
[----:B------:R-:W-:-:S02]  /*0810*/  R2UR UR19, R6 ;  /* 0x00000000061372ca */ /* 0x000fc400000e0000 */
[----:B------:R-:W-:Y:S02]  /*0820*/  R2UR UR8, R7 ;  /* 0x00000000070872ca */ /* 0x000fe400000e0000 */
[----:B------:R-:W-:-:S07]  /*0830*/  R2UR UR9, R6 ;  /* 0x00000000060972ca */ /* 0x000fce00000e0000 */
[----:B0-----:R-:W-:Y:S08]  /*0840*/  @!P0 BRA `(.L_x_5) ;  /* 0x0000000000308947 */ /* 0x001ff00003800000 */
[----:B------:R-:W-:Y:S01]  /*0850*/  R2UR UR8, R7 ;  /* 0x00000000070872ca */ /* 0x000fe200000e0000 */
[----:B------:R-:W-:Y:S01]  /*0860*/  ULDC UR6, c[0x0][0x634] ;  /* 0x00018d0000067ab9 */ /* 0x000fe20000000800 */
[----:B------:R-:W-:-:S11]  /*0870*/  R2UR UR14, R6 ;  /* 0x00000000060e72ca */ /* 0x000fd600000e0000 */
[----:B------:R-:W-:-:S04]  /*0880*/  UIADD3 UR6, UP0, UR8, UR6, URZ ;  /* 0x0000000608067290 */ /* 0x000fc8000ff1e03f */
[----:B------:R-:W-:-:S04]  /*0890*/  UIADD3.X UR14, URZ, UR14, URZ, UP0, !UPT ;  /* 0x0000000e3f0e7290 */ /* 0x000fc800087fe43f */
[----:B------:R-:W-:-:S04]  /*08a0*/  UIMAD.WIDE.U32 UR8, UR14, UR16, URZ ;  /* 0x000000100e0872a5 */ /* 0x000fc8000f8e003f */
[----:B------:R-:W-:Y:S02]  /*08b0*/  UIMAD.WIDE.U32 UR10, UP0, UR6, UR17, UR8 ;  /* 0x00000011060a72a5 */ /* 0x000fe4000f800008 */
[----:B------:R-:W-:Y:S02]  /*08c0*/  UIMAD.WIDE.U32 UR8, UR6, UR16, URZ ;  /* 0x00000010060872a5 */ /* 0x000fe4000f8e003f */
[----:B------:R-:W-:Y:S02]  /*08d0*/  UIADD3.X UR13, URZ, URZ, URZ, UP0, !UPT ;  /* 0x0000003f3f0d7290 */ /* 0x000fe400087fe43f */
[----:B------:R-:W-:Y:S01]  /*08e0*/  UIADD3 URZ, UP0, UR9, UR10, URZ ;  /* 0x0000000a093f7290 */ /* 0x000fe2000ff1e03f */
[----:B------:R-:W-:-:S03]  /*08f0*/  UMOV UR12, UR11 ;  /* 0x0000000b000c7c82 */ /* 0x000fc60008000000 */
[----:B------:R-:W-:-:S12]  /*0900*/  UIMAD.WIDE.U32.X UR8, UR14, UR17, UR12, UP0 ;  /* 0x000000110e0872a5 */ /* 0x000fd800080e040c */
.L_x_5:
[----:B------:R-:W-:Y:S01]  /*0910*/  USHF.R.U64 UR41, UR8, UR15, UR9 ;  /* 0x0000000f08297299 */ /* 0x000fe20008001209 */
[----:B------:R-:W-:Y:S01]  /*0920*/  I2FP.F32.U32 R0, UR7 ;  /* 0x0000000700007c45 */ /* 0x000fe20008201000 */
[----:B------:R-:W-:Y:S01]  /*0930*/  USHF.R.U32.HI UR5, URZ, UR15, UR9 ;  /* 0x0000000f3f057299 */ /* 0x000fe20008011609 */
[----:B-1----:R-:W-:Y:S01]  /*0940*/  R2UR UR12, R2 ;  /* 0x00000000020c72ca */ /* 0x002fe200000e0000 */
[----:B------:R-:W-:Y:S02]  /*0950*/  UIADD3 UR6, UP0, URZ, -UR41, URZ ;  /* 0x800000293f067290 */ /* 0x000fe4000ff1e03f */
[----:B------:R-:W-:Y:S01]  /*0960*/  FMUL R0, R0, UR20 ;  /* 0x0000001400007c20 */ /* 0x000fe20008400000 */
[----:B------:R-:W-:Y:S01]  /*0970*/  ULDC.64 UR8, c[0x0][0x620] ;  /* 0x0001880000087ab9 */ /* 0x000fe20000000a00 */
[----:B------:R-:W-:Y:S01]  /*0980*/  UIADD3.X UR5, URZ, ~UR5, URZ, UP0, !UPT ;  /* 0x800000053f057290 */ /* 0x000fe200087fe43f */
[----:B------:R-:W-:Y:S01]  /*0990*/  UMOV UR10, UR18 ;  /* 0x00000012000a7c82 */ /* 0x000fe20008000000 */
[----:B------:R-:W-:-:S02]  /*09a0*/  UMOV UR11, UR19 ;  /* 0x00000013000b7c82 */ /* 0x000fc40008000000 */
[----:B------:R-:W-:Y:S01]  /*09b0*/  UIMAD UR5, UR5, UR8, URZ ;  /* 0x00000008050572a4 */ /* 0x000fe2000f8e023f */
[----:B------:R-:W0:Y:S01]  /*09c0*/  F2I.U32.TRUNC.NTZ R0, R0 ;  /* 0x0000000000007305 */ /* 0x000e22000020f000 */
[----:B------:R-:W-:Y:S02]  /*09d0*/  UIMAD.WIDE.U32 UR10, UR6, UR8, UR10 ;  /* 0x00000008060a72a5 */ /* 0x000fe4000f8e000a */
[----:B------:R-:W-:Y:S01]  /*09e0*/  UIMAD UR6, UR6, UR9, UR5 ;  /* 0x00000009060672a4 */ /* 0x000fe2000f8e0205 */
[----:B------:R-:W-:Y:S01]  /*09f0*/  ULDC UR21, c[0x0][0x658] ;  /* 0x0001960000157ab9 */ /* 0x000fe20000000800 */
[----:B------:R-:W-:Y:S02]  /*0a00*/  UMOV UR19, 0xffffffff ;  /* 0xffffffff00137882 */ /* 0x000fe40000000000 */
[----:B------:R-:W-:Y:S01]  /*0a10*/  UIADD3 UR6, UR11, UR6, URZ ;  /* 0x000000060b067290 */ /* 0x000fe2000fffe03f */
[----:B------:R-:W-:Y:S01]  /*0a20*/  ULDC UR15, c[0x0][0x618] ;  /* 0x00018600000f7ab9 */ /* 0x000fe20000000800 */
[----:B------:R-:W-:Y:S01]  /*0a30*/  ULDC.64 UR8, c[0x0][0x640] ;  /* 0x0001900000087ab9 */ /* 0x000fe20000000a00 */
[----:B------:R-:W-:Y:S01]  /*0a40*/  USHF.L.U32 UR11, UR19, UR21, URZ ;  /* 0x00000015130b7299 */ /* 0x000fe2000800063f */
[----:B------:R-:W-:Y:S01]  /*0a50*/  ISETP.NE.U32.AND P0, PT, RZ, UR8, PT ;  /* 0x00000008ff007c0c */ /* 0x000fe2000bf05070 */
[----:B------:R-:W-:-:S02]  /*0a60*/  USHF.R.U64 UR19, UR10, UR15, UR6 ;  /* 0x0000000f0a137299 */ /* 0x000fc40008001206 */
[----:B------:R-:W-:Y:S01]  /*0a70*/  USHF.R.U32.HI UR10, URZ, UR15, UR6 ;  /* 0x0000000f3f0a7299 */ /* 0x000fe20008011606 */
[----:B0-----:R-:W-:Y:S01]  /*0a80*/  R2UR UR14, R0 ;  /* 0x00000000000e72ca */ /* 0x001fe200000e0000 */
[----:B------:R-:W-:Y:S01]  /*0a90*/  ULDC UR17, c[0x0][0x608] ;  /* 0x0001820000117ab9 */ /* 0x000fe20000000800 */
[----:B------:R-:W-:Y:S01]  /*0aa0*/  ISETP.NE.AND.EX P0, PT, RZ, UR9, PT, P0 ;  /* 0x00000009ff007c0c */ /* 0x000fe2000bf05300 */
[----:B------:R-:W-:Y:S02]  /*0ab0*/  USHF.R.U64 UR23, UR19, UR17, UR10 ;  /* 0x0000001113177299 */ /* 0x000fe4000800120a */
[----:B------:R-:W-:Y:S01]  /*0ac0*/  USHF.R.U32.HI UR10, URZ, UR17, UR10 ;  /* 0x000000113f0a7299 */ /* 0x000fe2000801160a */
[----:B------:R-:W-:Y:S01]  /*0ad0*/  UMOV UR16, 0x1 ;  /* 0x0000000100107882 */ /* 0x000fe20000000000 */
[----:B------:R-:W-:Y:S02]  /*0ae0*/  UIADD3 UR12, -UR12, URZ, URZ ;  /* 0x0000003f0c0c7290 */ /* 0x000fe4000fffe13f */
[----:B------:R-:W-:-:S02]  /*0af0*/  USHF.R.U64 UR24, UR23, UR21, UR10 ;  /* 0x0000001517187299 */ /* 0x000fc4000800120a */
[----:B------:R-:W-:Y:S01]  /*0b00*/  USHF.L.U32 UR6, UR16, UR21, URZ ;  /* 0x0000001510067299 */ /* 0x000fe2000800063f */
[----:B------:R-:W-:Y:S01]  /*0b10*/  ULDC UR13, c[0x0][0x144] ;  /* 0x00005100000d7ab9 */ /* 0x000fe20000000800 */
[----:B------:R-:W-:Y:S01]  /*0b20*/  ULDC UR5, c[0x0][0x600] ;  /* 0x0001800000057ab9 */ /* 0x000fe20000000800 */
[----:B------:R-:W-:Y:S02]  /*0b30*/  ULOP3.LUT UR16, URZ, UR11, URZ, 0x33, !UPT ;  /* 0x0000000b3f107292 */ /* 0x000fe4000f8e333f */
[----:B------:R-:W-:Y:S02]  /*0b40*/  USHF.R.U32.HI UR11, URZ, UR21, UR10 ;  /* 0x000000153f0b7299 */ /* 0x000fe4000801160a */
[----:B------:R-:W-:Y:S02]  /*0b50*/  UIADD3 UR18, UR5, -0x1, URZ ;  /* 0xffffffff05127890 */ /* 0x000fe4000fffe03f */
[----:B------:R-:W-:Y:S02]  /*0b60*/  UIADD3 UR20, -UR14, URZ, URZ ;  /* 0x0000003f0e147290 */ /* 0x000fe4000fffe13f */
[----:B------:R-:W-:Y:S01]  /*0b70*/  UIMAD UR4, UR13, UR12, UR4 ;  /* 0x0000000c0d0472a4 */ /* 0x000fe2000f8e0204 */
[----:B------:R-:W-:Y:S01]  /*0b80*/  ULDC UR25, c[0x0][0x148] ;  /* 0x0000520000197ab9 */ /* 0x000fe20000000800 */
[----:B------:R-:W-:Y:S01]  /*0b90*/  ULDC UR21, c[0x0][0x648] ;  /* 0x0001920000157ab9 */ /* 0x000fe20000000800 */
[----:B------:R-:W-:Y:S01]  /*0ba0*/  ULDC UR22, c[0x0][0x638] ;  /* 0x00018e0000167ab9 */ /* 0x000fe20000000800 */
[----:B------:R-:W-:Y:S01]  /*0bb0*/  UMOV UR10, UR24 ;  /* 0x00000018000a7c82 */ /* 0x000fe20008000000 */
[----:B------:R-:W-:Y:S07]  /*0bc0*/  @!P0 BRA `(.L_x_6) ;  /* 0x0000000000308947 */ /* 0x000fee0003800000 */
[----:B------:R-:W-:Y:S02]  /*0bd0*/  ULDC UR14, c[0x0][0x64c] ;  /* 0x00019300000e7ab9 */ /* 0x000fe40000000800 */
        /* <DEDUP_REMOVED lines=8> */
[----:B------:R-:W-:-:S07]  /*0c60*/  UIMAD.WIDE.U32.X UR8, UR17, UR9, UR14, UP0 ;  /* 0x00000009110872a5 */ /* 0x000fce00080e040e */
[----:B------:R-:W-:Y:S01]  /*0c70*/  UMOV UR10, UR8 ;  /* 0x00000008000a7c82 */ /* 0x000fe20008000000 */
[----:B------:R-:W-:-:S05]  /*0c80*/  UMOV UR11, UR9 ;  /* 0x00000009000b7c82 */ /* 0x000fca0008000000 */
.L_x_6:
[----:B------:R-:W-:Y:S01]  /*0c90*/  UISETP.NE.AND UP0, UPT, UR39, URZ, UPT ;  /* 0x0000003f2700728c */ /* 0x000fe2000bf05270 */
[----:B------:R-:W-:Y:S01]  /*0ca0*/  IMAD.MOV.U32 R0, RZ, RZ, 0x1 ;  /* 0x00000001ff007424 */ /* 0x000fe200078e00ff */
[----:B------:R-:W-:Y:S02]  /*0cb0*/  USHF.R.U64 UR8, UR10, UR21, UR11 ;  /* 0x000000150a087299 */ /* 0x000fe4000800120b */
[----:B------:R-:W-:Y:S02]  /*0cc0*/  ULOP3.LUT UR16, UR23, UR16, URZ, 0xc0, !UPT ;  /* 0x0000001017107292 */ /* 0x000fe4000f8ec03f */
[----:B------:R-:W-:Y:S02]  /*0cd0*/  ULOP3.LUT UR18, UR19, UR18, URZ, 0xc0, !UPT ;  /* 0x0000001213127292 */ /* 0x000fe4000f8ec03f */
[----:B------:R-:W-:-:S03]  /*0ce0*/  UIMAD UR16, UR6, UR8, UR16 ;  /* 0x00000008061072a4 */ /* 0x000fc6000f8e0210 */
[----:B------:R-:W-:Y:S02]  /*0cf0*/  @UP0 UIMAD UR4, UR25, UR20, UR7 ;  /* 0x00000014190402a4 */ /* 0x000fe4000f8e0207 */
[----:B------:R-:W-:-:S04]  /*0d00*/  UIADD3 UR7, -UR8, URZ, URZ ;  /* 0x0000003f08077290 */ /* 0x000fc8000fffe13f */
[----:B------:R-:W-:-:S03]  /*0d10*/  UIMAD UR6, UR7, UR22, UR24 ;  /* 0x00000016070672a4 */ /* 0x000fc6000f8e0218 */
[----:B------:R-:W-:Y:S01]  /*0d20*/  ULDC UR7, c[0x0][0x610] ;  /* 0x0001840000077ab9 */ /* 0x000fe20000000800 */
[----:B------:R-:W-:Y:S02]  /*0d30*/  UIMAD UR6, UR6, UR5, UR18 ;  /* 0x00000005060672a4 */ /* 0x000fe4000f8e0212 */
[----:B------:R-:W-:-:S04]  /*0d40*/  UIMAD UR4, UR16, UR7, UR4 ;  /* 0x00000007100472a4 */ /* 0x000fc8000f8e0204 */
[----:B------:R-:W-:Y:S02]  /*0d50*/  USEL UR40, UR6, UR4, !UP0 ;  /* 0x0000000406287287 */ /* 0x000fe4000c000000 */
[----:B------:R-:W-:-:S12]  /*0d60*/  USEL UR49, UR4, UR6, !UP0 ;  /* 0x0000000604317287 */ /* 0x000fd8000c000000 */
.L_x_4:
[----:B------:R-:W-:-:S08]  /*0d70*/  NOP ;  /* 0x0000000000007918 */ /* 0x000fd00000000000 */
[----:B------:R-:W0:Y:S02]  /*0d80*/  USETMAXREG.TRY_ALLOC.CTAPOOL UP0, 0xf0 ;  /* 0x000000f0000079c8 */ /* 0x000e240008000600 */
[----:B0-----:R-:W-:-:S13]  /*0d90*/  PLOP3.LUT P0, PT, PT, PT, UP0, 0x80, 0x0 ;  /* 0x000000000000781c */ /* 0x001fda0003f0f008 */
[----:B------:R-:W-:Y:S05]  /*0da0*/  @!P0 BRA `(.L_x_4) ;  /* 0xfffffffc00f08947 */ /* 0x000fea000383ffff */
[----:B------:R-:W-:Y:S01]  /*0db0*/  ULDC.64 UR4, c[0x0][0x598] ;  /* 0x0001660000047ab9 */ /* 0x000fe20000000a00 */
[----:B------:R-:W-:Y:S01]  /*0dc0*/  ULDC.64 UR50, c[0x0][0x208] ;  /* 0x0000820000327ab9 */ /* 0x000fe20000000a00 */
[----:B------:R-:W-:-:S04]  /*0dd0*/  ISETP.NE.U32.AND P0, PT, RZ, UR4, PT ;  /* 0x00000004ff007c0c */ /* 0x000fc8000bf05070 */
[----:B------:R-:W-:-:S13]  /*0de0*/  ISETP.NE.AND.EX P0, PT, RZ, UR5, PT, P0 ;  /* 0x00000005ff007c0c */ /* 0x000fda000bf05300 */
[----:B------:R-:W-:Y:S05]  /*0df0*/  @!P0 BRA `(.L_x_7) ;  /* 0x00000000001c8947 */ /* 0x000fea0003800000 */
[----:B------:R-:W0:Y:S02]  /*0e00*/  LDC.64 R2, c[0x0][0x598] ;  /* 0x00016600ff027b82 */ /* 0x000e240000000a00 */
[----:B0-----:R-:W2:Y:S02]  /*0e10*/  LDG.E.64 R2, desc[UR50][R2.64] ;  /* 0x0000003202027981 */ /* 0x001ea4000c1e1b00 */
[----:B--2---:R-:W-:-:S04]  /*0e20*/  ISETP.NE.U32.AND P0, PT, R2, RZ, PT ;  /* 0x000000ff0200720c */ /* 0x004fc80003f05070 */
[----:B------:R-:W-:-:S13]  /*0e30*/  ISETP.NE.AND.EX P0, PT, R3, RZ, PT, P0 ;  /* 0x000000ff0300720c */ /* 0x000fda0003f05300 */
[----:B------:R-:W-:Y:S05]  /*0e40*/  @!P0 BRA `(.L_x_7) ;  /* 0x0000000000088947 */ /* 0x000fea0003800000 */
[----:B------:R0:W5:Y:S01]  /*0e50*/  LD.E R17, desc[UR50][R2.64] ;  /* 0x0000003202117980 */ /* 0x000162000c101900 */
[----:B------:R-:W-:Y:S05]  /*0e60*/  BRA `(.L_x_8) ;  /* 0x0000000000247947 */ /* 0x000fea0003800000 */
.L_x_7:
[----:B------:R-:W-:Y:S02]  /*0e70*/  ULDC.64 UR4, c[0x0][0x588] ;  /* 0x0001620000047ab9 */ /* 0x000fe40000000a00 */
[----:B------:R-:W-:-:S04]  /*0e80*/  ISETP.NE.U32.AND P0, PT, RZ, UR4, PT ;  /* 0x00000004ff007c0c */ /* 0x000fc8000bf05070 */
[----:B------:R-:W-:-:S13]  /*0e90*/  ISETP.NE.AND.EX P0, PT, RZ, UR5, PT, P0 ;  /* 0x00000005ff007c0c */ /* 0x000fda000bf05300 */
[----:B------:R-:W-:Y:S05]  /*0ea0*/  @!P0 BRA `(.L_x_9) ;  /* 0x00000000000c8947 */ /* 0x000fea0003800000 */
[----:B------:R-:W0:Y:S02]  /*0eb0*/  LDC.64 R2, c[0x0][0x588] ;  /* 0x00016200ff027b82 */ /* 0x000e240000000a00 */
[----:B0-----:R1:W5:Y:S01]  /*0ec0*/  LDG.E R17, desc[UR50][R2.64] ;  /* 0x0000003202117981 */ /* 0x001362000c1e1900 */
[----:B------:R-:W-:Y:S05]  /*0ed0*/  BRA `(.L_x_8) ;  /* 0x0000000000087947 */ /* 0x000fea0003800000 */
.L_x_9:
[----:B------:R-:W-:Y:S02]  /*0ee0*/  ULDC UR4, c[0x0][0x580] ;  /* 0x0001600000047ab9 */ /* 0x000fe40000000800 */
[----:B------:R-:W-:-:S07]  /*0ef0*/  IMAD.U32 R17, RZ, RZ, UR4 ;  /* 0x00000004ff117e24 */ /* 0x000fce000f8e00ff */
.L_x_8:
[----:B------:R-:W-:Y:S02]  /*0f00*/  ULDC.64 UR4, c[0x0][0x5a0] ;  /* 0x0001680000047ab9 */ /* 0x000fe40000000a00 */
[----:B------:R-:W-:-:S04]  /*0f10*/  ISETP.NE.U32.AND P0, PT, RZ, UR4, PT ;  /* 0x00000004ff007c0c */ /* 0x000fc8000bf05070 */
[----:B------:R-:W-:-:S13]  /*0f20*/  ISETP.NE.AND.EX P0, PT, RZ, UR5, PT, P0 ;  /* 0x00000005ff007c0c */ /* 0x000fda000bf05300 */
[----:B------:R-:W-:Y:S05]  /*0f30*/  @!P0 BRA `(.L_x_10) ;  /* 0x00000000001c8947 */ /* 0x000fea0003800000 */
[----:B01----:R-:W0:Y:S02]  /*0f40*/  LDC.64 R2, c[0x0][0x5a0] ;  /* 0x00016800ff027b82 */ /* 0x003e240000000a00 */
[----:B0-----:R-:W2:Y:S02]  /*0f50*/  LDG.E.64 R2, desc[UR50][R2.64] ;  /* 0x0000003202027981 */ /* 0x001ea4000c1e1b00 */
[----:B--2---:R-:W-:-:S04]  /*0f60*/  ISETP.NE.U32.AND P0, PT, R2, RZ, PT ;  /* 0x000000ff0200720c */ /* 0x004fc80003f05070 */
[----:B------:R-:W-:-:S13]  /*0f70*/  ISETP.NE.AND.EX P0, PT, R3, RZ, PT, P0 ;  /* 0x000000ff0300720c */ /* 0x000fda0003f05300 */
[----:B------:R-:W-:Y:S05]  /*0f80*/  @!P0 BRA `(.L_x_10) ;  /* 0x0000000000088947 */ /* 0x000fea0003800000 */
[----:B------:R0:W5:Y:S01]  /*0f90*/  LD.E R18, desc[UR50][R2.64] ;  /* 0x0000003202127980 */ /* 0x000162000c101900 */
[----:B------:R-:W-:Y:S05]  /*0fa0*/  BRA `(.L_x_11) ;  /* 0x0000000000247947 */ /* 0x000fea0003800000 */
.L_x_10:
[----:B------:R-:W-:Y:S02]  /*0fb0*/  ULDC.64 UR4, c[0x0][0x590] ;  /* 0x0001640000047ab9 */ /* 0x000fe40000000a00 */
[----:B------:R-:W-:-:S04]  /*0fc0*/  ISETP.NE.U32.AND P0, PT, RZ, UR4, PT ;  /* 0x00000004ff007c0c */ /* 0x000fc8000bf05070 */
[----:B------:R-:W-:-:S13]  /*0fd0*/  ISETP.NE.AND.EX P0, PT, RZ, UR5, PT, P0 ;  /* 0x00000005ff007c0c */ /* 0x000fda000bf05300 */
[----:B------:R-:W-:Y:S05]  /*0fe0*/  @!P0 BRA `(.L_x_12) ;  /* 0x00000000000c8947 */ /* 0x000fea0003800000 */
[----:B------:R-:W2:Y:S02]  /*0ff0*/  LDC.64 R18, c[0x0][0x590] ;  /* 0x00016400ff127b82 */ /* 0x000ea40000000a00 */
[----:B--2---:R2:W5:Y:S01]  /*1000*/  LDG.E R18, desc[UR50][R18.64] ;  /* 0x0000003212127981 */ /* 0x004562000c1e1900 */
[----:B------:R-:W-:Y:S05]  /*1010*/  BRA `(.L_x_11) ;  /* 0x0000000000087947 */ /* 0x000fea0003800000 */
.L_x_12:
[----:B------:R-:W-:Y:S02]  /*1020*/  ULDC UR4, c[0x0][0x584] ;  /* 0x0001610000047ab9 */ /* 0x000fe40000000800 */
[----:B------:R-:W-:-:S07]  /*1030*/  IMAD.U32 R18, RZ, RZ, UR4 ;  /* 0x00000004ff127e24 */ /* 0x000fce000f8e00ff */
.L_x_11:
[----:B------:R-:W-:-:S13]  /*1040*/  LOP3.LUT P0, RZ, R0, 0xff, RZ, 0xc0, !PT ;  /* 0x000000ff00ff7812 */ /* 0x000fda000780c0ff */
[----:B------:R-:W-:Y:S05]  /*1050*/  @!P0 EXIT ;  /* 0x000000000000894d */ /* 0x000fea0003800000 */
[----:B------:R-:W-:Y:S01]  /*1060*/  ULDC UR4, c[0x0][0x28c] ;  /* 0x0000a30000047ab9 */ /* 0x000fe20000000800 */
[----:B------:R-:W-:Y:S01]  /*1070*/  ULDC.64 UR6, c[0x0][0x5c8] ;  /* 0x0001720000067ab9 */ /* 0x000fe20000000a00 */
[----:B------:R-:W-:Y:S02]  /*1080*/  UIADD3 UR4, UR4, 0x7f, URZ ;  /* 0x0000007f04047890 */ /* 0x000fe4000fffe03f */
[----:B------:R-:W-:Y:S02]  /*1090*/  USHF.L.U64.HI UR42, UR6, 0x7, UR7 ;  /* 0x00000007062a7899 */ /* 0x000fe40008010207 */
[----:B------:R-:W-:Y:S02]  /*10a0*/  USHF.R.S32.HI UR5, URZ, 0x1f, UR4 ;  /* 0x0000001f3f057899 */ /* 0x000fe40008011404 */
[----:B------:R-:W-:Y:S02]  /*10b0*/  USHF.L.U32 UR43, UR6, 0x7, URZ ;  /* 0x00000007062b7899 */ /* 0x000fe4000800063f */
[----:B------:R-:W-:-:S02]  /*10c0*/  ULEA.HI UR5, UR5, UR4, URZ, 0x7 ;  /* 0x0000000405057291 */ /* 0x000fc4000f8f383f */
[----:B------:R-:W-:Y:S02]  /*10d0*/  USHF.L.U64.HI UR44, UR6, 0x3, UR7 ;  /* 0x00000003062c7899 */ /* 0x000fe40008010207 */
[----:B------:R-:W-:Y:S02]  /*10e0*/  USHF.L.U32 UR45, UR6, 0x3, URZ ;  /* 0x00000003062d7899 */ /* 0x000fe4000800063f */
[----:B------:R-:W-:Y:S02]  /*10f0*/  USHF.L.U64.HI UR46, UR6, 0x8, UR7 ;  /* 0x00000008062e7899 */ /* 0x000fe40008010207 */
[----:B------:R-:W-:Y:S02]  /*1100*/  USHF.L.U32 UR47, UR6, 0x8, URZ ;  /* 0x00000008062f7899 */ /* 0x000fe4000800063f */
[----:B------:R-:W-:Y:S01]  /*1110*/  USHF.R.S32.HI UR48, URZ, 0x7, UR5 ;  /* 0x000000073f307899 */ /* 0x000fe20008011405 */
[----:B------:R-:W-:Y:S01]  /*1120*/  UMOV UR36, URZ ;  /* 0x0000003f00247c82 */ /* 0x000fe20008000000 */
[----:B------:R-:W-:-:S10]  /*1130*/  UMOV UR37, URZ ;  /* 0x0000003f00257c82 */ /* 0x000fd40008000000 */
.L_x_1056:
[----:B------:R-:W3:Y:S01]  /*1140*/  S2R R0, SR_TID.X ;  /* 0x0000000000007919 */ /* 0x000ee20000002100 */
[----:B------:R-:W4:Y:S01]  /*1150*/  S2UR UR7, SR_CgaCtaId ;  /* 0x00000000000779c3 */ /* 0x000f220000008800 */
[----:B------:R-:W-:Y:S02]  /*1160*/  UMOV UR6, 0x400 ;  /* 0x0000040000067882 */ /* 0x000fe40000000000 */
[----:B----4-:R-:W-:Y:S01]  /*1170*/  ULEA UR6, UR7, UR6, 0x18 ;  /* 0x0000000607067291 */ /* 0x010fe2000f8ec03f */
[----:B---3--:R-:W-:-:S04]  /*1180*/  LOP3.LUT R0, R0, 0x80, RZ, 0xc0, !PT ;  /* 0x0000008000007812 */ /* 0x008fc800078ec0ff */
[----:B------:R-:W-:-:S06]  /*1190*/  SHF.R.U32.HI R0, RZ, 0x7, R0 ;  /* 0x00000007ff007819 */ /* 0x000fcc0000011600 */
[----:B------:R-:W3:Y:S02]  /*11a0*/  SHFL.IDX PT, R0, R0, RZ, 0x1f ;  /* 0x00001fff00007589 */ /* 0x000ee400000e0000 */
[----:B---3--:R-:W-:-:S13]  /*11b0*/  R2UR UR4, R0 ;  /* 0x00000000000472ca */ /* 0x008fda00000e0000 */
[----:B------:R-:W-:-:S04]  /*11c0*/  ULEA.HI UR5, UR4, UR4, URZ, 0x1 ;  /* 0x0000000404057291 */ /* 0x000fc8000f8f083f */
[----:B------:R-:W-:-:S04]  /*11d0*/  ULOP3.LUT UR5, UR5, 0x7fffe, URZ, 0xc0, !UPT ;  /* 0x0007fffe05057892 */ /* 0x000fc8000f8ec03f */
[----:B------:R-:W-:-:S03]  /*11e0*/  UIADD3 UR5, UR4, -UR5, URZ ;  /* 0x8000000504057290 */ /* 0x000fc6000fffe03f */
[----:B------:R-:W-:Y:S01]  /*11f0*/  ULDC UR4, c[0x0][0x28c] ;  /* 0x0000a30000047ab9 */ /* 0x000fe20000000800 */
[----:B------:R-:W-:Y:S01]  /*1200*/  ULEA UR5, UR5, UR6, 0xd ;  /* 0x0000000605057291 */ /* 0x000fe2000f8e683f */
[----:B------:R-:W-:-:S03]  /*1210*/  ISETP.LT.AND P0, PT, RZ, UR4, PT ;  /* 0x00000004ff007c0c */ /* 0x000fc6000bf01270 */
[----:B------:R-:W-:-:S04]  /*1220*/  UIADD3 UR5, UR5, 0x100, URZ ;  /* 0x0000010005057890 */ /* 0x000fc8000fffe03f */
[----:B------:R-:W-:-:S04]  /*1230*/  USHF.R.U32.HI UR5, URZ, 0x4, UR5 ;  /* 0x000000043f057899 */ /* 0x000fc80008011605 */
[----:B------:R-:W-:Y:S02]  /*1240*/  ULOP3.LUT UR52, UR5, 0x3fff, URZ, 0xc0, !UPT ;  /* 0x00003fff05347892 */ /* 0x000fe4000f8ec03f */
[----:B0-----:R-:W-:Y:S10]  /*1250*/  @P0 BRA `(.L_x_13) ;  /* 0x0000000000400947 */ /* 0x001ff40003800000 */
[----:B------:R-:W-:Y:S01]  /*1260*/  MOV R0, 0x0 ;  /* 0x0000000000007802 */ /* 0x000fe20000000f00 */
[----:B------:R-:W-:Y:S01]  /*1270*/  ULDC.64 UR4, c[0x4][0x68] ;  /* 0x01001a0000047ab9 */ /* 0x000fe20000000a00 */
[----:B------:R-:W-:Y:S01]  /*1280*/  ULDC.64 UR6, c[0x4][0x8] ;  /* 0x0100020000067ab9 */ /* 0x000fe20000000a00 */
[----:B------:R-:W-:Y:S01]  /*1290*/  IMAD.U32 R4, RZ, RZ, UR4 ;  /* 0x00000004ff047e24 */ /* 0x000fe2000f8e00ff */
[----:B01----:R0:W1:Y:S01]  /*12a0*/  LDC.64 R2, c[0x4][R0] ;  /* 0x0100000000027b82 */ /* 0x0030620000000a00 */
[----:B------:R-:W-:Y:S01]  /*12b0*/  IMAD.U32 R5, RZ, RZ, UR5 ;  /* 0x00000005ff057e24 */ /* 0x000fe2000f8e00ff */
[----:B------:R-:W-:Y:S01]  /*12c0*/  ULDC.64 UR4, c[0x4][0x70] ;  /* 0x01001c0000047ab9 */ /* 0x000fe20000000a00 */
[----:B------:R-:W-:Y:S01]  /*12d0*/  IMAD.U32 R10, RZ, RZ, UR6 ;  /* 0x00000006ff0a7e24 */ /* 0x000fe2000f8e00ff */
[----:B------:R-:W-:Y:S01]  /*12e0*/  MOV R13, RZ ;  /* 0x000000ff000d7202 */ /* 0x000fe20000000f00 */
[----:B------:R-:W-:Y:S02]  /*12f0*/  IMAD.U32 R6, RZ, RZ, UR4 ;  /* 0x00000004ff067e24 */ /* 0x000fe4000f8e00ff */
[----:B------:R-:W-:-:S02]  /*1300*/  IMAD.U32 R7, RZ, RZ, UR5 ;  /* 0x00000005ff077e24 */ /* 0x000fc4000f8e00ff */
[----:B------:R-:W-:Y:S02]  /*1310*/  IMAD.U32 R11, RZ, RZ, UR7 ;  /* 0x00000007ff0b7e24 */ /* 0x000fe4000f8e00ff */
[----:B------:R-:W-:Y:S02]  /*1320*/  IMAD.MOV.U32 R8, RZ, RZ, 0x1e1 ;  /* 0x000001e1ff087424 */ /* 0x000fe400078e00ff */
[----:B0-----:R-:W-:-:S07]  /*1330*/  IMAD.MOV.U32 R12, RZ, RZ, 0x1 ;  /* 0x00000001ff0c7424 */ /* 0x001fce00078e00ff */
[----:B------:R-:W-:-:S07]  /*1340*/  LEPC R20, `(.L_x_13) ;  /* 0x000000001014794e */ /* 0x000fce0000000000 */
[----:B-12--5:R-:W-:Y:S05]  /*1350*/  CALL.ABS.NOINC R2 ;  /* 0x0000000002007343 */ /* 0x026fea0003c00000 */
.L_x_13:
[----:B------:R-:W-:-:S06]  /*1360*/  ULOP3.LUT UR4, UR38, 0x1, URZ, 0xfc, !UPT ;  /* 0x0000000126047892 */ /* 0x000fcc000f8efc3f */
[----:B------:R-:W-:-:S05]  /*1370*/  IMAD.U32 R0, RZ, RZ, UR4 ;  /* 0x00000004ff007e24 */ /* 0x000fca000f8e00ff */
[----:B------:R-:W-:-:S13]  /*1380*/  ISETP.NE.AND P0, PT, R0, 0x3, PT ;  /* 0x000000030000780c */ /* 0x000fda0003f05270 */
[----:B------:R-:W-:Y:S05]  /*1390*/  @!P0 BRA `(.L_x_14) ;  /* 0x0000000000048947 */ /* 0x000fea0003800000 */
[----:B------:R-:W-:Y:S01]  /*13a0*/  BPT.TRAP 0x1 ;  /* 0x000000040000795c */ /* 0x000fe20000300000 */
.L_x_14:
[----:B------:R-:W3:Y:S01]  /*13b0*/  S2UR UR5, SR_CgaCtaId ;  /* 0x00000000000579c3 */ /* 0x000ee20000008800 */
[----:B------:R-:W-:Y:S01]  /*13c0*/  UMOV UR4, 0x400 ;  /* 0x0000040000047882 */ /* 0x000fe20000000000 */
[----:B01----:R-:W-:Y:S02]  /*13d0*/  IMAD.U32 R2, RZ, RZ, UR36 ;  /* 0x00000024ff027e24 */ /* 0x003fe4000f8e00ff */
[----:B------:R-:W-:-:S03]  /*13e0*/  IMAD.U32 R3, RZ, RZ, UR37 ;  /* 0x00000025ff037e24 */ /* 0x000fc6000f8e00ff */
[----:B------:R-:W-:Y:S01]  /*13f0*/  SHF.L.U32 R2, R2, 0x1f, RZ ;  /* 0x0000001f02027819 */ /* 0x000fe200000006ff */
[----:B---3--:R-:W-:-:S06]  /*1400*/  ULEA UR4, UR5, UR4, 0x18 ;  /* 0x0000000405047291 */ /* 0x008fcc000f8ec03f */
[----:B------:R-:W-:-:S04]  /*1410*/  IMAD.U32 R0, RZ, RZ, UR4 ;  /* 0x00000004ff007e24 */ /* 0x000fc8000f8e00ff */
[----:B------:R-:W-:-:S04]  /*1420*/  IMAD R3, R3, 0x8, R0 ;  /* 0x0000000803037824 */ /* 0x000fc800078e0200 */
[----:B------:R0:W1:Y:S01]  /*1430*/  SYNCS.PHASECHK.TRANS64.TRYWAIT P1, [R3+URZ], R2 ;  /* 0x00000002030075a7 */ /* 0x000062000802017f */
[----:B------:R-:W-:Y:S05]  /*1440*/  @!P0 BRA `(.L_x_15) ;  /* 0x0000000000048947 */ /* 0x000fea0003800000 */
[----:B------:R-:W-:Y:S01]  /*1450*/  BPT.TRAP 0x1 ;  /* 0x000000040000795c */ /* 0x000fe20000300000 */
.L_x_15:
[----:B-1----:R-:W-:Y:S05]  /*1460*/  @P1 BRA `(.L_x_16) ;  /* 0x0000000000081947 */ /* 0x002fea0003800000 */
[----:B------:R-:W1:Y:S02]  /*1470*/  SYNCS.PHASECHK.TRANS64.TRYWAIT P1, [R3+URZ], R2 ;  /* 0x00000002030075a7 */ /* 0x000e64000802017f */
[----:B-1----:R-:W-:Y:S05]  /*1480*/  @!P1 BRA `(.L_x_17) ;  /* 0x000003d400ec9947 */ /* 0x002fea0003800000 */
.L_x_16:
[----:B------:R-:W-:-:S04]  /*1490*/  UISETP.LT.AND UP0, UPT, UR48, 0x1, UPT ;  /* 0x000000013000788c */ /* 0x000fc8000bf01270 */
[----:B------:R-:W-:-:S06]  /*14a0*/  USEL UR4, UR48, 0x1, UP0 ;  /* 0x0000000130047887 */ /* 0x000fcc0008000000 */
[----:B01----:R-:W-:Y:S01]  /*14b0*/  IMAD.U32 R2, RZ, RZ, UR4 ;  /* 0x00000004ff027e24 */ /* 0x003fe2000f8e00ff */
[----:B------:R-:W-:Y:S05]  /*14c0*/  WARPSYNC.ALL ;  /* 0x0000000000007948 */ /* 0x000fea0003800000 */
[----:B------:R-:W-:-:S04]  /*14d0*/  IADD3 R2, -R2, UR48, RZ ;  /* 0x0000003002027c10 */ /* 0x000fc8000fffe1ff */
[----:B------:R-:W-:Y:S02]  /*14e0*/  ISETP.GE.AND P1, PT, R2, 0x1, PT ;  /* 0x000000010200780c */ /* 0x000fe40003f26270 */
[----:B------:R-:W-:Y:S01]  /*14f0*/  R2UR UR4, R0 ;  /* 0x00000000000472ca */ /* 0x000fe200000e0000 */
[----:B------:R-:W-:Y:S01]  /*1500*/  ULOP3.LUT UR8, UR52, 0x10000, URZ, 0xfc, !UPT ;  /* 0x0001000034087892 */ /* 0x000fe2000f8efc3f */
[----:B------:R-:W-:Y:S01]  /*1510*/  WARPGROUP.ARRIVE ;  /* 0x00000000000079c5 */ /* 0x000fe20000000000 */
[----:B------:R-:W-:Y:S01]  /*1520*/  UMOV UR5, 0x40000040 ;  /* 0x4000004000057882 */ /* 0x000fe20000000000 */
[----:B------:R-:W-:Y:S01]  /*1530*/  UMOV UR7, 0x40000040 ;  /* 0x4000004000077882 */ /* 0x000fe20000000000 */
[----:B------:R-:W-:Y:S01]  /*1540*/  ULEA UR10, UR37, UR8, 0xc ;  /* 0x00000008250a7291 */ /* 0x000fe2000f8e603f */
[----:B-----5:R-:W-:Y:S04]  /*1550*/  STL [R1+0xafc], R18 ;  /* 0x000afc1201007387 */ /* 0x020fe80000100800 */
[----:B------:R-:W-:Y:S03]  /*1560*/  STL [R1+0xaf8], R17 ;  /* 0x000af81101007387 */ /* 0x000fe60000100800 */
[----:B------:R-:W-:Y:S01]  /*1570*/  UIADD3 UR4, UR4, 0x20100, URZ ;  /* 0x0002010004047890 */ /* 0x000fe2000fffe03f */
[----:B------:R-:W-:Y:S03]  /*1580*/  STL [R1+0xaf4], R16 ;  /* 0x000af41001007387 */ /* 0x000fe60000100800 */
[----:B------:R-:W-:Y:S01]  /*1590*/  USHF.R.U32.HI UR4, URZ, 0x4, UR4 ;  /* 0x000000043f047899 */ /* 0x000fe20008011604 */
[----:B------:R-:W-:Y:S03]  /*15a0*/  STL [R1+0xaf0], R2 ;  /* 0x000af00201007387 */ /* 0x000fe60000100800 */
[----:B------:R-:W-:Y:S01]  /*15b0*/  ULOP3.LUT UR4, UR4, 0x3fff, URZ, 0xc0, !UPT ;  /* 0x00003fff04047892 */ /* 0x000fe2000f8ec03f */
[----:B------:R-:W-:Y:S03]  /*15c0*/  STL [R1+0xb00], R0 ;  /* 0x000b000001007387 */ /* 0x000fe60000100800 */
[----:B------:R-:W-:-:S03]  /*15d0*/  ULOP3.LUT UR9, UR4, 0x10000, URZ, 0xfc, !UPT ;  /* 0x0001000004097892 */ /* 0x000fc6000f8efc3f */
[----:B------:R-:W-:Y:S01]  /*15e0*/  UMOV UR4, UR10 ;  /* 0x0000000a00047c82 */ /* 0x000fe20008000000 */
[----:B------:R-:W-:-:S07]  /*15f0*/  ULEA UR11, UR37, UR9, 0xb ;  /* 0x00000009250b7291 */ /* 0x000fce000f8e583f */
[----:B------:R-:W-:Y:S02]  /*1600*/  UMOV UR6, UR11 ;  /* 0x0000000b00067c82 */ /* 0x000fe40008000000 */
[----:B------:R-:W-:Y:S01]  /*1610*/  IGMMA.64x256x32.S8.S8 R24, gdesc[UR4], RZ, !UPT, gsb0 ;  /* 0x06600000041879f1 */ /* 0x000fe2000c0410ff */
[----:B------:R-:W-:Y:S01]  /*1620*/  UIADD3 UR4, UR10, 0x400, URZ ;  /* 0x000004000a047890 */ /* 0x000fe2000fffe03f */
[----:B------:R-:W-:Y:S01]  /*1630*/  UMOV UR5, 0x40000040 ;  /* 0x4000004000057882 */ /* 0x000fe20000000000 */
[----:B------:R-:W-:Y:S02]  /*1640*/  WARPGROUP.DEPBAR.LE gsb0, 0x0 ;  /* 0x00008000000079c5 */ /* 0x000fe40000010000 */
[----:B------:R-:W-:Y:S04]  /*1650*/  STL.64 [R1+0x400], R24 ;  /* 0x0004001801007387 */ /* 0x000fe80000100a00 */
        /* <DEDUP_REMOVED lines=62> */
[----:B------:R0:W-:Y:S02]  /*1a40*/  STL.64 [R1+0x5f8], R150 ;  /* 0x0005f89601007387 */ /* 0x0001e40000100a00 */
[----:B0-----:R-:W-:-:S06]  /*1a50*/  WARPGROUP.ARRIVE ;  /* 0x00000000000079c5 */ /* 0x001fcc0000000000 */
        /* <DEDUP_REMOVED lines=73> */
[----:B------:R-:W-:Y:S01]  /*1ef0*/  STL.64 [R1], R24 ;  /* 0x0000001801007387 */ /* 0x000fe20000100a00 */
[----:B------:R-:W-:Y:S01]  /*1f00*/  IMAD.MOV.U32 R235, RZ, RZ, R45 ;  /* 0x000000ffffeb7224 */ /* 0x000fe200078e002d */
[----:B------:R-:W-:Y:S01]  /*1f10*/  MOV R220, R60 ;  /* 0x0000003c00dc7202 */ /* 0x000fe20000000f00 */
[----:B------:R-:W-:Y:S01]  /*1f20*/  IMAD.MOV.U32 R234, RZ, RZ, R46 ;  /* 0x000000ffffea7224 */ /* 0x000fe200078e002e */
[----:B------:R-:W-:Y:S01]  /*1f30*/  STL.64 [R1+0x8], R26 ;  /* 0x0000081a01007387 */ /* 0x000fe20000100a00 */
        /* <DEDUP_REMOVED lines=16> */
[----:B------:R-:W-:-:S02]  /*2040*/  IMAD.MOV.U32 R225, RZ, RZ, R55 ;  /* 0x000000ffffe17224 */ /* 0x000fc400078e0037 */
[----:B------:R-:W-:Y:S01]  /*2050*/  IMAD.MOV.U32 R224, RZ, RZ, R56 ;  /* 0x000000ffffe07224 */ /* 0x000fe200078e0038 */
[----:B------:R-:W-:Y:S01]  /*2060*/  STL.64 [R1+0x30], R36 ;  /* 0x0000302401007387 */ /* 0x000fe20000100a00 */
[----:B------:R-:W-:Y:S02]  /*2070*/  IMAD.MOV.U32 R223, RZ, RZ, R57 ;  /* 0x000000ffffdf7224 */ /* 0x000fe400078e0039 */
[----:B------:R-:W-:Y:S01]  /*2080*/  IMAD.MOV.U32 R222, RZ, RZ, R58 ;  /* 0x000000ffffde7224 */ /* 0x000fe200078e003a */
[----:B------:R-:W-:Y:S01]  /*2090*/  STL.64 [R1+0x38], R38 ;  /* 0x0000382601007387 */ /* 0x000fe20000100a00 */
[----:B------:R-:W-:Y:S02]  /*20a0*/  IMAD.MOV.U32 R221, RZ, RZ, R59 ;  /* 0x000000ffffdd7224 */ /* 0x000fe400078e003b */
[----:B------:R-:W-:Y:S01]  /*20b0*/  IMAD.MOV.U32 R219, RZ, RZ, R61 ;  /* 0x000000ffffdb7224 */ /* 0x000fe200078e003d */
[----:B------:R-:W-:Y:S01]  /*20c0*/  STL.64 [R1+0x40], R40 ;  /* 0x0000402801007387 */ /* 0x000fe20000100a00 */
[----:B------:R-:W-:-:S02]  /*20d0*/  IMAD.MOV.U32 R218, RZ, RZ, R62 ;  /* 0x000000ffffda7224 */ /* 0x000fc400078e003e */
[----:B------:R-:W-:Y:S01]  /*20e0*/  IMAD.MOV.U32 R217, RZ, RZ, R63 ;  /* 0x000000ffffd97224 */ /* 0x000fe200078e003f */
[----:B------:R-:W-:Y:S01]  /*20f0*/  STL.64 [R1+0x48], R42 ;  /* 0x0000482a01007387 */ /* 0x000fe20000100a00 */
[----:B------:R-:W-:Y:S02]  /*2100*/  IMAD.MOV.U32 R216, RZ, RZ, R64 ;  /* 0x000000ffffd87224 */ /* 0x000fe400078e0040 */
[----:B------:R-:W-:Y:S01]  /*2110*/  IMAD.MOV.U32 R215, RZ, RZ, R65 ;  /* 0x000000ffffd77224 */ /* 0x000fe200078e0041 */
[----:B------:R0:W-:Y:S01]  /*2120*/  STL [R1+0x50], R44 ;  /* 0x0000502c01007387 */ /* 0x0001e20000100800 */
[----:B------:R-:W-:Y:S02]  /*2130*/  IMAD.MOV.U32 R214, RZ, RZ, R66 ;  /* 0x000000ffffd67224 */ /* 0x000fe400078e0042 */
[----:B------:R-:W-:Y:S02]  /*2140*/  IMAD.MOV.U32 R213, RZ, RZ, R67 ;  /* 0x000000ffffd57224 */ /* 0x000fe400078e0043 */
[----:B------:R-:W-:-:S02]  /*2150*/  IMAD.MOV.U32 R212, RZ, RZ, R68 ;  /* 0x000000ffffd47224 */ /* 0x000fc400078e0044 */
[----:B------:R-:W-:Y:S02]  /*2160*/  IMAD.MOV.U32 R211, RZ, RZ, R69 ;  /* 0x000000ffffd37224 */ /* 0x000fe400078e0045 */
[----:B------:R-:W-:Y:S02]  /*2170*/  IMAD.MOV.U32 R210, RZ, RZ, R70 ;  /* 0x000000ffffd27224 */ /* 0x000fe400078e0046 */
[----:B------:R-:W-:Y:S02]  /*2180*/  IMAD.MOV.U32 R209, RZ, RZ, R71 ;  /* 0x000000ffffd17224 */ /* 0x000fe400078e0047 */
        /* <DEDUP_REMOVED lines=58> */
[----:B--2---:R-:W-:Y:S02]  /*2530*/  IMAD.MOV.U32 R19, RZ, RZ, R133 ;  /* 0x000000ffff137224 */ /* 0x004fe400078e0085 */
        /* <DEDUP_REMOVED lines=17> */
[----:B0-----:R-:W-:-:S06]  /*2650*/  WARPGROUP.ARRIVE ;  /* 0x00000000000079c5 */ /* 0x001fcc0000000000 */
[----:B------:R-:W-:Y:S03]  /*2660*/  IGMMA.64x256x32.S8.S8 R24, gdesc[UR4], RZ, !UPT, gsb0 ;  /* 0x06600000041879f1 */ /* 0x000fe6000c0410ff */
        /* <DEDUP_REMOVED lines=64> */
[----:B------:R0:W-:Y:S04]  /*2a70*/  STL.64 [R1+0xf60], R24 ;  /* 0x000f601801007387 */ /* 0x0001e80000100a00 */
[----:B0-----:R-:W2:Y:S04]  /*2a80*/  LDL.LU R24, [R1+0x400] ;  /* 0x0004000001187983 */ /* 0x001ea80000300800 */
[----:B------:R-:W2:Y:S04]  /*2a90*/  LDL.LU R25, [R1+0x404] ;  /* 0x0004040001197983 */ /* 0x000ea80000300800 */
        /* <DEDUP_REMOVED lines=125> */
[----:B------:R-:W2:Y:S01]  /*3270*/  LDL.LU R151, [R1+0x5fc] ;  /* 0x0005fc0001977983 */ /* 0x000ea20000300800 */
[----:B------:R-:W-:-:S02]  /*3280*/  UIADD3 UR4, UR10, 0x2, URZ ;  /* 0x000000020a047890 */ /* 0x000fc4000fffe03f */
[----:B------:R-:W-:Y:S01]  /*3290*/  UIADD3 UR6, UR11, 0x2, URZ ;  /* 0x000000020b067890 */ /* 0x000fe2000fffe03f */
[----:B------:R-:W-:Y:S01]  /*32a0*/  UMOV UR5, 0x40000040 ;  /* 0x4000004000057882 */ /* 0x000fe20000000000 */
[----:B------:R-:W-:Y:S01]  /*32b0*/  UMOV UR7, 0x40000040 ;  /* 0x4000004000077882 */ /* 0x000fe20000000000 */
[----:B--2---:R-:W-:-:S06]  /*32c0*/  WARPGROUP.ARRIVE ;  /* 0x00000000000079c5 */ /* 0x004fcc0000000000 */
[----:B------:R-:W-:Y:S03]  /*32d0*/  IGMMA.64x256x32.S8.S8 R24, gdesc[UR4], R24, gsb0 ;  /* 0x06600000041879f1 */ /* 0x000fe60008041018 */
[----:B------:R-:W-:Y:S02]  /*32e0*/  WARPGROUP.DEPBAR.LE gsb0, 0x0 ;  /* 0x00008000000079c5 */ /* 0x000fe40000010000 */
[----:B------:R0:W-:Y:S04]  /*32f0*/  STL.64 [R1+0x400], R24 ;  /* 0x0004001801007387 */ /* 0x0001e80000100a00 */
        /* <DEDUP_REMOVED lines=63> */
[----:B0-----:R-:W4:Y:S04]  /*36f0*/  LDL.LU R24, [R1] ;  /* 0x0000000001187983 */ /* 0x001f280000300800 */
[----:B------:R-:W4:Y:S04]  /*3700*/  LDL.LU R25, [R1+0x4] ;  /* 0x0000040001197983 */ /* 0x000f280000300800 */
[----:B-1----:R-:W4:Y:S04]  /*3710*/  LDL.LU R26, [R1+0x8] ;  /* 0x00000800011a7983 */ /* 0x002f280000300800 */
[----:B------:R-:W4:Y:S04]  /*3720*/  LDL.LU R27, [R1+0xc] ;  /* 0x00000c00011b7983 */ /* 0x000f280000300800 */
[----:B--2---:R-:W2:Y:S04]  /*3730*/  LDL.LU R28, [R1+0x10] ;  /* 0x00001000011c7983 */ /* 0x004ea80000300800 */
[----:B------:R-:W2:Y:S04]  /*3740*/  LDL.LU R29, [R1+0x14] ;  /* 0x00001400011d7983 */ /* 0x000ea80000300800 */
[----:B---3--:R-:W3:Y:S04]  /*3750*/  LDL.LU R30, [R1+0x18] ;  /* 0x00001800011e7983 */ /* 0x008ee80000300800 */
[----:B------:R-:W3:Y:S04]  /*3760*/  LDL.LU R31, [R1+0x1c] ;  /* 0x00001c00011f7983 */ /* 0x000ee80000300800 */
[----:B----4-:R-:W4:Y:S04]  /*3770*/  LDL.LU R32, [R1+0x20] ;  /* 0x0000200001207983 */ /* 0x010f280000300800 */
[----:B------:R-:W4:Y:S04]  /*3780*/  LDL.LU R33, [R1+0x24] ;  /* 0x0000240001217983 */ /* 0x000f280000300800 */
[----:B------:R-:W2:Y:S04]  /*3790*/  LDL.LU R34, [R1+0x28] ;  /* 0x0000280001227983 */ /* 0x000ea80000300800 */
[----:B------:R-:W2:Y:S04]  /*37a0*/  LDL.LU R35, [R1+0x2c] ;  /* 0x00002c0001237983 */ /* 0x000ea80000300800 */
[----:B------:R-:W3:Y:S04]  /*37b0*/  LDL.LU R36, [R1+0x30] ;  /* 0x0000300001247983 */ /* 0x000ee80000300800 */
[----:B------:R-:W3:Y:S04]  /*37c0*/  LDL.LU R37, [R1+0x34] ;  /* 0x0000340001257983 */ /* 0x000ee80000300800 */
[----:B------:R-:W4:Y:S04]  /*37d0*/  LDL.LU R38, [R1+0x38] ;  /* 0x0000380001267983 */ /* 0x000f280000300800 */
[----:B------:R-:W4:Y:S04]  /*37e0*/  LDL.LU R39, [R1+0x3c] ;  /* 0x00003c0001277983 */ /* 0x000f280000300800 */
[----:B------:R-:W2:Y:S04]  /*37f0*/  LDL.LU R40, [R1+0x40] ;  /* 0x0000400001287983 */ /* 0x000ea80000300800 */
[----:B------:R-:W2:Y:S04]  /*3800*/  LDL.LU R41, [R1+0x44] ;  /* 0x0000440001297983 */ /* 0x000ea80000300800 */
[----:B------:R-:W3:Y:S04]  /*3810*/  LDL.LU R42, [R1+0x48] ;  /* 0x00004800012a7983 */ /* 0x000ee80000300800 */
[----:B------:R-:W3:Y:S04]  /*3820*/  LDL.LU R43, [R1+0x4c] ;  /* 0x00004c00012b7983 */ /* 0x000ee80000300800 */
[----:B------:R-:W4:Y:S01]  /*3830*/  LDL.LU R44, [R1+0x50] ;  /* 0x00005000012c7983 */ /* 0x000f220000300800 */
[----:B------:R-:W-:Y:S01]  /*3840*/  IMAD.MOV.U32 R150, RZ, RZ, R2 ;  /* 0x000000ffff967224 */ /* 0x000fe200078e0002 */
[----:B------:R-:W-:Y:S01]  /*3850*/  MOV R151, R0 ;  /* 0x0000000000977202 */ /* 0x000fe20000000f00 */
[----:B------:R-:W-:Y:S01]  /*3860*/  IMAD.MOV.U32 R148, RZ, RZ, R4 ;  /* 0x000000ffff947224 */ /* 0x000fe200078e0004 */
[----:B------:R-:W-:Y:S01]  /*3870*/  MOV R129, R23 ;  /* 0x0000001700817202 */ /* 0x000fe20000000f00 */
        /* <DEDUP_REMOVED lines=152> */
[----:B------:R-:W-:Y:S04]  /*4200*/  STL.64 [R1+0x11d0], R52 ;  /* 0x0011d03401007387 */ /* 0x000fe80000100a00 */
[----:B------:R-:W-:Y:S04]  /*4210*/  STL.64 [R1+0x11c8], R50 ;  /* 0x0011c83201007387 */ /* 0x000fe80000100a00 */
[----:B------:R-:W-:Y:S04]  /*4220*/  STL.64 [R1+0x11c0], R48 ;  /* 0x0011c03001007387 */ /* 0x000fe80000100a00 */
[----:B------:R-:W-:Y:S04]  /*4230*/  STL.64 [R1+0x11b8], R46 ;  /* 0x0011b82e01007387 */ /* 0x000fe80000100a00 */
[----:B----4-:R-:W-:Y:S04]  /*4240*/  STL.64 [R1+0x11b0], R44 ;  /* 0x0011b02c01007387 */ /* 0x010fe80000100a00 */
[----:B---3--:R-:W-:Y:S04]  /*4250*/  STL.64 [R1+0x11a8], R42 ;  /* 0x0011a82a01007387 */ /* 0x008fe80000100a00 */
[----:B--2---:R-:W-:Y:S04]  /*4260*/  STL.64 [R1+0x11a0], R40 ;  /* 0x0011a02801007387 */ /* 0x004fe80000100a00 */
        /* <DEDUP_REMOVED lines=8> */
[----:B0-----:R-:W2:Y:S04]  /*42f0*/  LDL.LU.64 R24, [R1+0x200] ;  /* 0x0002000001187983 */ /* 0x001ea80000300a00 */
[----:B------:R-:W2:Y:S04]  /*4300*/  LDL.LU.64 R26, [R1+0x208] ;  /* 0x00020800011a7983 */ /* 0x000ea80000300a00 */
        /* <DEDUP_REMOVED lines=61> */
[----:B------:R-:W2:Y:S01]  /*46e0*/  LDL.LU.64 R150, [R1+0x3f8] ;  /* 0x0003f80001967983 */ /* 0x000ea20000300a00 */
[----:B------:R-:W-:Y:S01]  /*46f0*/  UIADD3 UR4, UR10, 0x402, URZ ;  /* 0x000004020a047890 */ /* 0x000fe2000fffe03f */
[----:B------:R-:W-:Y:S01]  /*4700*/  UMOV UR5, 0x40000040 ;  /* 0x4000004000057882 */ /* 0x000fe20000000000 */
[----:B--2---:R-:W-:-:S07]  /*4710*/  WARPGROUP.ARRIVE ;  /* 0x00000000000079c5 */ /* 0x004fce0000000000 */
[----:B------:R-:W-:Y:S03]  /*4720*/  IGMMA.64x256x32.S8.S8 R24, gdesc[UR4], R24, gsb0 ;  /* 0x06600000041879f1 */ /* 0x000fe60008041018 */
[----:B------:R-:W-:Y:S02]  /*4730*/  WARPGROUP.DEPBAR.LE gsb0, 0x0 ;  /* 0x00008000000079c5 */ /* 0x000fe40000010000 */
        /* <DEDUP_REMOVED lines=66> */
[----:B------:R0:W-:Y:S01]  /*4b60*/  STL.64 [R1+0x2a8], R66 ;  /* 0x0002a84201007387 */ /* 0x0001e20000100a00 */
[----:B------:R-:W-:-:S02]  /*4b70*/  IMAD.MOV.U32 R170, RZ, RZ, R106 ;  /* 0x000000ffffaa7224 */ /* 0x000fc400078e006a */
[----:B------:R-:W-:Y:S01]  /*4b80*/  IMAD.MOV.U32 R171, RZ, RZ, R107 ;  /* 0x000000ffffab7224 */ /* 0x000fe200078e006b */
[----:B------:R-:W2:Y:S01]  /*4b90*/  LDL.LU.64 R150, [R1+0x1358] ;  /* 0x0013580001967983 */ /* 0x000ea20000300a00 */
[----:B------:R-:W-:Y:S02]  /*4ba0*/  IMAD.MOV.U32 R168, RZ, RZ, R104 ;  /* 0x000000ffffa87224 */ /* 0x000fe400078e0068 */
[----:B------:R-:W-:Y:S01]  /*4bb0*/  IMAD.MOV.U32 R169, RZ, RZ, R105 ;  /* 0x000000ffffa97224 */ /* 0x000fe200078e0069 */
[----:B------:R-:W2:Y:S01]  /*4bc0*/  LDL.LU.64 R148, [R1+0x1350] ;  /* 0x0013500001947983 */ /* 0x000ea20000300a00 */
[----:B------:R-:W-:Y:S02]  /*4bd0*/  IMAD.MOV.U32 R166, RZ, RZ, R102 ;  /* 0x000000ffffa67224 */ /* 0x000fe400078e0066 */
[----:B------:R-:W-:Y:S01]  /*4be0*/  IMAD.MOV.U32 R167, RZ, RZ, R103 ;  /* 0x000000ffffa77224 */ /* 0x000fe200078e0067 */
[----:B------:R-:W2:Y:S01]  /*4bf0*/  LDL.LU.64 R146, [R1+0x1348] ;  /* 0x0013480001927983 */ /* 0x000ea20000300a00 */
        /* <DEDUP_REMOVED lines=48> */
[----:B------:R-:W-:-:S03]  /*4f00*/  IMAD.MOV.U32 R216, RZ, RZ, R69 ;  /* 0x000000ffffd87224 */ /* 0x000fc600078e0045 */
        /* <DEDUP_REMOVED lines=50> */
[----:B------:R-:W-:Y:S04]  /*5230*/  STL.64 [R1], R24 ;  /* 0x0000001801007387 */ /* 0x000fe80000100a00 */
        /* <DEDUP_REMOVED lines=319> */
[----:B------:R4:W-:Y:S04]  /*6630*/  STL [R1+0x5a0], R128 ;  /* 0x0005a08001007387 */ /* 0x0009e80000100800 */
[----:B0-----:R-:W4:Y:S04]  /*6640*/  LDL.LU.64 R24, [R1] ;  /* 0x0000000001187983 */ /* 0x001f280000300a00 */
[----:B-1----:R-:W4:Y:S04]  /*6650*/  LDL.LU.64 R26, [R1+0x8] ;  /* 0x00000800011a7983 */ /* 0x002f280000300a00 */
[----:B--2---:R-:W2:Y:S04]  /*6660*/  LDL.LU.64 R28, [R1+0x10] ;  /* 0x00001000011c7983 */ /* 0x004ea80000300a00 */
[----:B---3--:R-:W3:Y:S04]  /*6670*/  LDL.LU.64 R30, [R1+0x18] ;  /* 0x00001800011e7983 */ /* 0x008ee80000300a00 */
[----:B----4-:R-:W4:Y:S04]  /*6680*/  LDL.LU.64 R32, [R1+0x20] ;  /* 0x0000200001207983 */ /* 0x010f280000300a00 */
[----:B------:R-:W2:Y:S04]  /*6690*/  LDL.LU.64 R34, [R1+0x28] ;  /* 0x0000280001227983 */ /* 0x000ea80000300a00 */
[----:B------:R-:W3:Y:S04]  /*66a0*/  LDL.LU.64 R36, [R1+0x30] ;  /* 0x0000300001247983 */ /* 0x000ee80000300a00 */
[----:B------:R-:W4:Y:S04]  /*66b0*/  LDL.LU.64 R38, [R1+0x38] ;  /* 0x0000380001267983 */ /* 0x000f280000300a00 */
        /* <DEDUP_REMOVED lines=39> */
[----:B------:R-:W2:Y:S01]  /*6930*/  LDL.LU.64 R118, [R1+0x178] ;  /* 0x0001780001767983 */ /* 0x000ea20000300a00 */
[----:B------:R-:W-:-:S03]  /*6940*/  IMAD.MOV.U32 R0, RZ, RZ, R129 ;  /* 0x000000ffff007224 */ /* 0x000fc600078e0081 */
[----:B------:R-:W3:Y:S01]  /*6950*/  LDL.LU.64 R120, [R1+0x180] ;  /* 0x0001800001787983 */ /* 0x000ee20000300a00 */
[----:B------:R-:W-:-:S03]  /*6960*/  IMAD.MOV.U32 R18, RZ, RZ, R130 ;  /* 0x000000ffff127224 */ /* 0x000fc600078e0082 */
[----:B------:R-:W4:Y:S01]  /*6970*/  LDL.LU.64 R122, [R1+0x188] ;  /* 0x00018800017a7983 */ /* 0x000f220000300a00 */
[----:B------:R-:W-:-:S03]  /*6980*/  IMAD.MOV.U32 R17, RZ, RZ, R131 ;  /* 0x000000ffff117224 */ /* 0x000fc600078e0083 */
[----:B------:R-:W2:Y:S01]  /*6990*/  LDL.LU.64 R124, [R1+0x190] ;  /* 0x00019000017c7983 */ /* 0x000ea20000300a00 */
[----:B------:R-:W-:Y:S01]  /*69a0*/  MOV R16, R132 ;  /* 0x0000008400107202 */ /* 0x000fe20000000f00 */
[----:B------:R-:W-:Y:S02]  /*69b0*/  IMAD.MOV.U32 R2, RZ, RZ, R133 ;  /* 0x000000ffff027224 */ /* 0x000fe400078e0085 */
[----:B------:R-:W3:Y:S01]  /*69c0*/  LDL.LU.64 R126, [R1+0x198] ;  /* 0x00019800017e7983 */ /* 0x000ee20000300a00 */
[----:B------:R-:W-:-:S03]  /*69d0*/  IMAD.MOV.U32 R235, RZ, RZ, R134 ;  /* 0x000000ffffeb7224 */ /* 0x000fc600078e0086 */
[----:B------:R-:W4:Y:S01]  /*69e0*/  LDL.LU.64 R128, [R1+0x1a0] ;  /* 0x0001a00001807983 */ /* 0x000f220000300a00 */
[----:B------:R-:W-:-:S03]  /*69f0*/  IMAD.MOV.U32 R234, RZ, RZ, R135 ;  /* 0x000000ffffea7224 */ /* 0x000fc600078e0087 */
[----:B------:R-:W2:Y:S01]  /*6a00*/  LDL.LU.64 R130, [R1+0x1a8] ;  /* 0x0001a80001827983 */ /* 0x000ea20000300a00 */
[----:B------:R-:W-:Y:S02]  /*6a10*/  IMAD.MOV.U32 R233, RZ, RZ, R136 ;  /* 0x000000ffffe97224 */ /* 0x000fe400078e0088 */
[----:B------:R-:W-:Y:S01]  /*6a20*/  IMAD.MOV.U32 R232, RZ, RZ, R137 ;  /* 0x000000ffffe87224 */ /* 0x000fe200078e0089 */
[----:B------:R-:W3:Y:S01]  /*6a30*/  LDL.LU.64 R132, [R1+0x1b0] ;  /* 0x0001b00001847983 */ /* 0x000ee20000300a00 */
[----:B------:R-:W-:Y:S02]  /*6a40*/  IMAD.MOV.U32 R231, RZ, RZ, R138 ;  /* 0x000000ffffe77224 */ /* 0x000fe400078e008a */
[----:B------:R-:W-:Y:S01]  /*6a50*/  IMAD.MOV.U32 R230, RZ, RZ, R139 ;  /* 0x000000ffffe67224 */ /* 0x000fe200078e008b */
[----:B------:R-:W4:Y:S01]  /*6a60*/  LDL.LU.64 R134, [R1+0x1b8] ;  /* 0x0001b80001867983 */ /* 0x000f220000300a00 */
[----:B------:R-:W-:Y:S02]  /*6a70*/  IMAD.MOV.U32 R229, RZ, RZ, R140 ;  /* 0x000000ffffe57224 */ /* 0x000fe400078e008c */
[----:B------:R-:W-:Y:S01]  /*6a80*/  IMAD.MOV.U32 R228, RZ, RZ, R141 ;  /* 0x000000ffffe47224 */ /* 0x000fe200078e008d */
[----:B------:R-:W2:Y:S01]  /*6a90*/  LDL.LU.64 R136, [R1+0x1c0] ;  /* 0x0001c00001887983 */ /* 0x000ea20000300a00 */
[----:B------:R-:W-:-:S02]  /*6aa0*/  IMAD.MOV.U32 R227, RZ, RZ, R142 ;  /* 0x000000ffffe37224 */ /* 0x000fc400078e008e */
        /* <DEDUP_REMOVED lines=13> */
[----:B------:R-:W4:Y:S04]  /*6b80*/  LDL.LU.64 R146, [R1+0x1e8] ;  /* 0x0001e80001927983 */ /* 0x000f280000300a00 */
[----:B------:R-:W2:Y:S04]  /*6b90*/  LDL.LU.64 R148, [R1+0x1f0] ;  /* 0x0001f00001947983 */ /* 0x000ea80000300a00 */
[----:B------:R-:W3:Y:S04]  /*6ba0*/  LDL.LU.64 R150, [R1+0x1f8] ;  /* 0x0001f80001967983 */ /* 0x000ee80000300a00 */
[----:B---3--:R-:W-:Y:S04]  /*6bb0*/  STL.64 [R1+0xf58], R150 ;  /* 0x000f589601007387 */ /* 0x008fe80000100a00 */
[----:B--2---:R-:W-:Y:S04]  /*6bc0*/  STL.64 [R1+0xf50], R148 ;  /* 0x000f509401007387 */ /* 0x004fe80000100a00 */
[----:B----4-:R-:W-:Y:S04]  /*6bd0*/  STL.64 [R1+0xf48], R146 ;  /* 0x000f489201007387 */ /* 0x010fe80000100a00 */
        /* <DEDUP_REMOVED lines=73> */
[----:B------:R-:W-:Y:S01]  /*7070*/  MOV R134, R215 ;  /* 0x000000d700867202 */ /* 0x000fe20000000f00 */
        /* <DEDUP_REMOVED lines=12> */
[----:B------:R-:W-:Y:S01]  /*7140*/  IMAD.MOV.U32 R147, RZ, RZ, R202 ;  /* 0x000000ffff937224 */ /* 0x000fe200078e00ca */
        /* <DEDUP_REMOVED lines=23> */
[----:B------:R-:W-:Y:S01]  /*72c0*/  IMAD.MOV.U32 R215, RZ, RZ, R3 ;  /* 0x000000ffffd77224 */ /* 0x000fe200078e0003 */
[----:B------:R-:W-:Y:S01]  /*72d0*/  UIADD3 UR4, UR10, 0x404, URZ ;  /* 0x000004040a047890 */ /* 0x000fe2000fffe03f */
[----:B------:R-:W-:Y:S01]  /*72e0*/  UMOV UR5, 0x40000040 ;  /* 0x4000004000057882 */ /* 0x000fe20000000000 */
        /* <DEDUP_REMOVED lines=20> */
[----:B------:R-:W-:Y:S01]  /*7430*/  STL.64 [R1+0xdb8], R46 ;  /* 0x000db82e01007387 */ /* 0x000fe20000100a00 */
[----:B--2---:R-:W-:-:S06]  /*7440*/  WARPGROUP.ARRIVE ;  /* 0x00000000000079c5 */ /* 0x004fcc0000000000 */
[----:B------:R-:W-:Y:S01]  /*7450*/  IGMMA.64x256x32.S8.S8 R88, gdesc[UR4], R88, gsb0 ;  /* 0x06600000045879f1 */ /* 0x000fe20008041058 */
        /* <DEDUP_REMOVED lines=11> */
[----:B------:R-:W-:Y:S04]  /*7510*/  STL [R1+0xb5c], R218 ;  /* 0x000b5cda01007387 */ /* 0x000fe80000100800 */
        /* <DEDUP_REMOVED lines=21> */
[----:B------:R-:W-:Y:S01]  /*7670*/  STL [R1+0xb04], R0 ;  /* 0x000b040001007387 */ /* 0x000fe20000100800 */
[----:B------:R-:W-:-:S03]  /*7680*/  WARPGROUP.DEPBAR.LE gsb0, 0x0 ;  /* 0x00008000000079c5 */ /* 0x000fc60000010000 */
        /* <DEDUP_REMOVED lines=139> */
[----:B------:R-:W-:Y:S01]  /*7f40*/  STL.64 [R1+0x30], R36 ;  /* 0x0000302401007387 */ /* 0x000fe20000100a00 */
[----:B------:R-:W-:-:S03]  /*7f50*/  IMAD.MOV.U32 R4, RZ, RZ, R150 ;  /* 0x000000ffff047224 */ /* 0x000fc600078e0096 */
[----:B------:R-:W-:Y:S01]  /*7f60*/  STL.64 [R1+0x38], R38 ;  /* 0x0000382601007387 */ /* 0x000fe20000100a00 */
[----:B------:R-:W-:-:S03]  /*7f70*/  IMAD.MOV.U32 R3, RZ, RZ, R151 ;  /* 0x000000ffff037224 */ /* 0x000fc600078e0097 */
[----:B------:R-:W-:Y:S01]  /*7f80*/  STL.64 [R1+0x40], R40 ;  /* 0x0000402801007387 */ /* 0x000fe20000100a00 */
[----:B------:R-:W-:-:S03]  /*7f90*/  IMAD.MOV.U32 R6, RZ, RZ, R148 ;  /* 0x000000ffff067224 */ /* 0x000fc600078e0094 */
[----:B------:R-:W-:Y:S01]  /*7fa0*/  STL.64 [R1+0x48], R42 ;  /* 0x0000482a01007387 */ /* 0x000fe20000100a00 */
[----:B------:R-:W-:-:S03]  /*7fb0*/  IMAD.MOV.U32 R5, RZ, RZ, R149 ;  /* 0x000000ffff057224 */ /* 0x000fc600078e0095 */
[----:B------:R0:W-:Y:S01]  /*7fc0*/  STL [R1+0x50], R44 ;  /* 0x0000502c01007387 */ /* 0x0001e20000100800 */
[----:B------:R-:W-:Y:S02]  /*7fd0*/  IMAD.MOV.U32 R8, RZ, RZ, R146 ;  /* 0x000000ffff087224 */ /* 0x000fe400078e0092 */
[----:B------:R-:W-:Y:S01]  /*7fe0*/  IMAD.MOV.U32 R7, RZ, RZ, R147 ;  /* 0x000000ffff077224 */ /* 0x000fe200078e0093 */
[----:B------:R-:W2:Y:S01]  /*7ff0*/  LDL.LU.64 R150, [R1+0xd58] ;  /* 0x000d580001967983 */ /* 0x000ea20000300a00 */
[----:B------:R-:W-:Y:S02]  /*8000*/  IMAD.MOV.U32 R10, RZ, RZ, R144 ;  /* 0x000000ffff0a7224 */ /* 0x000fe400078e0090 */
[----:B------:R-:W-:Y:S01]  /*8010*/  IMAD.MOV.U32 R9, RZ, RZ, R145 ;  /* 0x000000ffff097224 */ /* 0x000fe200078e0091 */
[----:B------:R-:W2:Y:S01]  /*8020*/  LDL.LU.64 R148, [R1+0xd50] ;  /* 0x000d500001947983 */ /* 0x000ea20000300a00 */
[----:B------:R-:W-:Y:S01]  /*8030*/  IMAD.MOV.U32 R12, RZ, RZ, R142 ;  /* 0x000000ffff0c7224 */ /* 0x000fe200078e008e */
[----:B------:R-:W-:Y:S01]  /*8040*/  MOV R13, R141 ;  /* 0x0000008d000d7202 */ /* 0x000fe20000000f00 */
[----:B------:R-:W-:Y:S01]  /*8050*/  IMAD.MOV.U32 R11, RZ, RZ, R143 ;  /* 0x000000ffff0b7224 */ /* 0x000fe200078e008f */
[----:B------:R-:W2:Y:S01]  /*8060*/  LDL.LU.64 R146, [R1+0xd48] ;  /* 0x000d480001927983 */ /* 0x000ea20000300a00 */
[----:B------:R-:W-:-:S03]  /*8070*/  IMAD.MOV.U32 R14, RZ, RZ, R140 ;  /* 0x000000ffff0e7224 */ /* 0x000fc600078e008c */
[----:B------:R-:W2:Y:S01]  /*8080*/  LDL.LU.64 R144, [R1+0xd40] ;  /* 0x000d400001907983 */ /* 0x000ea20000300a00 */
[----:B------:R-:W-:Y:S02]  /*8090*/  IMAD.MOV.U32 R19, RZ, RZ, R138 ;  /* 0x000000ffff137224 */ /* 0x000fe400078e008a */
        /* <DEDUP_REMOVED lines=11> */
[----:B-1----:R-:W-:Y:S02]  /*8150*/  IMAD.MOV.U32 R214, RZ, RZ, R130 ;  /* 0x000000ffffd67224 */ /* 0x002fe400078e0082 */
        /* <DEDUP_REMOVED lines=128> */
[----:B------:R-:W-:-:S03]  /*8960*/  IMAD.MOV.U32 R218, RZ, RZ, R45 ;  /* 0x000000ffffda7224 */ /* 0x000fc600078e002d */
        /* <DEDUP_REMOVED lines=40> */
[----:B0-----:R-:W2:Y:S04]  /*8bf0*/  LDL.LU R108, [R1] ;  /* 0x00000000016c7983 */ /* 0x001ea80000300800 */
        /* <DEDUP_REMOVED lines=19> */
[----:B------:R-:W3:Y:S01]  /*8d30*/  LDL.LU R128, [R1+0x50] ;  /* 0x0000500001807983 */ /* 0x000ee20000300800 */
[----:B------:R-:W-:-:S02]  /*8d40*/  IMAD.MOV.U32 R129, RZ, RZ, R218 ;  /* 0x000000ffff817224 */ /* 0x000fc400078e00da */
[----:B------:R-:W-:Y:S01]  /*8d50*/  IMAD.MOV.U32 R130, RZ, RZ, R219 ;  /* 0x000000ffff827224 */ /* 0x000fe200078e00db */
[----:B------:R-:W4:Y:S01]  /*8d60*/  LDL.LU R218, [R1+0xb5c] ;  /* 0x000b5c0001da7983 */ /* 0x000f220000300800 */
[----:B------:R-:W-:Y:S02]  /*8d70*/  IMAD.MOV.U32 R131, RZ, RZ, R220 ;  /* 0x000000ffff837224 */ /* 0x000fe400078e00dc */
[----:B------:R-:W-:Y:S01]  /*8d80*/  IMAD.MOV.U32 R132, RZ, RZ, R221 ;  /* 0x000000ffff847224 */ /* 0x000fe200078e00dd */
[----:B------:R-:W4:Y:S01]  /*8d90*/  LDL.LU R219, [R1+0xb58] ;  /* 0x000b580001db7983 */ /* 0x000f220000300800 */
[----:B------:R-:W-:-:S03]  /*8da0*/  IMAD.MOV.U32 R133, RZ, RZ, R222 ;  /* 0x000000ffff857224 */ /* 0x000fc600078e00de */
        /* <DEDUP_REMOVED lines=11> */
[----:B------:R-:W-:Y:S01]  /*8e60*/  IMAD.MOV.U32 R139, RZ, RZ, R228 ;  /* 0x000000ffff8b7224 */ /* 0x000fe200078e00e4 */
[----:B------:R-:W-:Y:S02]  /*8e70*/  MOV R140, R229 ;  /* 0x000000e5008c7202 */ /* 0x000fe40000000f00 */
        /* <DEDUP_REMOVED lines=17> */
[----:B------:R-:W-:Y:S02]  /*8f90*/  IMAD.MOV.U32 R150, RZ, RZ, R18 ;  /* 0x000000ffff967224 */ /* 0x000fe400078e0012 */
[----:B------:R-:W-:Y:S01]  /*8fa0*/  IMAD.MOV.U32 R151, RZ, RZ, R0 ;  /* 0x000000ffff977224 */ /* 0x000fe200078e0000 */
[----:B------:R-:W4:Y:S01]  /*8fb0*/  LDL.LU R235, [R1+0xb18] ;  /* 0x000b180001eb7983 */ /* 0x000f220000300800 */
[----:B------:R-:W-:-:S03]  /*8fc0*/  IMAD.MOV.U32 R149, RZ, RZ, R17 ;  /* 0x000000ffff957224 */ /* 0x000fc600078e0011 */
[----:B------:R-:W4:Y:S04]  /*8fd0*/  LDL.LU R2, [R1+0xb14] ;  /* 0x000b140001027983 */ /* 0x000f280000300800 */
[----:B------:R-:W4:Y:S04]  /*8fe0*/  LDL.LU R16, [R1+0xb10] ;  /* 0x000b100001107983 */ /* 0x000f280000300800 */
[----:B------:R-:W4:Y:S04]  /*8ff0*/  LDL.LU R17, [R1+0xb0c] ;  /* 0x000b0c0001117983 */ /* 0x000f280000300800 */
[----:B------:R-:W4:Y:S04]  /*9000*/  LDL.LU R18, [R1+0xb08] ;  /* 0x000b080001127983 */ /* 0x000f280000300800 */
[----:B------:R-:W4:Y:S04]  /*9010*/  LDL.LU R0, [R1+0xb04] ;  /* 0x000b040001007983 */ /* 0x000f280000300800 */
        /* <DEDUP_REMOVED lines=192> */
[----:B--2---:R-:W-:Y:S04]  /*9c20*/  STL.64 [R1+0xae8], R150 ;  /* 0x000ae89601007387 */ /* 0x004fe80000100a00 */
[----:B----4-:R-:W-:Y:S04]  /*9c30*/  STL.64 [R1+0xae0], R148 ;  /* 0x000ae09401007387 */ /* 0x010fe80000100a00 */
[----:B---3--:R-:W-:Y:S04]  /*9c40*/  STL.64 [R1+0xad8], R146 ;  /* 0x000ad89201007387 */ /* 0x008fe80000100a00 */
        /* <DEDUP_REMOVED lines=166> */
[----:B------:R-:W-:Y:S01]  /*a6b0*/  IMAD.MOV.U32 R129, RZ, RZ, R0 ;  /* 0x000000ffff817224 */ /* 0x000fe200078e0000 */
[----:B------:R-:W-:Y:S01]  /*a6c0*/  MOV R139, R230 ;  /* 0x000000e6008b7202 */ /* 0x000fe20000000f00 */
[----:B------:R-:W-:Y:S01]  /*a6d0*/  IMAD.MOV.U32 R130, RZ, RZ, R18 ;  /* 0x000000ffff827224 */ /* 0x000fe200078e0012 */
[----:B------:R-:W-:Y:S01]  /*a6e0*/  UIADD3 UR4, UR10, 0x6, URZ ;  /* 0x000000060a047890 */ /* 0x000fe2000fffe03f */
[----:B------:R-:W-:Y:S01]  /*a6f0*/  IMAD.MOV.U32 R131, RZ, RZ, R17 ;  /* 0x000000ffff837224 */ /* 0x000fe200078e0011 */
[----:B------:R-:W-:Y:S01]  /*a700*/  UIADD3 UR6, UR11, 0x6, URZ ;  /* 0x000000060b067890 */ /* 0x000fe2000fffe03f */
[----:B------:R-:W-:Y:S01]  /*a710*/  IMAD.MOV.U32 R132, RZ, RZ, R16 ;  /* 0x000000ffff847224 */ /* 0x000fe200078e0010 */
[----:B------:R-:W-:Y:S01]  /*a720*/  UMOV UR5, 0x40000040 ;  /* 0x4000004000057882 */ /* 0x000fe20000000000 */
[----:B------:R-:W-:Y:S01]  /*a730*/  IMAD.MOV.U32 R133, RZ, RZ, R2 ;  /* 0x000000ffff857224 */ /* 0x000fe200078e0002 */
[----:B------:R-:W-:Y:S01]  /*a740*/  UMOV UR7, 0x40000040 ;  /* 0x4000004000077882 */ /* 0x000fe20000000000 */
[----:B------:R-:W-:Y:S01]  /*a750*/  IMAD.MOV.U32 R134, RZ, RZ, R235 ;  /* 0x000000ffff867224 */ /* 0x000fe200078e00eb */
[----:B------:R0:W5:Y:S01]  /*a760*/  LDL.LU R0, [R1+0xb00] ;  /* 0x000b000001007983 */ /* 0x0001620000300800 */
[----:B------:R-:W-:-:S02]  /*a770*/  IMAD.MOV.U32 R135, RZ, RZ, R234 ;  /* 0x000000ffff877224 */ /* 0x000fc400078e00ea */
[----:B------:R-:W-:Y:S01]  /*a780*/  IMAD.MOV.U32 R136, RZ, RZ, R233 ;  /* 0x000000ffff887224 */ /* 0x000fe200078e00e9 */
[----:B------:R0:W5:Y:S01]  /*a790*/  LDL.LU R18, [R1+0xafc] ;  /* 0x000afc0001127983 */ /* 0x0001620000300800 */
[----:B------:R-:W-:Y:S02]  /*a7a0*/  IMAD.MOV.U32 R137, RZ, RZ, R232 ;  /* 0x000000ffff897224 */ /* 0x000fe400078e00e8 */
[----:B------:R-:W-:Y:S01]  /*a7b0*/  IMAD.MOV.U32 R138, RZ, RZ, R231 ;  /* 0x000000ffff8a7224 */ /* 0x000fe200078e00e7 */
[----:B------:R0:W5:Y:S01]  /*a7c0*/  LDL.LU R17, [R1+0xaf8] ;  /* 0x000af80001117983 */ /* 0x0001620000300800 */
[----:B------:R-:W-:Y:S02]  /*a7d0*/  IMAD.MOV.U32 R140, RZ, RZ, R229 ;  /* 0x000000ffff8c7224 */ /* 0x000fe400078e00e5 */
[----:B------:R-:W-:Y:S01]  /*a7e0*/  IMAD.MOV.U32 R141, RZ, RZ, R228 ;  /* 0x000000ffff8d7224 */ /* 0x000fe200078e00e4 */
[----:B------:R0:W5:Y:S01]  /*a7f0*/  LDL.LU R16, [R1+0xaf4] ;  /* 0x000af40001107983 */ /* 0x0001620000300800 */
[----:B------:R-:W-:-:S02]  /*a800*/  IMAD.MOV.U32 R142, RZ, RZ, R227 ;  /* 0x000000ffff8e7224 */ /* 0x000fc400078e00e3 */
[----:B------:R-:W-:Y:S01]  /*a810*/  IMAD.MOV.U32 R143, RZ, RZ, R226 ;  /* 0x000000ffff8f7224 */ /* 0x000fe200078e00e2 */
[----:B------:R0:W5:Y:S01]  /*a820*/  LDL.LU R2, [R1+0xaf0] ;  /* 0x000af00001027983 */ /* 0x0001620000300800 */
[----:B------:R-:W-:Y:S02]  /*a830*/  IMAD.MOV.U32 R144, RZ, RZ, R225 ;  /* 0x000000ffff907224 */ /* 0x000fe400078e00e1 */
[----:B------:R-:W-:Y:S02]  /*a840*/  IMAD.MOV.U32 R145, RZ, RZ, R224 ;  /* 0x000000ffff917224 */ /* 0x000fe400078e00e0 */
[----:B------:R-:W-:Y:S02]  /*a850*/  IMAD.MOV.U32 R146, RZ, RZ, R223 ;  /* 0x000000ffff927224 */ /* 0x000fe400078e00df */
[----:B------:R-:W-:Y:S02]  /*a860*/  IMAD.MOV.U32 R147, RZ, RZ, R222 ;  /* 0x000000ffff937224 */ /* 0x000fe400078e00de */
[----:B------:R-:W-:-:S02]  /*a870*/  IMAD.MOV.U32 R148, RZ, RZ, R221 ;  /* 0x000000ffff947224 */ /* 0x000fc400078e00dd */
[----:B------:R-:W-:Y:S02]  /*a880*/  IMAD.MOV.U32 R149, RZ, RZ, R220 ;  /* 0x000000ffff957224 */ /* 0x000fe400078e00dc */
[----:B------:R-:W-:Y:S02]  /*a890*/  IMAD.MOV.U32 R150, RZ, RZ, R219 ;  /* 0x000000ffff967224 */ /* 0x000fe400078e00db */
[----:B------:R-:W-:-:S06]  /*a8a0*/  IMAD.MOV.U32 R151, RZ, RZ, R218 ;  /* 0x000000ffff977224 */ /* 0x000fcc00078e00da */
[----:B--2---:R-:W-:-:S06]  /*a8b0*/  WARPGROUP.ARRIVE ;  /* 0x00000000000079c5 */ /* 0x004fcc0000000000 */
        /* <DEDUP_REMOVED lines=66> */
[----:B-1----:R-:W2:Y:S04]  /*ace0*/  LDL.LU.64 R150, [R1+0xae8] ;  /* 0x000ae80001967983 */ /* 0x002ea80000300a00 */
        /* <DEDUP_REMOVED lines=171> */
[----:B------:R-:W-:Y:S01]  /*b7a0*/  IMAD.MOV.U32 R235, RZ, RZ, R3 ;  /* 0x000000ffffeb7224 */ /* 0x000fe200078e0003 */
[----:B------:R-:W-:Y:S01]  /*b7b0*/  UIADD3 UR4, UR10, 0x806, URZ ;  /* 0x000008060a047890 */ /* 0x000fe2000fffe03f */
[----:B------:R-:W3:Y:S01]  /*b7c0*/  LDL.LU.64 R106, [R1+0x838] ;  /* 0x00083800016a7983 */ /* 0x000ee20000300a00 */
[----:B------:R-:W-:-:S03]  /*b7d0*/  UMOV UR5, 0x40000040 ;  /* 0x4000004000057882 */ /* 0x000fc60000000000 */
[----:B------:R-:W3:Y:S04]  /*b7e0*/  LDL.LU.64 R104, [R1+0x830] ;  /* 0x0008300001687983 */ /* 0x000ee80000300a00 */
        /* <DEDUP_REMOVED lines=39> */
[----:B------:R-:W3:Y:S01]  /*ba60*/  LDL.LU.64 R24, [R1+0x6f0] ;  /* 0x0006f00001187983 */ /* 0x000ee20000300a00 */
[----:B--2---:R-:W-:-:S06]  /*ba70*/  WARPGROUP.ARRIVE ;  /* 0x00000000000079c5 */ /* 0x004fcc0000000000 */
        /* <DEDUP_REMOVED lines=66> */
[----:B-1----:R-:W3:Y:S04]  /*bea0*/  LDL.LU.64 R150, [R1+0x6e8] ;  /* 0x0006e80001967983 */ /* 0x002ee80000300a00 */
        /* <DEDUP_REMOVED lines=21> */
[----:B------:R-:W-:Y:S01]  /*c000*/  UIADD3 UR4, UR10, 0xc06, URZ ;  /* 0x00000c060a047890 */ /* 0x000fe2000fffe03f */
[----:B------:R-:W-:Y:S01]  /*c010*/  UMOV UR5, 0x40000040 ;  /* 0x4000004000057882 */ /* 0x000fe20000000000 */
[----:B---3--:R-:W-:-:S07]  /*c020*/  WARPGROUP.ARRIVE ;  /* 0x00000000000079c5 */ /* 0x008fce0000000000 */
[----:B------:R-:W-:Y:S03]  /*c030*/  IGMMA.64x256x32.S8.S8 R24, gdesc[UR4], R24, gsb0 ;  /* 0x06600000041879f1 */ /* 0x000fe60008041018 */
[----:B------:R-:W-:Y:S02]  /*c040*/  WARPGROUP.DEPBAR.LE gsb0, 0x0 ;  /* 0x00008000000079c5 */ /* 0x000fe40000010000 */
[----:B0-----:R-:W-:Y:S05]  /*c050*/  @!P1 BRA `(.L_x_18) ;  /* 0x000000d000789947 */ /* 0x001fea0003800000 */
[----:B------:R-:W-:Y:S01]  /*c060*/  UIADD3 UR11, UR37, 0x1, URZ ;  /* 0x00000001250b7890 */ /* 0x000fe2000fffe03f */
[----:B-----5:R-:W-:Y:S01]  /*c070*/  R2UR UR12, R2 ;  /* 0x00000000020c72ca */ /* 0x020fe200000e0000 */
[----:B------:R-:W-:Y:S02]  /*c080*/  UMOV UR10, UR37 ;  /* 0x00000025000a7c82 */ /* 0x000fe40008000000 */
[----:B------:R-:W-:-:S04]  /*c090*/  UISETP.NE.AND UP0, UPT, UR11, 0x2, UPT ;  /* 0x000000020b00788c */ /* 0x000fc8000bf05270 */
[----:B------:R-:W-:Y:S02]  /*c0a0*/  USEL UR4, URZ, 0x1, UP0 ;  /* 0x000000013f047887 */ /* 0x000fe40008000000 */
[----:B------:R-:W-:Y:S02]  /*c0b0*/  USEL UR11, UR11, URZ, UP0 ;  /* 0x0000003f0b0b7287 */ /* 0x000fe40008000000 */
[----:B------:R-:W-:-:S06]  /*c0c0*/  ULOP3.LUT UR4, UR36, UR4, URZ, 0x3c, !UPT ;  /* 0x0000000424047292 */ /* 0x000fcc000f8e3c3f */
[----:B------:R-:W-:-:S07]  /*c0d0*/  IMAD.U32 R2, RZ, RZ, UR4 ;  /* 0x00000004ff027e24 */ /* 0x000fce000f8e00ff */
.L_x_25:
[----:B0-----:R-:W-:Y:S05]  /*c0e0*/  @!P0 BRA `(.L_x_19) ;  /* 0x0000000000048947 */ /* 0x001fea0003800000 */
[----:B------:R-:W-:Y:S01]  /*c0f0*/  BPT.TRAP 0x1 ;  /* 0x000000040000795c */ /* 0x000fe20000300000 */
.L_x_19:
[----:B------:R-:W0:Y:S01]  /*c100*/  S2UR UR5, SR_CgaCtaId ;  /* 0x00000000000579c3 */ /* 0x000e220000008800 */
[----:B------:R-:W-:Y:S01]  /*c110*/  UMOV UR4, 0x400 ;  /* 0x0000040000047882 */ /* 0x000fe20000000000 */
[----:B------:R-:W-:Y:S01]  /*c120*/  IMAD.U32 R3, RZ, RZ, UR11 ;  /* 0x0000000bff037e24 */ /* 0x000fe2000f8e00ff */
[----:B------:R-:W-:Y:S01]  /*c130*/  SHF.L.U32 R4, R2, 0x1f, RZ ;  /* 0x0000001f02047819 */ /* 0x000fe200000006ff */
[----:B0-----:R-:W-:-:S06]  /*c140*/  ULEA UR4, UR5, UR4, 0x18 ;  /* 0x0000000405047291 */ /* 0x001fcc000f8ec03f */
[----:B------:R-:W-:-:S04]  /*c150*/  IMAD.U32 R0, RZ, RZ, UR4 ;  /* 0x00000004ff007e24 */ /* 0x000fc8000f8e00ff */
[----:B------:R-:W-:-:S04]  /*c160*/  IMAD R3, R3, 0x8, R0 ;  /* 0x0000000803037824 */ /* 0x000fc800078e0200 */
[----:B------:R0:W1:Y:S01]  /*c170*/  SYNCS.PHASECHK.TRANS64.TRYWAIT P1, [R3+URZ], R4 ;  /* 0x00000004030075a7 */ /* 0x000062000802017f */
[----:B------:R-:W-:Y:S05]  /*c180*/  @!P0 BRA `(.L_x_20) ;  /* 0x0000000000048947 */ /* 0x000fea0003800000 */
[----:B------:R-:W-:Y:S01]  /*c190*/  BPT.TRAP 0x1 ;  /* 0x000000040000795c */ /* 0x000fe20000300000 */
.L_x_20:
[----:B-1----:R-:W-:Y:S05]  /*c1a0*/  @P1 BRA `(.L_x_21) ;  /* 0x0000000000081947 */ /* 0x002fea0003800000 */
[----:B------:R-:W1:Y:S02]  /*c1b0*/  SYNCS.PHASECHK.TRANS64.TRYWAIT P1, [R3+URZ], R4 ;  /* 0x00000004030075a7 */ /* 0x000e64000802017f */
[----:B-1----:R-:W-:Y:S05]  /*c1c0*/  @!P1 BRA `(.L_x_22) ;  /* 0x0000032800b09947 */ /* 0x002fea0003800000 */
.L_x_21:
        /* <DEDUP_REMOVED lines=64> */
[----:B--2---:R-:W2:Y:S04]  /*c5d0*/  LDL.LU.64 R24, [R1] ;  /* 0x0000000001187983 */ /* 0x004ea80000300a00 */
        /* <DEDUP_REMOVED lines=85> */
[----:B--2---:R-:W2:Y:S04]  /*cb30*/  LDL.LU.64 R108, [R1+0x200] ;  /* 0x00020000016c7983 */ /* 0x004ea80000300a00 */
        /* <DEDUP_REMOVED lines=191> */
[----:B------:R-:W-:-:S02]  /*d730*/  ULEA UR13, UR11, UR8, 0xc ;  /* 0x000000080b0d7291 */ /* 0x000fc4000f8e603f */
[----:B------:R-:W-:Y:S01]  /*d740*/  ULEA UR14, UR11, UR9, 0xb ;  /* 0x000000090b0e7291 */ /* 0x000fe2000f8e583f */
[----:B------:R-:W-:Y:S01]  /*d750*/  STL.64 [R1+0x16a8], R106 ;  /* 0x0016a86a01007387 */ /* 0x000fe20000100a00 */
[----:B------:R-:W-:Y:S01]  /*d760*/  UMOV UR5, 0x40000040 ;  /* 0x4000004000057882 */ /* 0x000fe20000000000 */
[----:B------:R-:W-:Y:S02]  /*d770*/  UMOV UR7, 0x40000040 ;  /* 0x4000004000077882 */ /* 0x000fe40000000000 */
[----:B------:R-:W-:Y:S01]  /*d780*/  UMOV UR4, UR13 ;  /* 0x0000000d00047c82 */ /* 0x000fe20008000000 */
[----:B------:R-:W-:Y:S01]  /*d790*/  STL.64 [R1+0x16a0], R104 ;  /* 0x0016a06801007387 */ /* 0x000fe20000100a00 */
[----:B------:R-:W-:-:S03]  /*d7a0*/  UMOV UR6, UR14 ;  /* 0x0000000e00067c82 */ /* 0x000fc60008000000 */
        /* <DEDUP_REMOVED lines=44> */
[----:B------:R-:W-:Y:S01]  /*da70*/  STL [R1+0xaf0], R0 ;  /* 0x000af00001007387 */ /* 0x000fe20000100800 */
        /* <DEDUP_REMOVED lines=269> */
[----:B------:R-:W-:Y:S01]  /*eb50*/  STL.64 [R1], R24 ;  /* 0x0000001801007387 */ /* 0x000fe20000100a00 */
[----:B------:R-:W-:Y:S01]  /*eb60*/  IMAD.MOV.U32 R2, RZ, RZ, R150 ;  /* 0x000000ffff027224 */ /* 0x000fe200078e0096 */
[----:B------:R-:W-:Y:S01]  /*eb70*/  MOV R10, R142 ;  /* 0x0000008e000a7202 */ /* 0x000fe20000000f00 */
[----:B------:R-:W-:Y:S01]  /*eb80*/  IMAD.MOV.U32 R0, RZ, RZ, R151 ;  /* 0x000000ffff007224 */ /* 0x000fe200078e0097 */
[----:B------:R-:W-:Y:S01]  /*eb90*/  STL.64 [R1+0x8], R26 ;  /* 0x0000081a01007387 */ /* 0x000fe20000100a00 */
[----:B01----:R-:W-:Y:S01]  /*eba0*/  IMAD.MOV.U32 R4, RZ, RZ, R148 ;  /* 0x000000ffff047224 */ /* 0x003fe200078e0094 */
[----:B---3--:R-:W-:Y:S01]  /*ebb0*/  MOV R160, R120 ;  /* 0x0000007800a07202 */ /* 0x008fe20000000f00 */
[----:B------:R-:W-:Y:S01]  /*ebc0*/  IMAD.MOV.U32 R3, RZ, RZ, R149 ;  /* 0x000000ffff037224 */ /* 0x000fe200078e0095 */
[----:B------:R-:W-:Y:S01]  /*ebd0*/  STL.64 [R1+0x10], R28 ;  /* 0x0000101c01007387 */ /* 0x000fe20000100a00 */
[----:B------:R-:W-:Y:S01]  /*ebe0*/  IMAD.MOV.U32 R6, RZ, RZ, R146 ;  /* 0x000000ffff067224 */ /* 0x000fe200078e0092 */
[----:B----4-:R-:W-:Y:S01]  /*ebf0*/  MOV R182, R98 ;  /* 0x0000006200b67202 */ /* 0x010fe20000000f00 */
        /* <DEDUP_REMOVED lines=460> */
[----:B------:R-:W-:-:S02]  /*108c0*/  IMAD.MOV.U32 R150, RZ, RZ, R2 ;  /* 0x000000ffff967224 */ /* 0x000fc400078e0002 */
[----:B------:R-:W-:Y:S02]  /*108d0*/  IMAD.MOV.U32 R151, RZ, RZ, R0 ;  /* 0x000000ffff977224 */ /* 0x000fe400078e0000 */
[----:B------:R-:W-:Y:S02]  /*108e0*/  IMAD.MOV.U32 R148, RZ, RZ, R4 ;  /* 0x000000ffff947224 */ /* 0x000fe400078e0004 */
[----:B------:R-:W-:Y:S01]  /*108f0*/  IMAD.MOV.U32 R149, RZ, RZ, R3 ;  /* 0x000000ffff957224 */ /* 0x000fe200078e0003 */
[----:B------:R-:W-:Y:S01]  /*10900*/  MOV R145, R7 ;  /* 0x0000000700917202 */ /* 0x000fe20000000f00 */
[----:B------:R-:W-:Y:S02]  /*10910*/  IMAD.MOV.U32 R146, RZ, RZ, R6 ;  /* 0x000000ffff927224 */ /* 0x000fe400078e0006 */
        /* <DEDUP_REMOVED lines=62> */
[----:B------:R-:W-:Y:S01]  /*10d00*/  IMAD.MOV.U32 R102, RZ, RZ, R178 ;  /* 0x000000ffff667224 */ /* 0x000fe200078e00b2 */
[----:B------:R-:W-:Y:S01]  /*10d10*/  MOV R101, R179 ;  /* 0x000000b300657202 */ /* 0x000fe20000000f00 */
        /* <DEDUP_REMOVED lines=192> */
[----:B------:R-:W-:Y:S01]  /*11920*/  IMAD.MOV.U32 R6, RZ, RZ, R148 ;  /* 0x000000ffff067224 */ /* 0x000fe200078e0094 */
[----:B------:R-:W-:Y:S02]  /*11930*/  MOV R5, R149 ;  /* 0x0000009500057202 */ /* 0x000fe40000000f00 */
[----:B------:R-:W-:Y:S01]  /*11940*/  STL.64 [R1+0x2a0], R64 ;  /* 0x0002a04001007387 */ /* 0x000fe20000100a00 */
[----:B------:R-:W-:-:S03]  /*11950*/  IMAD.MOV.U32 R8, RZ, RZ, R146 ;  /* 0x000000ffff087224 */ /* 0x000fc600078e0092 */
[----:B------:R0:W-:Y:S01]  /*11960*/  STL.64 [R1+0x2a8], R66 ;  /* 0x0002a84201007387 */ /* 0x0001e20000100a00 */
        /* <DEDUP_REMOVED lines=523> */
[----:B------:R-:W-:-:S03]  /*13a20*/  IMAD.MOV.U32 R2, RZ, RZ, R132 ;  /* 0x000000ffff027224 */ /* 0x000fc600078e0084 */
[----:B------:R-:W3:Y:S01]  /*13a30*/  LDL.LU.64 R126, [R1+0x198] ;  /* 0x00019800017e7983 */ /* 0x000ee20000300a00 */
[----:B------:R-:W-:-:S03]  /*13a40*/  IMAD.MOV.U32 R0, RZ, RZ, R133 ;  /* 0x000000ffff007224 */ /* 0x000fc600078e0085 */
[----:B------:R-:W4:Y:S01]  /*13a50*/  LDL.LU.64 R128, [R1+0x1a0] ;  /* 0x0001a00001807983 */ /* 0x000f220000300a00 */
[----:B------:R-:W-:Y:S02]  /*13a60*/  IMAD.MOV.U32 R235, RZ, RZ, R134 ;  /* 0x000000ffffeb7224 */ /* 0x000fe400078e0086 */
[----:B------:R-:W-:Y:S01]  /*13a70*/  IMAD.MOV.U32 R234, RZ, RZ, R135 ;  /* 0x000000ffffea7224 */ /* 0x000fe200078e0087 */
[----:B------:R-:W2:Y:S01]  /*13a80*/  LDL.LU.64 R130, [R1+0x1a8] ;  /* 0x0001a80001827983 */ /* 0x000ea20000300a00 */
[----:B------:R-:W-:Y:S02]  /*13a90*/  IMAD.MOV.U32 R233, RZ, RZ, R136 ;  /* 0x000000ffffe97224 */ /* 0x000fe400078e0088 */
[----:B------:R-:W-:Y:S01]  /*13aa0*/  IMAD.MOV.U32 R232, RZ, RZ, R137 ;  /* 0x000000ffffe87224 */ /* 0x000fe200078e0089 */
[----:B------:R-:W3:Y:S01]  /*13ab0*/  LDL.LU.64 R132, [R1+0x1b0] ;  /* 0x0001b00001847983 */ /* 0x000ee20000300a00 */
[----:B------:R-:W-:Y:S02]  /*13ac0*/  IMAD.MOV.U32 R231, RZ, RZ, R138 ;  /* 0x000000ffffe77224 */ /* 0x000fe400078e008a */
[----:B------:R-:W-:Y:S01]  /*13ad0*/  IMAD.MOV.U32 R230, RZ, RZ, R139 ;  /* 0x000000ffffe67224 */ /* 0x000fe200078e008b */
[----:B------:R-:W4:Y:S01]  /*13ae0*/  LDL.LU.64 R134, [R1+0x1b8] ;  /* 0x0001b80001867983 */ /* 0x000f220000300a00 */
[----:B------:R-:W-:-:S02]  /*13af0*/  IMAD.MOV.U32 R229, RZ, RZ, R140 ;  /* 0x000000ffffe57224 */ /* 0x000fc400078e008c */
        /* <DEDUP_REMOVED lines=8> */
[----:B------:R-:W-:Y:S01]  /*13b80*/  IMAD.MOV.U32 R223, RZ, RZ, R146 ;  /* 0x000000ffffdf7224 */ /* 0x000fe200078e0092 */
[----:B------:R-:W-:Y:S01]  /*13b90*/  MOV R221, R148 ;  /* 0x0000009400dd7202 */ /* 0x000fe20000000f00 */
[----:B------:R-:W-:Y:S01]  /*13ba0*/  IMAD.MOV.U32 R222, RZ, RZ, R147 ;  /* 0x000000ffffde7224 */ /* 0x000fe200078e0093 */
[----:B------:R-:W2:Y:S01]  /*13bb0*/  LDL.LU.64 R142, [R1+0x1d8] ;  /* 0x0001d800018e7983 */ /* 0x000ea20000300a00 */
[----:B------:R-:W-:-:S03]  /*13bc0*/  IMAD.MOV.U32 R220, RZ, RZ, R149 ;  /* 0x000000ffffdc7224 */ /* 0x000fc600078e0095 */
        /* <DEDUP_REMOVED lines=1361> */
[----:B------:R-:W-:Y:S01]  /*190e0*/  BPT.TRAP 0x1 ;  /* 0x000000040000795c */ /* 0x000fe20000300000 */
.L_x_23:
[----:B------:R-:W-:Y:S01]  /*190f0*/  UISETP.GT.U32.AND UP0, UPT, UR38, 0x1, UPT ;  /* 0x000000012600788c */ /* 0x000fe2000bf04070 */
[----:B------:R-:W-:-:S04]  /*19100*/  IMAD.U32 R3, RZ, RZ, UR10 ;  /* 0x0000000aff037e24 */ /* 0x000fc8000f8e00ff */
[----:B-----5:R-:W-:Y:S01]  /*19110*/  IMAD R3, R3, 0x8, R0 ;  /* 0x0000000803037824 */ /* 0x020fe200078e0200 */
[----:B------:R-:W-:-:S03]  /*19120*/  PLOP3.LUT P1, PT, PT, PT, UP0, 0x80, 0x0 ;  /* 0x000000000000781c */ /* 0x000fc60003f2f008 */
[----:B------:R-:W-:-:S05]  /*19130*/  VIADD R3, R3, 0x10 ;  /* 0x0000001003037836 */ /* 0x000fca0000000000 */
[----:B------:R-:W-:-:S04]  /*19140*/  PRMT R3, RZ, 0x654, R3 ;  /* 0x00000654ff037816 */ /* 0x000fc80000000003 */
[----:B------:R0:W-:Y:S01]  /*19150*/  SYNCS.ARRIVE.TRANS64.RED.A1T0 RZ, [R3+URZ], RZ ;  /* 0x000000ff03ff79a7 */ /* 0x0001e2000810043f */
[----:B------:R-:W-:Y:S05]  /*19160*/  @P1 BRA `(.L_x_24) ;  /* 0x0000000000041947 */ /* 0x000fea0003800000 */
[----:B------:R-:W-:Y:S01]  /*19170*/  BPT.TRAP 0x1 ;  /* 0x000000040000795c */ /* 0x000fe20000300000 */
.L_x_24:
[----:B------:R-:W-:Y:S02]  /*19180*/  UISETP.GT.AND UP2, UPT, UR12, 0x1, UPT ;  /* 0x000000010c00788c */ /* 0x000fe4000bf44270 */
[----:B------:R-:W-:Y:S02]  /*19190*/  UIADD3 UR11, UR11, 0x1, URZ ;  /* 0x000000010b0b7890 */ /* 0x000fe4000fffe03f */
[----:B------:R-:W-:Y:S02]  /*191a0*/  UIADD3 UR10, UR10, 0x1, URZ ;  /* 0x000000010a0a7890 */ /* 0x000fe4000fffe03f */
[----:B------:R-:W-:Y:S01]  /*191b0*/  PLOP3.LUT P1, PT, PT, PT, UP2, 0x80, 0x0 ;  /* 0x000000000000781c */ /* 0x000fe20003f2f028 */
[----:B------:R-:W-:Y:S02]  /*191c0*/  UISETP.NE.AND UP0, UPT, UR11, 0x2, UPT ;  /* 0x000000020b00788c */ /* 0x000fe4000bf05270 */
[----:B------:R-:W-:Y:S02]  /*191d0*/  UISETP.NE.AND UP1, UPT, UR10, 0x2, UPT ;  /* 0x000000020a00788c */ /* 0x000fe4000bf25270 */
[----:B------:R-:W-:-:S02]  /*191e0*/  USEL UR4, URZ, 0x1, UP0 ;  /* 0x000000013f047887 */ /* 0x000fc40008000000 */
[----:B------:R-:W-:Y:S02]  /*191f0*/  UIADD3 UR12, UR12, -0x1, URZ ;  /* 0xffffffff0c0c7890 */ /* 0x000fe4000fffe03f */
[----:B------:R-:W-:Y:S02]  /*19200*/  USEL UR11, UR11, URZ, UP0 ;  /* 0x0000003f0b0b7287 */ /* 0x000fe40008000000 */
[----:B------:R-:W-:Y:S01]  /*19210*/  USEL UR10, UR10, URZ, UP1 ;  /* 0x0000003f0a0a7287 */ /* 0x000fe20008800000 */
[----:B------:R-:W-:Y:S01]  /*19220*/  LOP3.LUT R2, R2, UR4, RZ, 0x3c, !PT ;  /* 0x0000000402027c12 */ /* 0x000fe2000f8e3cff */
[----:B------:R-:W-:Y:S10]  /*19230*/  @P1 BRA `(.L_x_25) ;  /* 0xffffff2c00a81947 */ /* 0x000ff4000383ffff */
.L_x_18:
[----:B-----5:R-:W1:Y:S02]  /*19240*/  LDC R2, c[0x0][0x28c] ;  /* 0x0000a300ff027b82 */ /* 0x020e640000000800 */
[----:B-1----:R-:W-:-:S13]  /*19250*/  ISETP.GE.AND P1, PT, R2, 0x1, PT ;  /* 0x000000010200780c */ /* 0x002fda0003f26270 */
[----:B------:R-:W-:Y:S05]  /*19260*/  @!P1 BRA `(.L_x_26) ;  /* 0x00000000003c9947 */ /* 0x000fea0003800000 */
[----:B------:R-:W-:Y:S05]  /*19270*/  @!P0 BRA `(.L_x_27) ;  /* 0x0000000000048947 */ /* 0x000fea0003800000 */
[----:B------:R-:W-:Y:S01]  /*19280*/  BPT.TRAP 0x1 ;  /* 0x000000040000795c */ /* 0x000fe20000300000 */
.L_x_27:
[----:B------:R-:W-:-:S04]  /*19290*/  UISETP.LT.AND UP0, UPT, UR48, 0x1, UPT ;  /* 0x000000013000788c */ /* 0x000fc8000bf01270 */
[----:B------:R-:W-:Y:S02]  /*192a0*/  USEL UR4, UR48, 0x1, UP0 ;  /* 0x0000000130047887 */ /* 0x000fe40008000000 */
[----:B------:R-:W-:Y:S02]  /*192b0*/  UISETP.GT.U32.AND UP0, UPT, UR38, 0x1, UPT ;  /* 0x000000012600788c */ /* 0x000fe4000bf04070 */
[----:B------:R-:W-:-:S04]  /*192c0*/  UIADD3 UR4, UR37, UR48, -UR4 ;  /* 0x0000003025047290 */ /* 0x000fc8000fffe804 */
[----:B------:R-:W-:Y:S01]  /*192d0*/  USHF.L.U32 UR4, UR4, 0x3, URZ ;  /* 0x0000000304047899 */ /* 0x000fe2000800063f */
[----:B------:R-:W-:-:S03]  /*192e0*/  PLOP3.LUT P0, PT, PT, PT, UP0, 0x80, 0x0 ;  /* 0x000000000000781c */ /* 0x000fc60003f0f008 */
[----:B------:R-:W-:-:S06]  /*192f0*/  ULOP3.LUT UR4, UR4, 0x8, URZ, 0xc0, !UPT ;  /* 0x0000000804047892 */ /* 0x000fcc000f8ec03f */
[----:B------:R-:W-:-:S05]  /*19300*/  IMAD.U32 R2, RZ, RZ, UR4 ;  /* 0x00000004ff027e24 */ /* 0x000fca000f8e00ff */
[----:B------:R-:W-:-:S04]  /*19310*/  IADD3 R0, R0, 0x10, R2 ;  /* 0x0000001000007810 */ /* 0x000fc80007ffe002 */
[----:B------:R-:W-:-:S04]  /*19320*/  PRMT R0, RZ, 0x654, R0 ;  /* 0x00000654ff007816 */ /* 0x000fc80000000000 */
[----:B------:R1:W-:Y:S01]  /*19330*/  SYNCS.ARRIVE.TRANS64.RED.A1T0 RZ, [R0+URZ], RZ ;  /* 0x000000ff00ff79a7 */ /* 0x0003e2000810043f */
[----:B------:R-:W-:Y:S05]  /*19340*/  @P0 BRA `(.L_x_26) ;  /* 0x0000000000040947 */ /* 0x000fea0003800000 */
[----:B------:R-:W-:Y:S01]  /*19350*/  BPT.TRAP 0x1 ;  /* 0x000000040000795c */ /* 0x000fe20000300000 */
.L_x_26:
[----:B------:R-:W2:Y:S01]  /*19360*/  S2R R5, SR_TID.X ;  /* 0x0000000000057919 */ /* 0x000ea20000002100 */
[----:B------:R-:W-:Y:S01]  /*19370*/  MOV R157, 0x6540 ;  /* 0x00006540009d7802 */ /* 0x000fe20000000f00 */
[----:B------:R-:W-:Y:S01]  /*19380*/  ULDC UR11, c[0x0][0x288] ;  /* 0x0000a200000b7ab9 */ /* 0x000fe20000000800 */
[----:B------:R-:W-:Y:S02]  /*19390*/  UIADD3 UR37, UR48, UR37, URZ ;  /* 0x0000002530257290 */ /* 0x000fe4000fffe03f */
[----:B------:R-:W-:Y:S02]  /*193a0*/  UIMAD.WIDE UR6, UR49, 0x200, URZ ;  /* 0x00000200310678a5 */ /* 0x000fe4000f8e023f */
[----:B------:R-:W-:Y:S01]  /*193b0*/  USHF.L.U32 UR49, UR49, 0x9, URZ ;  /* 0x0000000931317899 */ /* 0x000fe2000800063f */
[----:B------:R-:W-:Y:S01]  /*193c0*/  ULDC UR10, c[0x0][0x284] ;  /* 0x0000a100000a7ab9 */ /* 0x000fe20000000800 */
[----:B------:R-:W-:Y:S01]  /*193d0*/  USHF.R.U32.HI UR4, URZ, 0x1, UR37 ;  /* 0x000000013f047899 */ /* 0x000fe20008011625 */
[----:B------:R-:W-:Y:S01]  /*193e0*/  IMAD.U32 R14, RZ, RZ, UR10 ;  /* 0x0000000aff0e7e24 */ /* 0x000fe2000f8e00ff */
[----:B------:R-:W-:-:S02]  /*193f0*/  USHF.R.S32.HI UR12, URZ, 0x1f, UR41 ;  /* 0x0000001f3f0c7899 */ /* 0x000fc40008011429 */
[----:B------:R-:W-:Y:S01]  /*19400*/  ULOP3.LUT UR4, UR4, 0x1, URZ, 0xc0, !UPT ;  /* 0x0000000104047892 */ /* 0x000fe2000f8ec03f */
[----:B------:R-:W-:Y:S01]  /*19410*/  ULDC.64 UR8, c[0x0][0x5d0] ;  /* 0x0001740000087ab9 */ /* 0x000fe20000000a00 */
[----:B------:R-:W-:Y:S02]  /*19420*/  UISETP.GT.U32.AND UP0, UPT, UR37, 0x1, UPT ;  /* 0x000000012500788c */ /* 0x000fe4000bf04070 */
[----:B------:R-:W-:Y:S02]  /*19430*/  UISETP.NE.U32.AND UP1, UPT, UR4, 0x1, UPT ;  /* 0x000000010400788c */ /* 0x000fe4000bf25070 */
[----:B------:R-:W-:Y:S02]  /*19440*/  UIMAD UR5, UR12, UR8, URZ ;  /* 0x000000080c0572a4 */ /* 0x000fe4000f8e023f */
[----:B------:R-:W-:Y:S02]  /*19450*/  UISETP.LT.U32.AND UP0, UPT, UR48, 0x2, UP0 ;  /* 0x000000023000788c */ /* 0x000fe40008701070 */
[----:B------:R-:W-:-:S02]  /*19460*/  UISETP.GT.U32.AND UP1, UPT, UR48, 0x1, !UP1 ;  /* 0x000000013000788c */ /* 0x000fc4000cf24070 */
[----:B------:R-:W-:Y:S02]  /*19470*/  UIMAD UR5, UR41, UR9, UR5 ;  /* 0x00000009290572a4 */ /* 0x000fe4000f8e0205 */
[----:B------:R-:W-:Y:S02]  /*19480*/  USEL UR4, URZ, 0x1, !UP1 ;  /* 0x000000013f047887 */ /* 0x000fe4000c800000 */
[----:B------:R-:W-:Y:S01]  /*19490*/  ULOP3.LUT UR37, UR37, 0x1, URZ, 0xc0, !UPT ;  /* 0x0000000125257892 */ /* 0x000fe2000f8ec03f */
[----:B--2---:R-:W-:Y:S01]  /*194a0*/  IMAD.SHL.U32 R156, R5, 0x2, RZ ;  /* 0x00000002059c7824 */ /* 0x004fe200078e00ff */
[--C-:B------:R-:W-:Y:S02]  /*194b0*/  SHF.R.U32.HI R2, RZ, 0x7, R5.reuse ;  /* 0x00000007ff027819 */ /* 0x100fe40000011605 */
[----:B0-----:R-:W-:Y:S02]  /*194c0*/  SHF.R.U32.HI R3, RZ, 0x2, R5 ;  /* 0x00000002ff037819 */ /* 0x001fe40000011605 */
[----:B------:R-:W-:-:S02]  /*194d0*/  LOP3.LUT R156, R156, 0x6, RZ, 0xc0, !PT ;  /* 0x000000069c9c7812 */ /* 0x000fc400078ec0ff */
[----:B------:R-:W-:Y:S02]  /*194e0*/  LOP3.LUT R2, R2, 0x1, RZ, 0xc0, !PT ;  /* 0x0000000102027812 */ /* 0x000fe400078ec0ff */
[----:B------:R-:W-:Y:S02]  /*194f0*/  LOP3.LUT R4, R5, 0x60, RZ, 0xc0, !PT ;  /* 0x0000006005047812 */ /* 0x000fe400078ec0ff */
[----:B------:R-:W-:Y:S01]  /*19500*/  PRMT R156, R156, R157, UR40 ;  /* 0x000000289c9c7e16 */ /* 0x000fe2000800009d */
[----:B------:R-:W-:Y:S01]  /*19510*/  USHF.L.U32 UR40, UR40, 0x8, URZ ;  /* 0x0000000828287899 */ /* 0x000fe2000800063f */
[----:B------:R-:W-:Y:S01]  /*19520*/  IMAD.SHL.U32 R15, R2, 0x40, RZ ;  /* 0x00000040020f7824 */ /* 0x000fe200078e00ff */
[----:B------:R-:W-:Y:S02]  /*19530*/  LOP3.LUT R3, R3, 0x7, RZ, 0xc0, !PT ;  /* 0x0000000703037812 */ /* 0x000fe400078ec0ff */
[----:B------:R-:W-:Y:S01]  /*19540*/  SHF.R.U32.HI R4, RZ, 0x1, R4 ;  /* 0x00000001ff047819 */ /* 0x000fe20000011604 */
[----:B------:R-:W-:Y:S01]  /*19550*/  UISETP.GE.AND UP2, UPT, UR40, UR11, UPT ;  /* 0x0000000b2800728c */ /* 0x000fe2000bf46270 */
[----:B------:R-:W-:-:S02]  /*19560*/  LOP3.LUT R15, R15, 0x40, R3, 0xe2, !PT ;  /* 0x000000400f0f7812 */ /* 0x000fc400078ee203 */
[----:B-1----:R-:W-:Y:S01]  /*19570*/  IADD3 R0, RZ, -R4, -R3 ;  /* 0x80000004ff007210 */ /* 0x002fe20007ffe803 */
[----:B------:R-:W-:Y:S01]  /*19580*/  UISETP.GE.OR UP2, UPT, UR49, UR10, UP2 ;  /* 0x0000000a3100728c */ /* 0x000fe20009746670 */
[----:B------:R-:W-:Y:S02]  /*19590*/  LOP3.LUT R15, R15, UR6, R4, 0xfe, !PT ;  /* 0x000000060f0f7c12 */ /* 0x000fe4000f8efe04 */
[----:B------:R-:W-:Y:S01]  /*195a0*/  LOP3.LUT R4, R5, 0x3, RZ, 0xc0, !PT ;  /* 0x0000000305047812 */ /* 0x000fe200078ec0ff */
[----:B------:R-:W-:Y:S01]  /*195b0*/  IMAD R0, R2, -0x40, R0 ;  /* 0xffffffc002007824 */ /* 0x000fe200078e0200 */
[----:B------:R-:W-:Y:S01]  /*195c0*/  SHF.R.S32.HI R157, RZ, 0x1f, R156 ;  /* 0x0000001fff9d7819 */ /* 0x000fe2000001149c */
[----:B------:R-:W-:Y:S01]  /*195d0*/  IMAD.MOV.U32 R2, RZ, RZ, -0x2 ;  /* 0xfffffffeff027424 */ /* 0x000fe200078e00ff */
[----:B------:R-:W-:Y:S02]  /*195e0*/  PLOP3.LUT P0, PT, PT, PT, UP2, 0x80, 0x0 ;  /* 0x000000000000781c */ /* 0x000fe40003f0f028 */
[----:B------:R-:W-:Y:S01]  /*195f0*/  IADD3 R14, R14, -UR49, R0 ;  /* 0x800000310e0e7c10 */ /* 0x000fe2000fffe000 */
[----:B------:R-:W-:Y:S01]  /*19600*/  IMAD R4, R4, R2, UR11 ;  /* 0x0000000b04047e24 */ /* 0x000fe2000f8e0202 */
[----:B------:R-:W-:Y:S01]  /*19610*/  UMOV UR49, 0xffffffff ;  /* 0xffffffff00317882 */ /* 0x000fe20000000000 */
[----:B------:R-:W-:Y:S01]  /*19620*/  IMAD.U32 R2, RZ, RZ, UR8 ;  /* 0x00000008ff027e24 */ /* 0x000fe2000f8e00ff */
[----:B------:R-:W-:Y:S01]  /*19630*/  USEL UR8, URZ, 0x1, !UP0 ;  /* 0x000000013f087887 */ /* 0x000fe2000c000000 */
[----:B------:R-:W-:-:S02]  /*19640*/  VIADD R0, R4, -UR40 ;  /* 0x8000002804007c36 */ /* 0x000fc40008000000 */
[----:B------:R-:W-:Y:S01]  /*19650*/  IMAD.WIDE.U32 R2, R2, UR41, R156 ;  /* 0x0000002902027c25 */ /* 0x000fe2000f8e009c */
[----:B------:R-:W-:-:S03]  /*19660*/  ULOP3.LUT UR36, UR4, UR36, UR8, 0x96, !UPT ;  /* 0x0000002404247292 */ /* 0x000fc6000f8e9608 */
[----:B------:R-:W-:Y:S01]  /*19670*/  VIADD R3, R3, UR5 ;  /* 0x0000000503037c36 */ /* 0x000fe20008000000 */
[----:B------:R-:W-:Y:S08]  /*19680*/  @P0 BRA `(.L_x_28) ;  /* 0x0000023400dc0947 */ /* 0x000ff00003800000 */
[----:B------:R-:W-:Y:S01]  /*19690*/  ISETP.NE.AND P0, PT, R18, RZ, PT ;  /* 0x000000ff1200720c */ /* 0x000fe20003f05270 */
[----:B------:R-:W-:Y:S01]  /*196a0*/  ULDC.64 UR10, c[0x0][0x5c8] ;  /* 0x00017200000a7ab9 */ /* 0x000fe20000000a00 */
[----:B------:R-:W-:Y:S01]  /*196b0*/  BSSY B0, `(.L_x_28) ;  /* 0x0002374000007945 */ /* 0x000fe20003800000 */
[----:B------:R-:W-:Y:S01]  /*196c0*/  UIMAD UR4, UR7, UR10, URZ ;  /* 0x0000000a070472a4 */ /* 0x000fe2000f8e023f */
[----:B------:R-:W-:Y:S02]  /*196d0*/  IMAD.U32 R6, RZ, RZ, UR11 ;  /* 0x0000000bff067e24 */ /* 0x000fe4000f8e00ff */
[----:B------:R-:W-:-:S04]  /*196e0*/  IMAD.WIDE.U32 R2, R15, UR10, R2 ;  /* 0x0000000a0f027c25 */ /* 0x000fc8000f8e0002 */
[----:B------:R-:W-:-:S04]  /*196f0*/  IMAD R6, R15, R6, UR4 ;  /* 0x000000040f067e24 */ /* 0x000fc8000f8e0206 */
[----:B------:R-:W-:Y:S01]  /*19700*/  IMAD.IADD R6, R3, 0x1, R6 ;  /* 0x0000000103067824 */ /* 0x000fe200078e0206 */
[----:B------:R-:W-:Y:S06]  /*19710*/  @!P0 BRA `(.L_x_29) ;  /* 0x0000017000a48947 */ /* 0x000fec0003800000 */
[----:B------:R-:W0:Y:S01]  /*19720*/  LDC.64 R12, c[0x0][0x5b0] ;  /* 0x00016c00ff0c7b82 */ /* 0x000e220000000a00 */
[----:B------:R-:W-:Y:S01]  /*19730*/  ULDC.64 UR8, c[0x0][0x5b8] ;  /* 0x00016e0000087ab9 */ /* 0x000fe20000000a00 */
[----:B------:R-:W-:Y:S01]  /*19740*/  ISETP.GE.AND P1, PT, R14, 0x1, PT ;  /* 0x000000010e00780c */ /* 0x000fe20003f26270 */
[----:B------:R-:W-:Y:S02]  /*19750*/  UIMAD UR4, UR12, UR8, URZ ;  /* 0x000000080c0472a4 */ /* 0x000fe4000f8e023f */
[----:B------:R-:W-:Y:S01]  /*19760*/  IMAD.U32 R4, RZ, RZ, UR8 ;  /* 0x00000008ff047e24 */ /* 0x000fe2000f8e00ff */
[----:B------:R-:W-:Y:S01]  /*19770*/  BSSY B1, `(.L_x_30) ;  /* 0x000000e000017945 */ /* 0x000fe20003800000 */
[----:B------:R-:W-:Y:S01]  /*19780*/  ISETP.LT.OR P2, PT, R0, 0x1, !P1 ;  /* 0x000000010000780c */ /* 0x000fe20004f41670 */
[----:B------:R-:W-:Y:S01]  /*19790*/  UIMAD UR4, UR41, UR9, UR4 ;  /* 0x00000009290472a4 */ /* 0x000fe2000f8e0204 */
[----:B------:R-:W1:Y:S01]  /*197a0*/  LDC.64 R20, c[0x0][0x5a8] ;  /* 0x00016a00ff147b82 */ /* 0x000e620000000a00 */
[----:B------:R-:W-:-:S04]  /*197b0*/  IMAD.WIDE.U32 R156, R4, UR41, R156 ;  /* 0x00000029049c7c25 */ /* 0x000fc8000f8e009c */
[----:B------:R-:W-:Y:S02]  /*197c0*/  VIADD R23, R157, UR4 ;  /* 0x000000049d177c36 */ /* 0x000fe40008000000 */
[----:B------:R-:W-:Y:S02]  /*197d0*/  IMAD.MOV.U32 R22, RZ, RZ, R156 ;  /* 0x000000ffff167224 */ /* 0x000fe400078e009c */
[----:B0-----:R-:W-:Y:S02]  /*197e0*/  IMAD R10, R12, UR7, RZ ;  /* 0x000000070c0a7c24 */ /* 0x001fe4000f8e02ff */
[----:B------:R-:W-:-:S04]  /*197f0*/  IMAD.WIDE.U32 R4, R15, R12, R22 ;  /* 0x0000000c0f047225 */ /* 0x000fc800078e0016 */
[----:B------:R-:W-:Y:S01]  /*19800*/  IMAD R10, R15, R13, R10 ;  /* 0x0000000d0f0a7224 */ /* 0x000fe200078e020a */
[----:B-1----:R-:W-:-:S04]  /*19810*/  IADD3 R8, P0, R4, R20, RZ ;  /* 0x0000001404087210 */ /* 0x002fc80007f1e0ff */
[----:B------:R-:W-:Y:S01]  /*19820*/  IADD3.X R9, R21, R5, R10, P0, !PT ;  /* 0x0000000515097210 */ /* 0x000fe200007fe40a */
[----:B------:R-:W-:Y:S08]  /*19830*/  @P2 BRA `(.L_x_31) ;  /* 0x0000000000042947 */ /* 0x000ff00003800000 */
[----:B------:R0:W5:Y:S02]  /*19840*/  LDG.E.U8 R16, desc[UR50][R8.64] ;  /* 0x0000003208107981 */ /* 0x000164000c1e1100 */
.L_x_31:
[----:B------:R-:W-:Y:S05]  /*19850*/  BSYNC B1 ;  /* 0x0000000000017941 */ /* 0x000fea0003800000 */
.L_x_30:
[----:B------:R-:W2:Y:S01]  /*19860*/  LDL.LU R7, [R1+0x400] ;  /* 0x0004000001077983 */ /* 0x000ea20000300800 */
[----:B-----5:R-:W-:Y:S01]  /*19870*/  LOP3.LUT R3, R16, 0xffff, RZ, 0xc0, !PT ;  /* 0x0000ffff10037812 */ /* 0x020fe200078ec0ff */
[----:B------:R-:W-:Y:S01]  /*19880*/  ULDC.64 UR4, c[0x0][0x5c0] ;  /* 0x0001700000047ab9 */ /* 0x000fe20000000a00 */
[----:B------:R-:W-:Y:S01]  /*19890*/  ISETP.LT.OR P3, PT, R0, 0x2, !P1 ;  /* 0x000000020000780c */ /* 0x000fe20004f61670 */
[----:B------:R-:W-:Y:S01]  /*198a0*/  BSSY B1, `(.L_x_32) ;  /* 0x000000b000017945 */ /* 0x000fe20003800000 */
[----:B------:R-:W-:Y:S02]  /*198b0*/  PRMT R3, R3, 0x8880, RZ ;  /* 0x0000888003037816 */ /* 0x000fe400000000ff */
[----:B------:R-:W-:-:S03]  /*198c0*/  IADD3 R4, P0, R2, UR4, RZ ;  /* 0x0000000402047c10 */ /* 0x000fc6000ff1e0ff */
[----:B------:R-:W-:Y:S01]  /*198d0*/  IMAD R2, R3, R18, RZ ;  /* 0x0000001203027224 */ /* 0x000fe200078e02ff */
[----:B------:R-:W-:-:S03]  /*198e0*/  IADD3.X R5, R6, UR5, RZ, P0, !PT ;  /* 0x0000000506057c10 */ /* 0x000fc600087fe4ff */
[----:B--2---:R-:W-:-:S05]  /*198f0*/  @!P2 IMAD R3, R7, R17, R2 ;  /* 0x000000110703a224 */ /* 0x004fca00078e0202 */
[----:B------:R1:W-:Y:S01]  /*19900*/  @!P2 STG.E.U8 desc[UR50][R4.64], R3 ;  /* 0x000000030400a986 */ /* 0x0003e2000c101132 */
[----:B------:R-:W-:Y:S05]  /*19910*/  @P3 BRA `(.L_x_33) ;  /* 0x00000000000c3947 */ /* 0x000fea0003800000 */
[----:B------:R-:W2:Y:S02]  /*19920*/  LDG.E.U8 R16, desc[UR50][R8.64+0x1] ;  /* 0x0000013208107981 */ /* 0x000ea4000c1e1100 */
[----:B--2---:R-:W-:-:S05]  /*19930*/  PRMT R2, R16, 0x8880, RZ ;  /* 0x0000888010027816 */ /* 0x004fca00000000ff */
[----:B------:R-:W-:-:S07]  /*19940*/  IMAD R2, R2, R18, RZ ;  /* 0x0000001202027224 */ /* 0x000fce00078e02ff */
.L_x_33:
[----:B------:R-:W-:Y:S05]  /*19950*/  BSYNC B1 ;  /* 0x0000000000017941 */ /* 0x000fea0003800000 */
.L_x_32:
[----:B-1----:R-:W2:Y:S01]  /*19960*/  LDL.LU R3, [R1+0x404] ;  /* 0x0004040001037983 */ /* 0x002ea20000300800 */
[----:B------:R-:W-:Y:S01]  /*19970*/  ISETP.GE.AND P0, PT, R14, 0x9, PT ;  /* 0x000000090e00780c */ /* 0x000fe20003f06270 */
[C---:B------:R-:W-:Y:S01]  /*19980*/  IMAD.SHL.U32 R158, R12.reuse, 0x8, RZ ;  /* 0x000000080c9e7824 */ /* 0x040fe200078e00ff */
[----:B------:R-:W-:Y:S01]  /*19990*/  SHF.L.U64.HI R159, R12, 0x3, R13 ;  /* 0x000000030c9f7819 */ /* 0x000fe2000001020d */
[----:B------:R-:W-:Y:S01]  /*199a0*/  BSSY B1, `(.L_x_34) ;  /* 0x000000e000017945 */ /* 0x000fe20003800000 */
[C---:B------:R-:W-:Y:S02]  /*199b0*/  ISETP.LT.OR P6, PT, R0.reuse, 0x1, !P0 ;  /* 0x000000010000780c */ /* 0x040fe400047c1670 */
[----:B------:R-:W-:Y:S01]  /*199c0*/  ISETP.LT.OR P2, PT, R0, 0x2, !P0 ;  /* 0x000000020000780c */ /* 0x000fe20004741670 */
[----:B------:R-:W-:-:S04]  /*199d0*/  IMAD.WIDE.U32 R6, R15, R12, R158 ;  /* 0x0000000c0f067225 */ /* 0x000fc800078e009e */
[----:B--2---:R-:W-:-:S05]  /*199e0*/  @!P3 IMAD R3, R3, R17, R2 ;  /* 0x000000110303b224 */ /* 0x004fca00078e0202 */
[----:B------:R1:W-:Y:S01]  /*199f0*/  @!P3 STG.E.U8 desc[UR50][R4.64+0x1], R3 ;  /* 0x000001030400b986 */ /* 0x0003e2000c101132 */
[----:B------:R-:W-:Y:S01]  /*19a00*/  IADD3 R6, P3, P4, R156, R20, R6 ;  /* 0x000000149c067210 */ /* 0x000fe20007c7e006 */
[----:B-1----:R-:W-:Y:S01]  /*19a10*/  IMAD.IADD R3, R10, 0x1, R7 ;  /* 0x000000010a037824 */ /* 0x002fe200078e0207 */
[----:B------:R-:W-:-:S04]  /*19a20*/  @!P6 IADD3 R10, P5, R4, UR45, RZ ;  /* 0x0000002d040aec10 */ /* 0x000fc8000ffbe0ff */
[----:B------:R-:W-:Y:S01]  /*19a30*/  IADD3.X R7, R23, R21, R3, P3, P4 ;  /* 0x0000001517077210 */ /* 0x000fe20001fe8403 */
[----:B------:R-:W-:Y:S08]  /*19a40*/  @P6 BRA `(.L_x_35) ;  /* 0x00000000000c6947 */ /* 0x000ff00003800000 */
[----:B------:R-:W2:Y:S02]  /*19a50*/  LDG.E.U8 R16, desc[UR50][R6.64] ;  /* 0x0000003206107981 */ /* 0x000ea4000c1e1100 */
[----:B--2---:R-:W-:-:S05]  /*19a60*/  PRMT R2, R16, 0x8880, RZ ;  /* 0x0000888010027816 */ /* 0x004fca00000000ff */
[----:B------:R-:W-:-:S07]  /*19a70*/  IMAD R2, R2, R18, RZ ;  /* 0x0000001202027224 */ /* 0x000fce00078e02ff */
.L_x_35:
[----:B------:R-:W-:Y:S05]  /*19a80*/  BSYNC B1 ;  /* 0x0000000000017941 */ /* 0x000fea0003800000 */
.L_x_34:
[----:B------:R-:W2:Y:S01]  /*19a90*/  LDL.LU R3, [R1+0x408] ;  /* 0x0004080001037983 */ /* 0x000ea20000300800 */
[----:B------:R-:W-:Y:S01]  /*19aa0*/  @!P6 IADD3.X R11, R5, UR44, RZ, P5, !PT ;  /* 0x0000002c050bec10 */ /* 0x000fe2000affe4ff */
[----:B------:R-:W-:Y:S01]  /*19ab0*/  BSSY B1, `(.L_x_36) ;  /* 0x000000b000017945 */ /* 0x000fe20003800000 */
[C---:B------:R-:W-:Y:S02]  /*19ac0*/  ISETP.LT.OR P4, PT, R0.reuse, 0x9, !P1 ;  /* 0x000000090000780c */ /* 0x040fe40004f81670 */
[C---:B------:R-:W-:Y:S02]  /*19ad0*/  ISETP.LT.OR P5, PT, R0.reuse, 0xa, !P1 ;  /* 0x0000000a0000780c */ /* 0x040fe40004fa1670 */
[----:B------:R-:W-:Y:S01]  /*19ae0*/  ISETP.LT.OR P3, PT, R0, 0x9, !P0 ;  /* 0x000000090000780c */ /* 0x000fe20004761670 */
[----:B--2---:R-:W-:-:S05]  /*19af0*/  @!P6 IMAD R3, R3, R17, R2 ;  /* 0x000000110303e224 */ /* 0x004fca00078e0202 */
[----:B------:R1:W-:Y:S02]  /*19b00*/  @!P6 STG.E.U8 desc[UR50][R10.64], R3 ;  /* 0x000000030a00e986 */ /* 0x0003e4000c101132 */
[----:B-1----:R-:W-:Y:S01]  /*19b10*/  @!P2 IADD3 R10, P6, R4, UR45, RZ ;  /* 0x0000002d040aac10 */ /* 0x002fe2000ffde0ff */
[----:B------:R-:W-:-:S12]  /*19b20*/  @P2 BRA `(.L_x_37) ;  /* 0x00000000000c2947 */ /* 0x000fd80003800000 */
[----:B------:R-:W2:Y:S02]  /*19b30*/  LDG.E.U8 R16, desc[UR50][R6.64+0x1] ;  /* 0x0000013206107981 */ /* 0x000ea4000c1e1100 */
[----:B--2---:R-:W-:-:S05]  /*19b40*/  PRMT R2, R16, 0x8880, RZ ;  /* 0x0000888010027816 */ /* 0x004fca00000000ff */
[----:B------:R-:W-:-:S07]  /*19b50*/  IMAD R2, R2, R18, RZ ;  /* 0x0000001202027224 */ /* 0x000fce00078e02ff */
.L_x_37:
[----:B------:R-:W-:Y:S05]  /*19b60*/  BSYNC B1 ;  /* 0x0000000000017941 */ /* 0x000fea0003800000 */
.L_x_36:
[----:B------:R-:W2:Y:S01]  /*19b70*/  LDL.LU R3, [R1+0x40c] ;  /* 0x00040c0001037983 */ /* 0x000ea20000300800 */
[----:B------:R-:W-:Y:S01]  /*19b80*/  @!P2 IADD3.X R11, R5, UR44, RZ, P6, !PT ;  /* 0x0000002c050bac10 */ /* 0x000fe2000b7fe4ff */
[----:B------:R-:W-:Y:S01]  /*19b90*/  BSSY B1, `(.L_x_38) ;  /* 0x0000007000017945 */ /* 0x000fe20003800000 */
[----:B--2---:R-:W-:-:S05]  /*19ba0*/  @!P2 IMAD R3, R3, R17, R2 ;  /* 0x000000110303a224 */ /* 0x004fca00078e0202 */
[----:B------:R1:W-:Y:S01]  /*19bb0*/  @!P2 STG.E.U8 desc[UR50][R10.64+0x1], R3 ;  /* 0x000001030a00a986 */ /* 0x0003e2000c101132 */
[----:B------:R-:W-:Y:S05]  /*19bc0*/  @P4 BRA `(.L_x_39) ;  /* 0x00000000000c4947 */ /* 0x000fea0003800000 */
[----:B------:R-:W2:Y:S02]  /*19bd0*/  LDG.E.U8 R16, desc[UR50][R8.64+0x8] ;  /* 0x0000083208107981 */ /* 0x000ea4000c1e1100 */
[----:B--2---:R-:W-:-:S05]  /*19be0*/  PRMT R2, R16, 0x8880, RZ ;  /* 0x0000888010027816 */ /* 0x004fca00000000ff */
[----:B------:R-:W-:-:S07]  /*19bf0*/  IMAD R2, R2, R18, RZ ;  /* 0x0000001202027224 */ /* 0x000fce00078e02ff */
.L_x_39:
[----:B------:R-:W-:Y:S05]  /*19c00*/  BSYNC B1 ;  /* 0x0000000000017941 */ /* 0x000fea0003800000 */
.L_x_38:
[----:B-1----:R-:W2:Y:S01]  /*19c10*/  LDL.LU R3, [R1+0x410] ;  /* 0x0004100001037983 */ /* 0x002ea20000300800 */
[----:B------:R-:W-:Y:S01]  /*19c20*/  BSSY B1, `(.L_x_40) ;  /* 0x0000007000017945 */ /* 0x000fe20003800000 */
[----:B--2---:R-:W-:-:S05]  /*19c30*/  @!P4 IMAD R3, R3, R17, R2 ;  /* 0x000000110303c224 */ /* 0x004fca00078e0202 */
[----:B------:R1:W-:Y:S01]  /*19c40*/  @!P4 STG.E.U8 desc[UR50][R4.64+0x8], R3 ;  /* 0x000008030400c986 */ /* 0x0003e2000c101132 */
[----:B------:R-:W-:Y:S05]  /*19c50*/  @P5 BRA `(.L_x_41) ;  /* 0x00000000000c5947 */ /* 0x000fea0003800000 */
[----:B------:R-:W2:Y:S02]  /*19c60*/  LDG.E.U8 R16, desc[UR50][R8.64+0x9] ;  /* 0x0000093208107981 */ /* 0x000ea4000c1e1100 */
[----:B--2---:R-:W-:-:S05]  /*19c70*/  PRMT R2, R16, 0x8880, RZ ;  /* 0x0000888010027816 */ /* 0x004fca00000000ff */
[----:B------:R-:W-:-:S07]  /*19c80*/  IMAD R2, R2, R18, RZ ;  /* 0x0000001202027224 */ /* 0x000fce00078e02ff */
.L_x_41:
[----:B------:R-:W-:Y:S05]  /*19c90*/  BSYNC B1 ;  /* 0x0000000000017941 */ /* 0x000fea0003800000 */
.L_x_40:
[----:B-1----:R-:W2:Y:S01]  /*19ca0*/  LDL.LU R3, [R1+0x414] ;  /* 0x0004140001037983 */ /* 0x002ea20000300800 */
[----:B------:R-:W-:Y:S01]  /*19cb0*/  BSSY B1, `(.L_x_42) ;  /* 0x0000009000017945 */ /* 0x000fe20003800000 */
[----:B------:R-:W-:Y:S02]  /*19cc0*/  ISETP.LT.OR P2, PT, R0, 0xa, !P0 ;  /* 0x0000000a0000780c */ /* 0x000fe40004741670 */
[----:B------:R-:W-:Y:S01]  /*19cd0*/  @!P3 IADD3 R10, P4, R4, UR45, RZ ;  /* 0x0000002d040abc10 */ /* 0x000fe2000ff9e0ff */
[----:B--2---:R-:W-:-:S05]  /*19ce0*/  @!P5 IMAD R3, R3, R17, R2 ;  /* 0x000000110303d224 */ /* 0x004fca00078e0202 */
[----:B------:R1:W-:Y:S01]  /*19cf0*/  @!P5 STG.E.U8 desc[UR50][R4.64+0x9], R3 ;  /* 0x000009030400d986 */ /* 0x0003e2000c101132 */
[----:B------:R-:W-:Y:S06]  /*19d00*/  @P3 BRA `(.L_x_43) ;  /* 0x00000000000c3947 */ /* 0x000fec0003800000 */
[----:B------:R-:W2:Y:S02]  /*19d10*/  LDG.E.U8 R16, desc[UR50][R6.64+0x8] ;  /* 0x0000083206107981 */ /* 0x000ea4000c1e1100 */
[----:B--2---:R-:W-:-:S05]  /*19d20*/  PRMT R2, R16, 0x8880, RZ ;  /* 0x0000888010027816 */ /* 0x004fca00000000ff */
[----:B------:R-:W-:-:S07]  /*19d30*/  IMAD R2, R2, R18, RZ ;  /* 0x0000001202027224 */ /* 0x000fce00078e02ff */
.L_x_43:
[----:B------:R-:W-:Y:S05]  /*19d40*/  BSYNC B1 ;  /* 0x0000000000017941 */ /* 0x000fea0003800000 */
.L_x_42:
[----:B-1----:R-:W2:Y:S01]  /*19d50*/  LDL.LU R3, [R1+0x418] ;  /* 0x0004180001037983 */ /* 0x002ea20000300800 */
[----:B------:R-:W-:Y:S01]  /*19d60*/  @!P3 IADD3.X R11, R5, UR44, RZ, P4, !PT ;  /* 0x0000002c050bbc10 */ /* 0x000fe2000a7fe4ff */
[----:B------:R-:W-:Y:S01]  /*19d70*/  BSSY B1, `(.L_x_44) ;  /* 0x000000b000017945 */ /* 0x000fe20003800000 */
[C---:B------:R-:W-:Y:S02]  /*19d80*/  ISETP.LT.OR P4, PT, R0.reuse, 0x11, !P1 ;  /* 0x000000110000780c */ /* 0x040fe40004f81670 */
[----:B------:R-:W-:Y:S01]  /*19d90*/  ISETP.LT.OR P5, PT, R0, 0x12, !P1 ;  /* 0x000000120000780c */ /* 0x000fe20004fa1670 */
[----:B--2---:R-:W-:-:S05]  /*19da0*/  @!P3 IMAD R3, R3, R17, R2 ;  /* 0x000000110303b224 */ /* 0x004fca00078e0202 */
[----:B------:R1:W-:Y:S01]  /*19db0*/  @!P3 STG.E.U8 desc[UR50][R10.64+0x8], R3 ;  /* 0x000008030a00b986 */ /* 0x0003e2000c101132 */
[----:B------:R-:W-:Y:S02]  /*19dc0*/  ISETP.LT.OR P3, PT, R0, 0x11, !P0 ;  /* 0x000000110000780c */ /* 0x000fe40004761670 */
[----:B-1----:R-:W-:Y:S01]  /*19dd0*/  @!P2 IADD3 R10, P6, R4, UR45, RZ ;  /* 0x0000002d040aac10 */ /* 0x002fe2000ffde0ff */
[----:B------:R-:W-:-:S12]  /*19de0*/  @P2 BRA `(.L_x_45) ;  /* 0x00000000000c2947 */ /* 0x000fd80003800000 */
[----:B------:R-:W2:Y:S02]  /*19df0*/  LDG.E.U8 R16, desc[UR50][R6.64+0x9] ;  /* 0x0000093206107981 */ /* 0x000ea4000c1e1100 */
[----:B--2---:R-:W-:-:S05]  /*19e00*/  PRMT R2, R16, 0x8880, RZ ;  /* 0x0000888010027816 */ /* 0x004fca00000000ff */
[----:B------:R-:W-:-:S07]  /*19e10*/  IMAD R2, R2, R18, RZ ;  /* 0x0000001202027224 */ /* 0x000fce00078e02ff */
.L_x_45:
[----:B------:R-:W-:Y:S05]  /*19e20*/  BSYNC B1 ;  /* 0x0000000000017941 */ /* 0x000fea0003800000 */
.L_x_44:
        /* <DEDUP_REMOVED lines=9> */
.L_x_47:
[----:B------:R-:W-:Y:S05]  /*19ec0*/  BSYNC B1 ;  /* 0x0000000000017941 */ /* 0x000fea0003800000 */
.L_x_46:
        /* <DEDUP_REMOVED lines=8> */
.L_x_49:
[----:B------:R-:W-:Y:S05]  /*19f50*/  BSYNC B1 ;  /* 0x0000000000017941 */ /* 0x000fea0003800000 */
.L_x_48:
        /* <DEDUP_REMOVED lines=10> */
.L_x_51:
[----:B------:R-:W-:Y:S05]  /*1a000*/  BSYNC B1 ;  /* 0x0000000000017941 */ /* 0x000fea0003800000 */
.L_x_50:
        /* <DEDUP_REMOVED lines=13> */
.L_x_53:
[----:B------:R-:W-:Y:S05]  /*1a0e0*/  BSYNC B1 ;  /* 0x0000000000017941 */ /* 0x000fea0003800000 */
.L_x_52:
        /* <DEDUP_REMOVED lines=9> */
.L_x_55:
[----:B------:R-:W-:Y:S05]  /*1a180*/  BSYNC B1 ;  /* 0x0000000000017941 */ /* 0x000fea0003800000 */
.L_x_54:
        /* <DEDUP_REMOVED lines=8> */
.L_x_57:
[----:B------:R-:W-:Y:S05]  /*1a210*/  BSYNC B1 ;  /* 0x0000000000017941 */ /* 0x000fea0003800000 */
.L_x_56:
        /* <DEDUP_REMOVED lines=10> */
.L_x_59:
[----:B------:R-:W-:Y:S05]  /*1a2c0*/  BSYNC B1 ;  /* 0x0000000000017941 */ /* 0x000fea0003800000 */
.L_x_58:
        /* <DEDUP_REMOVED lines=13> */
.L_x_61:
[----:B------:R-:W-:Y:S05]  /*1a3a0*/  BSYNC B1 ;  /* 0x0000000000017941 */ /* 0x000fea0003800000 */
.L_x_60:
        /* <DEDUP_REMOVED lines=9> */
.L_x_63:
[----:B------:R-:W-:Y:S05]  /*1a440*/  BSYNC B1 ;  /* 0x0000000000017941 */ /* 0x000fea0003800000 */
.L_x_62:
        /* <DEDUP_REMOVED lines=8> */
.L_x_65:
[----:B------:R-:W-:Y:S05]  /*1a4d0*/  BSYNC B1 ;  /* 0x0000000000017941 */ /* 0x000fea0003800000 */
.L_x_64:
        /* <DEDUP_REMOVED lines=10> */
.L_x_67:
[----:B------:R-:W-:Y:S05]  /*1a580*/  BSYNC B1 ;  /* 0x0000000000017941 */ /* 0x000fea0003800000 */
.L_x_66:
        /* <DEDUP_REMOVED lines=13> */
.L_x_69:
[----:B------:R-:W-:Y:S05]  /*1a660*/  BSYNC B1 ;  /* 0x0000000000017941 */ /* 0x000fea0003800000 */
.L_x_68:
        /* <DEDUP_REMOVED lines=9> */
.L_x_71:
[----:B------:R-:W-:Y:S05]  /*1a700*/  BSYNC B1 ;  /* 0x0000000000017941 */ /* 0x000fea0003800000 */
.L_x_70:
        /* <DEDUP_REMOVED lines=8> */
.L_x_73:
[----:B------:R-:W-:Y:S05]  /*1a790*/  BSYNC B1 ;  /* 0x0000000000017941 */ /* 0x000fea0003800000 */
.L_x_72:
        /* <DEDUP_REMOVED lines=10> */
.L_x_75:
[----:B------:R-:W-:Y:S05]  /*1a840*/  BSYNC B1 ;  /* 0x0000000000017941 */ /* 0x000fea0003800000 */
.L_x_74:
        /* <DEDUP_REMOVED lines=13> */
.L_x_77:
[----:B------:R-:W-:Y:S05]  /*1a920*/  BSYNC B1 ;  /* 0x0000000000017941 */ /* 0x000fea0003800000 */
.L_x_76:
        /* <DEDUP_REMOVED lines=9> */
.L_x_79:
[----:B------:R-:W-:Y:S05]  /*1a9c0*/  BSYNC B1 ;  /* 0x0000000000017941 */ /* 0x000fea0003800000 */
.L_x_78:
        /* <DEDUP_REMOVED lines=8> */
.L_x_81:
[----:B------:R-:W-:Y:S05]  /*1aa50*/  BSYNC B1 ;  /* 0x0000000000017941 */ /* 0x000fea0003800000 */
.L_x_80:
        /* <DEDUP_REMOVED lines=10> */
.L_x_83:
[----:B------:R-:W-:Y:S05]  /*1ab00*/  BSYNC B1 ;  /* 0x0000000000017941 */ /* 0x000fea0003800000 */
.L_x_82:
        /* <DEDUP_REMOVED lines=13> */
.L_x_85:
[----:B------:R-:W-:Y:S05]  /*1abe0*/  BSYNC B1 ;  /* 0x0000000000017941 */ /* 0x000fea0003800000 */
.L_x_84:
        /* <DEDUP_REMOVED lines=9> */
.L_x_87:
[----:B------:R-:W-:Y:S05]  /*1ac80*/  BSYNC B1 ;  /* 0x0000000000017941 */ /* 0x000fea0003800000 */
.L_x_86:
        /* <DEDUP_REMOVED lines=8> */
.L_x_89:
[----:B------:R-:W-:Y:S05]  /*1ad10*/  BSYNC B1 ;  /* 0x0000000000017941 */ /* 0x000fea0003800000 */
.L_x_88:
        /* <DEDUP_REMOVED lines=10> */
.L_x_91:
[----:B------:R-:W-:Y:S05]  /*1adc0*/  BSYNC B1 ;  /* 0x0000000000017941 */ /* 0x000fea0003800000 */
.L_x_90:
[----:B-1----:R-:W2:Y:S01]  /*1add0*/  LDL.LU R3, [R1+0x478] ;  /* 0x0004780001037983 */ /* 0x002ea20000300800 */
[----:B------:R-:W-:Y:S01]  /*1ade0*/  @!P3 IADD3.X R11, R5, UR44, RZ, P4, !PT ;  /* 0x0000002c050bbc10 */ /* 0x000fe2000a7fe4ff */
[----:B------:R-:W-:Y:S01]  /*1adf0*/  BSSY B1, `(.L_x_92) ;  /* 0x000000a000017945 */ /* 0x000fe20003800000 */
        /* <DEDUP_REMOVED lines=9> */
.L_x_93:
[----:B------:R-:W-:Y:S05]  /*1ae90*/  BSYNC B1 ;  /* 0x0000000000017941 */ /* 0x000fea0003800000 */
.L_x_92:
        /* <DEDUP_REMOVED lines=9> */
.L_x_95:
[----:B------:R-:W-:Y:S05]  /*1af30*/  BSYNC B1 ;  /* 0x0000000000017941 */ /* 0x000fea0003800000 */
.L_x_94:
[----:B-1----:R-:W2:Y:S01]  /*1af40*/  LDL.LU R3, [R1+0x480] ;  /* 0x0004800001037983 */ /* 0x002ea20000300800 */
[----:B------:R-:W-:Y:S01]  /*1af50*/  BSSY B1, `(.L_x_96) ;  /* 0x000000a000017945 */ /* 0x000fe20003800000 */
[----:B------:R-:W-:Y:S02]  /*1af60*/  ISETP.LT.OR P2, PT, R0, 0x42, !P0 ;  /* 0x000000420000780c */ /* 0x000fe40004741670 */
[----:B------:R-:W-:Y:S01]  /*1af70*/  @!P3 IADD3 R10, P5, R4, UR45, RZ ;  /* 0x0000002d040abc10 */ /* 0x000fe2000ffbe0ff */
[----:B--2---:R-:W-:-:S05]  /*1af80*/  @!P4 IMAD R3, R3, R17, R2 ;  /* 0x000000110303c224 */ /* 0x004fca00078e0202 */
[----:B------:R1:W-:Y:S01]  /*1af90*/  @!P4 STG.E.U8 desc[UR50][R4.64+0x40], R3 ;  /* 0x000040030400c986 */ /* 0x0003e2000c101132 */
[----:B------:R-:W-:-:S13]  /*1afa0*/  ISETP.LT.OR P4, PT, R0, 0x42, !P1 ;  /* 0x000000420000780c */ /* 0x000fda0004f81670 */
[----:B-1----:R-:W-:Y:S05]  /*1afb0*/  @P4 BRA `(.L_x_97) ;  /* 0x00000000000c4947 */ /* 0x002fea0003800000 */
[----:B------:R-:W2:Y:S02]  /*1afc0*/  LDG.E.U8 R16, desc[UR50][R8.64+0x41] ;  /* 0x0000413208107981 */ /* 0x000ea4000c1e1100 */
[----:B--2---:R-:W-:-:S05]  /*1afd0*/  PRMT R2, R16, 0x8880, RZ ;  /* 0x0000888010027816 */ /* 0x004fca00000000ff */
[----:B------:R-:W-:-:S07]  /*1afe0*/  IMAD R2, R2, R18, RZ ;  /* 0x0000001202027224 */ /* 0x000fce00078e02ff */
.L_x_97:
[----:B------:R-:W-:Y:S05]  /*1aff0*/  BSYNC B1 ;  /* 0x0000000000017941 */ /* 0x000fea0003800000 */
.L_x_96:
[----:B------:R-:W2:Y:S01]  /*1b000*/  LDL.LU R3, [R1+0x484] ;  /* 0x0004840001037983 */ /* 0x000ea20000300800 */
[----:B------:R-:W-:Y:S01]  /*1b010*/  BSSY B1, `(.L_x_98) ;  /* 0x0000007000017945 */ /* 0x000fe20003800000 */
[----:B--2---:R-:W-:-:S05]  /*1b020*/  @!P4 IMAD R3, R3, R17, R2 ;  /* 0x000000110303c224 */ /* 0x004fca00078e0202 */
[----:B------:R1:W-:Y:S01]  /*1b030*/  @!P4 STG.E.U8 desc[UR50][R4.64+0x41], R3 ;  /* 0x000041030400c986 */ /* 0x0003e2000c101132 */
[----:B------:R-:W-:Y:S05]  /*1b040*/  @P3 BRA `(.L_x_99) ;  /* 0x00000000000c3947 */ /* 0x000fea0003800000 */
[----:B------:R-:W2:Y:S02]  /*1b050*/  LDG.E.U8 R16, desc[UR50][R6.64+0x40] ;  /* 0x0000403206107981 */ /* 0x000ea4000c1e1100 */
[----:B--2---:R-:W-:-:S05]  /*1b060*/  PRMT R2, R16, 0x8880, RZ ;  /* 0x0000888010027816 */ /* 0x004fca00000000ff */
[----:B------:R-:W-:-:S07]  /*1b070*/  IMAD R2, R2, R18, RZ ;  /* 0x0000001202027224 */ /* 0x000fce00078e02ff */
.L_x_99:
[----:B------:R-:W-:Y:S05]  /*1b080*/  BSYNC B1 ;  /* 0x0000000000017941 */ /* 0x000fea0003800000 */
.L_x_98:
        /* <DEDUP_REMOVED lines=8> */
[----:B-1----:R-:W-:-:S04]  /*1b110*/  @!P2 IADD3 R10, P6, R4, UR45, RZ ;  /* 0x0000002d040aac10 */ /* 0x002fc8000ffde0ff */
[----:B------:R-:W-:Y:S02]  /*1b120*/  @!P2 IADD3.X R11, R5, UR44, RZ, P6, !PT ;  /* 0x0000002c050bac10 */ /* 0x000fe4000b7fe4ff */
[----:B------:R-:W-:Y:S01]  /*1b130*/  ISETP.LT.OR P6, PT, R0, 0x4a, !P0 ;  /* 0x0000004a0000780c */ /* 0x000fe200047c1670 */
[----:B------:R-:W-:-:S12]  /*1b140*/  @P2 BRA `(.L_x_101) ;  /* 0x00000000000c2947 */ /* 0x000fd80003800000 */
[----:B------:R-:W2:Y:S02]  /*1b150*/  LDG.E.U8 R16, desc[UR50][R6.64+0x41] ;  /* 0x0000413206107981 */ /* 0x000ea4000c1e1100 */
[----:B--2---:R-:W-:-:S05]  /*1b160*/  PRMT R2, R16, 0x8880, RZ ;  /* 0x0000888010027816 */ /* 0x004fca00000000ff */
[----:B------:R-:W-:-:S07]  /*1b170*/  IMAD R2, R2, R18, RZ ;  /* 0x0000001202027224 */ /* 0x000fce00078e02ff */
.L_x_101:
[----:B------:R-:W-:Y:S05]  /*1b180*/  BSYNC B1 ;  /* 0x0000000000017941 */ /* 0x000fea0003800000 */
.L_x_100:
        /* <DEDUP_REMOVED lines=8> */
.L_x_103:
[----:B------:R-:W-:Y:S05]  /*1b210*/  BSYNC B1 ;  /* 0x0000000000017941 */ /* 0x000fea0003800000 */
.L_x_102:
        /* <DEDUP_REMOVED lines=8> */
.L_x_105:
[----:B------:R-:W-:Y:S05]  /*1b2a0*/  BSYNC B1 ;  /* 0x0000000000017941 */ /* 0x000fea0003800000 */
.L_x_104:
[----:B-1----:R-:W2:Y:S01]  /*1b2b0*/  LDL.LU R3, [R1+0x494] ;  /* 0x0004940001037983 */ /* 0x002ea20000300800 */
[----:B------:R-:W-:Y:S01]  /*1b2c0*/  BSSY B1, `(.L_x_106) ;  /* 0x000000b000017945 */ /* 0x000fe20003800000 */
[----:B------:R-:W-:Y:S02]  /*1b2d0*/  ISETP.LT.OR P3, PT, R0, 0x51, !P0 ;  /* 0x000000510000780c */ /* 0x000fe40004761670 */
[----:B------:R-:W-:Y:S01]  /*1b2e0*/  @!P6 IADD3 R10, P2, R4, UR45, RZ ;  /* 0x0000002d040aec10 */ /* 0x000fe2000ff5e0ff */
[----:B--2---:R-:W-:-:S05]  /*1b2f0*/  @!P4 IMAD R3, R3, R17, R2 ;  /* 0x000000110303c224 */ /* 0x004fca00078e0202 */
[----:B------:R1:W-:Y:S01]  /*1b300*/  @!P4 STG.E.U8 desc[UR50][R4.64+0x49], R3 ;  /* 0x000049030400c986 */ /* 0x0003e2000c101132 */
[----:B------:R-:W-:-:S04]  /*1b310*/  @!P5 IADD3 R152, P4, R4, UR45, RZ ;  /* 0x0000002d0498dc10 */ /* 0x000fc8000ff9e0ff */
[----:B------:R-:W-:Y:S01]  /*1b320*/  @!P5 IADD3.X R153, R5, UR44, RZ, P4, !PT ;  /* 0x0000002c0599dc10 */ /* 0x000fe2000a7fe4ff */
[----:B------:R-:W-:Y:S08]  /*1b330*/  @P5 BRA `(.L_x_107) ;  /* 0x00000000000c5947 */ /* 0x000ff00003800000 */
[----:B------:R-:W2:Y:S02]  /*1b340*/  LDG.E.U8 R16, desc[UR50][R6.64+0x48] ;  /* 0x0000483206107981 */ /* 0x000ea4000c1e1100 */
[----:B--2---:R-:W-:-:S05]  /*1b350*/  PRMT R2, R16, 0x8880, RZ ;  /* 0x0000888010027816 */ /* 0x004fca00000000ff */
[----:B------:R-:W-:-:S07]  /*1b360*/  IMAD R2, R2, R18, RZ ;  /* 0x0000001202027224 */ /* 0x000fce00078e02ff */
.L_x_107:
[----:B------:R-:W-:Y:S05]  /*1b370*/  BSYNC B1 ;  /* 0x0000000000017941 */ /* 0x000fea0003800000 */
.L_x_106:
[----:B-1----:R-:W2:Y:S01]  /*1b380*/  LDL.LU R3, [R1+0x498] ;  /* 0x0004980001037983 */ /* 0x002ea20000300800 */
[----:B------:R-:W-:Y:S01]  /*1b390*/  BSSY B1, `(.L_x_108) ;  /* 0x0000008000017945 */ /* 0x000fe20003800000 */
[----:B------:R-:W-:Y:S01]  /*1b3a0*/  @!P6 IADD3.X R11, R5, UR44, RZ, P2, !PT ;  /* 0x0000002c050bec10 */ /* 0x000fe200097fe4ff */
[----:B--2---:R-:W-:-:S05]  /*1b3b0*/  @!P5 IMAD R3, R3, R17, R2 ;  /* 0x000000110303d224 */ /* 0x004fca00078e0202 */
[----:B------:R1:W-:Y:S01]  /*1b3c0*/  @!P5 STG.E.U8 desc[UR50][R152.64+0x48], R3 ;  /* 0x000048039800d986 */ /* 0x0003e2000c101132 */
[----:B------:R-:W-:Y:S05]  /*1b3d0*/  @P6 BRA `(.L_x_109) ;  /* 0x00000000000c6947 */ /* 0x000fea0003800000 */
[----:B------:R-:W2:Y:S02]  /*1b3e0*/  LDG.E.U8 R16, desc[UR50][R6.64+0x49] ;  /* 0x0000493206107981 */ /* 0x000ea4000c1e1100 */
[----:B--2---:R-:W-:-:S05]  /*1b3f0*/  PRMT R2, R16, 0x8880, RZ ;  /* 0x0000888010027816 */ /* 0x004fca00000000ff */
[----:B------:R-:W-:-:S07]  /*1b400*/  IMAD R2, R2, R18, RZ ;  /* 0x0000001202027224 */ /* 0x000fce00078e02ff */
.L_x_109:
[----:B------:R-:W-:Y:S05]  /*1b410*/  BSYNC B1 ;  /* 0x0000000000017941 */ /* 0x000fea0003800000 */
.L_x_108:
[----:B-1----:R-:W2:Y:S01]  /*1b420*/  LDL.LU R3, [R1+0x49c] ;  /* 0x00049c0001037983 */ /* 0x002ea20000300800 */
[C---:B------:R-:W-:Y:S01]  /*1b430*/  ISETP.LT.OR P4, PT, R0.reuse, 0x51, !P1 ;  /* 0x000000510000780c */ /* 0x040fe20004f81670 */
[----:B------:R-:W-:Y:S01]  /*1b440*/  BSSY B1, `(.L_x_110) ;  /* 0x000000a000017945 */ /* 0x000fe20003800000 */
[C---:B------:R-:W-:Y:S02]  /*1b450*/  ISETP.LT.OR P5, PT, R0.reuse, 0x52, !P1 ;  /* 0x000000520000780c */ /* 0x040fe40004fa1670 */
[----:B------:R-:W-:Y:S01]  /*1b460*/  ISETP.LT.OR P2, PT, R0, 0x52, !P0 ;  /* 0x000000520000780c */ /* 0x000fe20004741670 */
[----:B--2---:R-:W-:-:S05]  /*1b470*/  @!P6 IMAD R3, R3, R17, R2 ;  /* 0x000000110303e224 */ /* 0x004fca00078e0202 */
[----:B------:R1:W-:Y:S01]  /*1b480*/  @!P6 STG.E.U8 desc[UR50][R10.64+0x49], R3 ;  /* 0x000049030a00e986 */ /* 0x0003e2000c101132 */
[----:B------:R-:W-:Y:S02]  /*1b490*/  @!P3 IADD3 R152, P6, R4, UR45, RZ ;  /* 0x0000002d0498bc10 */ /* 0x000fe4000ffde0ff */
[----:B------:R-:W-:Y:S11]  /*1b4a0*/  @P4 BRA `(.L_x_111) ;  /* 0x00000000000c4947 */ /* 0x000ff60003800000 */
[----:B------:R-:W2:Y:S02]  /*1b4b0*/  LDG.E.U8 R16, desc[UR50][R8.64+0x50] ;  /* 0x0000503208107981 */ /* 0x000ea4000c1e1100 */
[----:B--2---:R-:W-:-:S05]  /*1b4c0*/  PRMT R2, R16, 0x8880, RZ ;  /* 0x0000888010027816 */ /* 0x004fca00000000ff */
[----:B------:R-:W-:-:S07]  /*1b4d0*/  IMAD R2, R2, R18, RZ ;  /* 0x0000001202027224 */ /* 0x000fce00078e02ff */
.L_x_111:
[----:B------:R-:W-:Y:S05]  /*1b4e0*/  BSYNC B1 ;  /* 0x0000000000017941 */ /* 0x000fea0003800000 */
.L_x_110:
        /* <DEDUP_REMOVED lines=8> */
.L_x_113:
[----:B------:R-:W-:Y:S05]  /*1b570*/  BSYNC B1 ;  /* 0x0000000000017941 */ /* 0x000fea0003800000 */
.L_x_112:
        /* <DEDUP_REMOVED lines=9> */
.L_x_115:
[----:B------:R-:W-:Y:S05]  /*1b610*/  BSYNC B1 ;  /* 0x0000000000017941 */ /* 0x000fea0003800000 */
.L_x_114:
[----:B-1----:R-:W2:Y:S01]  /*1b620*/  LDL.LU R3, [R1+0x4a8] ;  /* 0x0004a80001037983 */ /* 0x002ea20000300800 */
[----:B------:R-:W-:Y:S01]  /*1b630*/  @!P2 IADD3 R10, P5, R4, UR45, RZ ;  /* 0x0000002d040aac10 */ /* 0x000fe2000ffbe0ff */
[----:B------:R-:W-:Y:S01]  /*1b640*/  BSSY B1, `(.L_x_116) ;  /* 0x000000c000017945 */ /* 0x000fe20003800000 */
[C---:B------:R-:W-:Y:S02]  /*1b650*/  ISETP.LT.OR P6, PT, R0.reuse, 0x59, !P1 ;  /* 0x000000590000780c */ /* 0x040fe40004fc1670 */
[----:B------:R-:W-:Y:S02]  /*1b660*/  @!P2 IADD3.X R11, R5, UR44, RZ, P5, !PT ;  /* 0x0000002c050bac10 */ /* 0x000fe4000affe4ff */
[C---:B------:R-:W-:Y:S02]  /*1b670*/  ISETP.LT.OR P4, PT, R0.reuse, 0x59, !P0 ;  /* 0x000000590000780c */ /* 0x040fe40004781670 */
[----:B------:R-:W-:Y:S01]  /*1b680*/  ISETP.LT.OR P5, PT, R0, 0x5a, !P0 ;  /* 0x0000005a0000780c */ /* 0x000fe200047a1670 */
[----:B--2---:R-:W-:-:S05]  /*1b690*/  @!P3 IMAD R3, R3, R17, R2 ;  /* 0x000000110303b224 */ /* 0x004fca00078e0202 */
[----:B------:R1:W-:Y:S01]  /*1b6a0*/  @!P3 STG.E.U8 desc[UR50][R152.64+0x50], R3 ;  /* 0x000050039800b986 */ /* 0x0003e2000c101132 */
[----:B------:R-:W-:Y:S01]  /*1b6b0*/  ISETP.LT.OR P3, PT, R0, 0x5a, !P1 ;  /* 0x0000005a0000780c */ /* 0x000fe20004f61670 */
[----:B------:R-:W-:-:S12]  /*1b6c0*/  @P2 BRA `(.L_x_117) ;  /* 0x00000000000c2947 */ /* 0x000fd80003800000 */
[----:B------:R-:W2:Y:S02]  /*1b6d0*/  LDG.E.U8 R16, desc[UR50][R6.64+0x51] ;  /* 0x0000513206107981 */ /* 0x000ea4000c1e1100 */
[----:B--2---:R-:W-:-:S05]  /*1b6e0*/  PRMT R2, R16, 0x8880, RZ ;  /* 0x0000888010027816 */ /* 0x004fca00000000ff */
[----:B------:R-:W-:-:S07]  /*1b6f0*/  IMAD R2, R2, R18, RZ ;  /* 0x0000001202027224 */ /* 0x000fce00078e02ff */
.L_x_117:
[----:B------:R-:W-:Y:S05]  /*1b700*/  BSYNC B1 ;  /* 0x0000000000017941 */ /* 0x000fea0003800000 */
.L_x_116:
        /* <DEDUP_REMOVED lines=8> */
.L_x_119:
[----:B------:R-:W-:Y:S05]  /*1b790*/  BSYNC B1 ;  /* 0x0000000000017941 */ /* 0x000fea0003800000 */
.L_x_118:
        /* <DEDUP_REMOVED lines=8> */
.L_x_121:
[----:B------:R-:W-:Y:S05]  /*1b820*/  BSYNC B1 ;  /* 0x0000000000017941 */ /* 0x000fea0003800000 */
.L_x_120:
        /* <DEDUP_REMOVED lines=12> */
.L_x_123:
[----:B------:R-:W-:Y:S05]  /*1b8f0*/  BSYNC B1 ;  /* 0x0000000000017941 */ /* 0x000fea0003800000 */
.L_x_122:
        /* <DEDUP_REMOVED lines=9> */
.L_x_125:
[----:B------:R-:W-:Y:S05]  /*1b990*/  BSYNC B1 ;  /* 0x0000000000017941 */ /* 0x000fea0003800000 */
.L_x_124:
[----:B-1----:R-:W2:Y:S01]  /*1b9a0*/  LDL.LU R3, [R1+0x4bc] ;  /* 0x0004bc0001037983 */ /* 0x002ea20000300800 */
[C---:B------:R-:W-:Y:S01]  /*1b9b0*/  ISETP.LT.OR P4, PT, R0.reuse, 0x61, !P1 ;  /* 0x000000610000780c */ /* 0x040fe20004f81670 */
[----:B------:R-:W-:Y:S01]  /*1b9c0*/  BSSY B1, `(.L_x_126) ;  /* 0x000000a000017945 */ /* 0x000fe20003800000 */
[----:B------:R-:W-:Y:S02]  /*1b9d0*/  ISETP.LT.OR P3, PT, R0, 0x62, !P0 ;  /* 0x000000620000780c */ /* 0x000fe40004761670 */
[----:B------:R-:W-:Y:S01]  /*1b9e0*/  @!P2 IADD3 R152, P6, R4, UR45, RZ ;  /* 0x0000002d0498ac10 */ /* 0x000fe2000ffde0ff */
[----:B--2---:R-:W-:-:S05]  /*1b9f0*/  @!P5 IMAD R3, R3, R17, R2 ;  /* 0x000000110303d224 */ /* 0x004fca00078e0202 */
[----:B------:R1:W-:Y:S01]  /*1ba00*/  @!P5 STG.E.U8 desc[UR50][R10.64+0x59], R3 ;  /* 0x000059030a00d986 */ /* 0x0003e2000c101132 */
[----:B------:R-:W-:Y:S02]  /*1ba10*/  ISETP.LT.OR P5, PT, R0, 0x62, !P1 ;  /* 0x000000620000780c */ /* 0x000fe40004fa1670 */
[----:B------:R-:W-:Y:S11]  /*1ba20*/  @P4 BRA `(.L_x_127) ;  /* 0x00000000000c4947 */ /* 0x000ff60003800000 */
[----:B------:R-:W2:Y:S02]  /*1ba30*/  LDG.E.U8 R16, desc[UR50][R8.64+0x60] ;  /* 0x0000603208107981 */ /* 0x000ea4000c1e1100 */
[----:B--2---:R-:W-:-:S05]  /*1ba40*/  PRMT R2, R16, 0x8880, RZ ;  /* 0x0000888010027816 */ /* 0x004fca00000000ff */
[----:B------:R-:W-:-:S07]  /*1ba50*/  IMAD R2, R2, R18, RZ ;  /* 0x0000001202027224 */ /* 0x000fce00078e02ff */
.L_x_127:
[----:B------:R-:W-:Y:S05]  /*1ba60*/  BSYNC B1 ;  /* 0x0000000000017941 */ /* 0x000fea0003800000 */
.L_x_126:
        /* <DEDUP_REMOVED lines=8> */
.L_x_129:
[----:B------:R-:W-:Y:S05]  /*1baf0*/  BSYNC B1 ;  /* 0x0000000000017941 */ /* 0x000fea0003800000 */
.L_x_128:
        /* <DEDUP_REMOVED lines=9> */
.L_x_131:
[----:B------:R-:W-:Y:S05]  /*1bb90*/  BSYNC B1 ;  /* 0x0000000000017941 */ /* 0x000fea0003800000 */
.L_x_130:
        /* <DEDUP_REMOVED lines=14> */
.L_x_133:
[----:B------:R-:W-:Y:S05]  /*1bc80*/  BSYNC B1 ;  /* 0x0000000000017941 */ /* 0x000fea0003800000 */
.L_x_132:
        /* <DEDUP_REMOVED lines=8> */
.L_x_135:
[----:B------:R-:W-:Y:S05]  /*1bd10*/  BSYNC B1 ;  /* 0x0000000000017941 */ /* 0x000fea0003800000 */
.L_x_134:
        /* <DEDUP_REMOVED lines=8> */
.L_x_137:
[----:B------:R-:W-:Y:S05]  /*1bda0*/  BSYNC B1 ;  /* 0x0000000000017941 */ /* 0x000fea0003800000 */
.L_x_136:
        /* <DEDUP_REMOVED lines=12> */
.L_x_139:
[----:B------:R-:W-:Y:S05]  /*1be70*/  BSYNC B1 ;  /* 0x0000000000017941 */ /* 0x000fea0003800000 */
.L_x_138:
        /* <DEDUP_REMOVED lines=9> */
.L_x_141:
[----:B------:R-:W-:Y:S05]  /*1bf10*/  BSYNC B1 ;  /* 0x0000000000017941 */ /* 0x000fea0003800000 */
.L_x_140:
        /* <DEDUP_REMOVED lines=12> */
.L_x_143:
[----:B------:R-:W-:Y:S05]  /*1bfe0*/  BSYNC B1 ;  /* 0x0000000000017941 */ /* 0x000fea0003800000 */
.L_x_142:
        /* <DEDUP_REMOVED lines=8> */
.L_x_145:
[----:B------:R-:W-:Y:S05]  /*1c070*/  BSYNC B1 ;  /* 0x0000000000017941 */ /* 0x000fea0003800000 */
.L_x_144:
        /* <DEDUP_REMOVED lines=9> */
.L_x_147:
[----:B------:R-:W-:Y:S05]  /*1c110*/  BSYNC B1 ;  /* 0x0000000000017941 */ /* 0x000fea0003800000 */
.L_x_146:
        /* <DEDUP_REMOVED lines=14> */
.L_x_149:
[----:B------:R-:W-:Y:S05]  /*1c200*/  BSYNC B1 ;  /* 0x0000000000017941 */ /* 0x000fea0003800000 */
.L_x_148:
        /* <DEDUP_REMOVED lines=8> */
.L_x_151:
[----:B------:R-:W-:Y:S05]  /*1c290*/  BSYNC B1 ;  /* 0x0000000000017941 */ /* 0x000fea0003800000 */
.L_x_150:
        /* <DEDUP_REMOVED lines=8> */
.L_x_153:
[----:B------:R-:W-:Y:S05]  /*1c320*/  BSYNC B1 ;  /* 0x0000000000017941 */ /* 0x000fea0003800000 */
.L_x_152:
        /* <DEDUP_REMOVED lines=12> */
.L_x_155:
[----:B------:R-:W-:Y:S05]  /*1c3f0*/  BSYNC B1 ;  /* 0x0000000000017941 */ /* 0x000fea0003800000 */
.L_x_154:
        /* <DEDUP_REMOVED lines=9> */
.L_x_157:
[----:B------:R-:W-:Y:S05]  /*1c490*/  BSYNC B1 ;  /* 0x0000000000017941 */ /* 0x000fea0003800000 */
.L_x_156:
        /* <DEDUP_REMOVED lines=12> */
.L_x_159:
[----:B------:R-:W-:Y:S05]  /*1c560*/  BSYNC B1 ;  /* 0x0000000000017941 */ /* 0x000fea0003800000 */
.L_x_158:
        /* <DEDUP_REMOVED lines=8> */
.L_x_161:
[----:B------:R-:W-:Y:S05]  /*1c5f0*/  BSYNC B1 ;  /* 0x0000000000017941 */ /* 0x000fea0003800000 */
.L_x_160:
        /* <DEDUP_REMOVED lines=9> */
.L_x_163:
[----:B------:R-:W-:Y:S05]  /*1c690*/  BSYNC B1 ;  /* 0x0000000000017941 */ /* 0x000fea0003800000 */
.L_x_162:
        /* <DEDUP_REMOVED lines=14> */
.L_x_165:
[----:B------:R-:W-:Y:S05]  /*1c780*/  BSYNC B1 ;  /* 0x0000000000017941 */ /* 0x000fea0003800000 */
.L_x_164:
        /* <DEDUP_REMOVED lines=8> */
.L_x_167:
[----:B------:R-:W-:Y:S05]  /*1c810*/  BSYNC B1 ;  /* 0x0000000000017941 */ /* 0x000fea0003800000 */
.L_x_166:
        /* <DEDUP_REMOVED lines=8> */
.L_x_169:
[----:B------:R-:W-:Y:S05]  /*1c8a0*/  BSYNC B1 ;  /* 0x0000000000017941 */ /* 0x000fea0003800000 */
.L_x_168:
        /* <DEDUP_REMOVED lines=12> */
.L_x_171:
[----:B------:R-:W-:Y:S05]  /*1c970*/  BSYNC B1 ;  /* 0x0000000000017941 */ /* 0x000fea0003800000 */
.L_x_170:
        /* <DEDUP_REMOVED lines=9> */
.L_x_173:
[----:B------:R-:W-:Y:S05]  /*1ca10*/  BSYNC B1 ;  /* 0x0000000000017941 */ /* 0x000fea0003800000 */
.L_x_172:
        /* <DEDUP_REMOVED lines=12> */
.L_x_175:
[----:B------:R-:W-:Y:S05]  /*1cae0*/  BSYNC B1 ;  /* 0x0000000000017941 */ /* 0x000fea0003800000 */
.L_x_174:
        /* <DEDUP_REMOVED lines=8> */
.L_x_177:
[----:B------:R-:W-:Y:S05]  /*1cb70*/  BSYNC B1 ;  /* 0x0000000000017941 */ /* 0x000fea0003800000 */
.L_x_176:
        /* <DEDUP_REMOVED lines=9> */
.L_x_179:
[----:B------:R-:W-:Y:S05]  /*1cc10*/  BSYNC B1 ;  /* 0x0000000000017941 */ /* 0x000fea0003800000 */
.L_x_178:
        /* <DEDUP_REMOVED lines=14> */
.L_x_181:
[----:B------:R-:W-:Y:S05]  /*1cd00*/  BSYNC B1 ;  /* 0x0000000000017941 */ /* 0x000fea0003800000 */
.L_x_180:
        /* <DEDUP_REMOVED lines=8> */
.L_x_183:
[----:B------:R-:W-:Y:S05]  /*1cd90*/  BSYNC B1 ;  /* 0x0000000000017941 */ /* 0x000fea0003800000 */
.L_x_182:
        /* <DEDUP_REMOVED lines=8> */
.L_x_185:
[----:B------:R-:W-:Y:S05]  /*1ce20*/  BSYNC B1 ;  /* 0x0000000000017941 */ /* 0x000fea0003800000 */
.L_x_184:
        /* <DEDUP_REMOVED lines=12> */
.L_x_187:
[----:B------:R-:W-:Y:S05]  /*1cef0*/  BSYNC B1 ;  /* 0x0000000000017941 */ /* 0x000fea0003800000 */
.L_x_186:
        /* <DEDUP_REMOVED lines=9> */
.L_x_189:
[----:B------:R-:W-:Y:S05]  /*1cf90*/  BSYNC B1 ;  /* 0x0000000000017941 */ /* 0x000fea0003800000 */
.L_x_188:
        /* <DEDUP_REMOVED lines=12> */
.L_x_191:
[----:B------:R-:W-:Y:S05]  /*1d060*/  BSYNC B1 ;  /* 0x0000000000017941 */ /* 0x000fea0003800000 */
.L_x_190:
        /* <DEDUP_REMOVED lines=8> */
.L_x_193:
[----:B------:R-:W-:Y:S05]  /*1d0f0*/  BSYNC B1 ;  /* 0x0000000000017941 */ /* 0x000fea0003800000 */
.L_x_192:
        /* <DEDUP_REMOVED lines=9> */
.L_x_195:
[----:B------:R-:W-:Y:S05]  /*1d190*/  BSYNC B1 ;  /* 0x0000000000017941 */ /* 0x000fea0003800000 */
.L_x_194:
        /* <DEDUP_REMOVED lines=14> */
.L_x_197:
[----:B------:R-:W-:Y:S05]  /*1d280*/  BSYNC B1 ;  /* 0x0000000000017941 */ /* 0x000fea0003800000 */
.L_x_196:
        /* <DEDUP_REMOVED lines=8> */
.L_x_199:
[----:B------:R-:W-:Y:S05]  /*1d310*/  BSYNC B1 ;  /* 0x0000000000017941 */ /* 0x000fea0003800000 */
.L_x_198:
        /* <DEDUP_REMOVED lines=8> */
.L_x_201:
[----:B------:R-:W-:Y:S05]  /*1d3a0*/  BSYNC B1 ;  /* 0x0000000000017941 */ /* 0x000fea0003800000 */
.L_x_200:
        /* <DEDUP_REMOVED lines=12> */
.L_x_203:
[----:B------:R-:W-:Y:S05]  /*1d470*/  BSYNC B1 ;  /* 0x0000000000017941 */ /* 0x000fea0003800000 */
.L_x_202:
        /* <DEDUP_REMOVED lines=9> */
.L_x_205:
[----:B------:R-:W-:Y:S05]  /*1d510*/  BSYNC B1 ;  /* 0x0000000000017941 */ /* 0x000fea0003800000 */
.L_x_204:
        /* <DEDUP_REMOVED lines=12> */
.L_x_207:
[----:B------:R-:W-:Y:S05]  /*1d5e0*/  BSYNC B1 ;  /* 0x0000000000017941 */ /* 0x000fea0003800000 */
.L_x_206:
        /* <DEDUP_REMOVED lines=8> */
.L_x_209:
[----:B------:R-:W-:Y:S05]  /*1d670*/  BSYNC B1 ;  /* 0x0000000000017941 */ /* 0x000fea0003800000 */
.L_x_208:
        /* <DEDUP_REMOVED lines=9> */
.L_x_211:
[----:B------:R-:W-:Y:S05]  /*1d710*/  BSYNC B1 ;  /* 0x0000000000017941 */ /* 0x000fea0003800000 */
.L_x_210:
        /* <DEDUP_REMOVED lines=14> */
.L_x_213:
[----:B------:R-:W-:Y:S05]  /*1d800*/  BSYNC B1 ;  /* 0x0000000000017941 */ /* 0x000fea0003800000 */
.L_x_212:
        /* <DEDUP_REMOVED lines=8> */
.L_x_215:
[----:B------:R-:W-:Y:S05]  /*1d890*/  BSYNC B1 ;  /* 0x0000000000017941 */ /* 0x000fea0003800000 */
.L_x_214:
        /* <DEDUP_REMOVED lines=8> */
.L_x_217:
[----:B------:R-:W-:Y:S05]  /*1d920*/  BSYNC B1 ;  /* 0x0000000000017941 */ /* 0x000fea0003800000 */
.L_x_216:
        /* <DEDUP_REMOVED lines=12> */
.L_x_219:
[----:B------:R-:W-:Y:S05]  /*1d9f0*/  BSYNC B1 ;  /* 0x0000000000017941 */ /* 0x000fea0003800000 */
.L_x_218:
        /* <DEDUP_REMOVED lines=9> */
.L_x_221:
[----:B------:R-:W-:Y:S05]  /*1da90*/  BSYNC B1 ;  /* 0x0000000000017941 */ /* 0x000fea0003800000 */
.L_x_220:
        /* <DEDUP_REMOVED lines=12> */
.L_x_223:
[----:B------:R-:W-:Y:S05]  /*1db60*/  BSYNC B1 ;  /* 0x0000000000017941 */ /* 0x000fea0003800000 */
.L_x_222:
        /* <DEDUP_REMOVED lines=8> */
.L_x_225:
[----:B------:R-:W-:Y:S05]  /*1dbf0*/  BSYNC B1 ;  /* 0x0000000000017941 */ /* 0x000fea0003800000 */
.L_x_224:
        /* <DEDUP_REMOVED lines=9> */
.L_x_227:
[----:B------:R-:W-:Y:S05]  /*1dc90*/  BSYNC B1 ;  /* 0x0000000000017941 */ /* 0x000fea0003800000 */
.L_x_226:
        /* <DEDUP_REMOVED lines=14> */
.L_x_229:
[----:B------:R-:W-:Y:S05]  /*1dd80*/  BSYNC B1 ;  /* 0x0000000000017941 */ /* 0x000fea0003800000 */
.L_x_228:
        /* <DEDUP_REMOVED lines=8> */
.L_x_231:
[----:B------:R-:W-:Y:S05]  /*1de10*/  BSYNC B1 ;  /* 0x0000000000017941 */ /* 0x000fea0003800000 */
.L_x_230:
        /* <DEDUP_REMOVED lines=8> */
.L_x_233:
[----:B------:R-:W-:Y:S05]  /*1dea0*/  BSYNC B1 ;  /* 0x0000000000017941 */ /* 0x000fea0003800000 */
.L_x_232:
        /* <DEDUP_REMOVED lines=12> */
.L_x_235:
[----:B------:R-:W-:Y:S05]  /*1df70*/  BSYNC B1 ;  /* 0x0000000000017941 */ /* 0x000fea0003800000 */
.L_x_234:
        /* <DEDUP_REMOVED lines=9> */
.L_x_237:
[----:B------:R-:W-:Y:S05]  /*1e010*/  BSYNC B1 ;  /* 0x0000000000017941 */ /* 0x000fea0003800000 */
.L_x_236:
        /* <DEDUP_REMOVED lines=12> */
.L_x_239:
[----:B------:R-:W-:Y:S05]  /*1e0e0*/  BSYNC B1 ;  /* 0x0000000000017941 */ /* 0x000fea0003800000 */
.L_x_238:
        /* <DEDUP_REMOVED lines=8> */
.L_x_241:
[----:B------:R-:W-:Y:S05]  /*1e170*/  BSYNC B1 ;  /* 0x0000000000017941 */ /* 0x000fea0003800000 */
.L_x_240:
        /* <DEDUP_REMOVED lines=9> */
.L_x_243:
[----:B------:R-:W-:Y:S05]  /*1e210*/  BSYNC B1 ;  /* 0x0000000000017941 */ /* 0x000fea0003800000 */
.L_x_242:
        /* <DEDUP_REMOVED lines=14> */
.L_x_245:
[----:B------:R-:W-:Y:S05]  /*1e300*/  BSYNC B1 ;  /* 0x0000000000017941 */ /* 0x000fea0003800000 */
.L_x_244:
        /* <DEDUP_REMOVED lines=8> */
.L_x_247:
[----:B------:R-:W-:Y:S05]  /*1e390*/  BSYNC B1 ;  /* 0x0000000000017941 */ /* 0x000fea0003800000 */
.L_x_246:
        /* <DEDUP_REMOVED lines=8> */
.L_x_249:
[----:B------:R-:W-:Y:S05]  /*1e420*/  BSYNC B1 ;  /* 0x0000000000017941 */ /* 0x000fea0003800000 */
.L_x_248:
        /* <DEDUP_REMOVED lines=12> */
.L_x_251:
[----:B------:R-:W-:Y:S05]  /*1e4f0*/  BSYNC B1 ;  /* 0x0000000000017941 */ /* 0x000fea0003800000 */
.L_x_250:
        /* <DEDUP_REMOVED lines=9> */
.L_x_253:
[----:B------:R-:W-:Y:S05]  /*1e590*/  BSYNC B1 ;  /* 0x0000000000017941 */ /* 0x000fea0003800000 */
.L_x_252:
        /* <DEDUP_REMOVED lines=12> */
.L_x_255:
[----:B------:R-:W-:Y:S05]  /*1e660*/  BSYNC B1 ;  /* 0x0000000000017941 */ /* 0x000fea0003800000 */
.L_x_254:
        /* <DEDUP_REMOVED lines=8> */
.L_x_257:
[----:B------:R-:W-:Y:S05]  /*1e6f0*/  BSYNC B1 ;  /* 0x0000000000017941 */ /* 0x000fea0003800000 */
.L_x_256:
        /* <DEDUP_REMOVED lines=9> */
.L_x_259:
[----:B------:R-:W-:Y:S05]  /*1e790*/  BSYNC B1 ;  /* 0x0000000000017941 */ /* 0x000fea0003800000 */
.L_x_258:
        /* <DEDUP_REMOVED lines=14> */
.L_x_261:
[----:B------:R-:W-:Y:S05]  /*1e880*/  BSYNC B1 ;  /* 0x0000000000017941 */ /* 0x000fea0003800000 */
.L_x_260:
        /* <DEDUP_REMOVED lines=8> */
.L_x_263:
[----:B------:R-:W-:Y:S05]  /*1e910*/  BSYNC B1 ;  /* 0x0000000000017941 */ /* 0x000fea0003800000 */
.L_x_262:
        /* <DEDUP_REMOVED lines=8> */
.L_x_265:
[----:B------:R-:W-:Y:S05]  /*1e9a0*/  BSYNC B1 ;  /* 0x0000000000017941 */ /* 0x000fea0003800000 */
.L_x_264:
[----:B-1----:R-:W2:Y:S01]  /*1e9b0*/  LDL.LU R3, [R1+0x5d4] ;  /* 0x0005d40001037983 */ /* 0x002ea20000300800 */
[----:B------:R-:W-:Y:S01]  /*1e9c0*/  @!P3 IADD3 R152, P6, R4, UR45, RZ ;  /* 0x0000002d0498bc10 */ /* 0x000fe2000ffde0ff */
[----:B------:R-:W-:Y:S01]  /*1e9d0*/  BSSY B1, `(.L_x_266) ;  /* 0x000000b000017945 */ /* 0x000fe20003800000 */
[----:B------:R-:W-:Y:S02]  /*1e9e0*/  ISETP.LT.OR P5, PT, R0, 0xf1, !P0 ;  /* 0x000000f10000780c */ /* 0x000fe400047a1670 */
[----:B------:R-:W-:Y:S02]  /*1e9f0*/  @!P3 IADD3.X R153, R5, UR44, RZ, P6, !PT ;  /* 0x0000002c0599bc10 */ /* 0x000fe4000b7fe4ff */
[----:B------:R-:W-:Y:S01]  /*1ea00*/  @!P4 IADD3 R10, P6, R4, UR45, RZ ;  /* 0x0000002d040acc10 */ /* 0x000fe2000ffde0ff */
[----:B--2---:R-:W-:-:S05]  /*1ea10*/  @!P2 IMAD R3, R3, R17, R2 ;  /* 0x000000110303a224 */ /* 0x004fca00078e0202 */
[----:B------:R1:W-:Y:S01]  /*1ea20*/  @!P2 STG.E.U8 desc[UR50][R4.64+0xe9], R3 ;  /* 0x0000e9030400a986 */ /* 0x0003e2000c101132 */
[----:B------:R-:W-:Y:S01]  /*1ea30*/  ISETP.LT.OR P2, PT, R0, 0xf1, !P1 ;  /* 0x000000f10000780c */ /* 0x000fe20004f41670 */
[----:B------:R-:W-:-:S12]  /*1ea40*/  @P3 BRA `(.L_x_267) ;  /* 0x00000000000c3947 */ /* 0x000fd80003800000 */
[----:B------:R-:W2:Y:S02]  /*1ea50*/  LDG.E.U8 R16, desc[UR50][R6.64+0xe8] ;  /* 0x0000e83206107981 */ /* 0x000ea4000c1e1100 */
[----:B--2---:R-:W-:-:S05]  /*1ea60*/  PRMT R2, R16, 0x8880, RZ ;  /* 0x0000888010027816 */ /* 0x004fca00000000ff */
[----:B------:R-:W-:-:S07]  /*1ea70*/  IMAD R2, R2, R18, RZ ;  /* 0x0000001202027224 */ /* 0x000fce00078e02ff */
.L_x_267:
[----:B------:R-:W-:Y:S05]  /*1ea80*/  BSYNC B1 ;  /* 0x0000000000017941 */ /* 0x000fea0003800000 */
.L_x_266:
        /* <DEDUP_REMOVED lines=9> */
.L_x_269:
[----:B------:R-:W-:Y:S05]  /*1eb20*/  BSYNC B1 ;  /* 0x0000000000017941 */ /* 0x000fea0003800000 */
.L_x_268:
        /* <DEDUP_REMOVED lines=8> */
.L_x_271:
[----:B------:R-:W-:Y:S05]  /*1ebb0*/  BSYNC B1 ;  /* 0x0000000000017941 */ /* 0x000fea0003800000 */
.L_x_270:
[----:B-1----:R-:W2:Y:S01]  /*1ebc0*/  LDL.LU R3, [R1+0x5e0] ;  /* 0x0005e00001037983 */ /* 0x002ea20000300800 */
[----:B------:R-:W-:Y:S01]  /*1ebd0*/  BSSY B1, `(.L_x_272) ;  /* 0x000000b000017945 */ /* 0x000fe20003800000 */
[----:B------:R-:W-:Y:S01]  /*1ebe0*/  ISETP.LT.OR P3, PT, R0, 0xf2, !P0 ;  /* 0x000000f20000780c */ /* 0x000fe20004761670 */
[----:B--2---:R-:W-:Y:S01]  /*1ebf0*/  @!P2 IMAD R10, R3, R17, R2 ;  /* 0x00000011030aa224 */ /* 0x004fe200078e0202 */
[----:B------:R-:W-:-:S04]  /*1ec00*/  IADD3 R3, P4, R15, 0x80, RZ ;  /* 0x000000800f037810 */ /* 0x000fc80007f9e0ff */
[----:B------:R1:W-:Y:S01]  /*1ec10*/  @!P2 STG.E.U8 desc[UR50][R4.64+0xf0], R10 ;  /* 0x0000f00a0400a986 */ /* 0x0003e2000c101132 */
[----:B------:R-:W-:Y:S02]  /*1ec20*/  ISETP.LT.OR P2, PT, R0, 0xf2, !P1 ;  /* 0x000000f20000780c */ /* 0x000fe40004f41670 */
[----:B-1----:R-:W-:-:S11]  /*1ec30*/  @!P5 IADD3 R10, P6, R4, UR45, RZ ;  /* 0x0000002d040adc10 */ /* 0x002fd6000ffde0ff */
[----:B------:R-:W-:Y:S05]  /*1ec40*/  @P2 BRA `(.L_x_273) ;  /* 0x00000000000c2947 */ /* 0x000fea0003800000 */
[----:B------:R-:W2:Y:S02]  /*1ec50*/  LDG.E.U8 R16, desc[UR50][R8.64+0xf1] ;  /* 0x0000f13208107981 */ /* 0x000ea4000c1e1100 */
[----:B--2---:R-:W-:-:S05]  /*1ec60*/  PRMT R2, R16, 0x8880, RZ ;  /* 0x0000888010027816 */ /* 0x004fca00000000ff */
[----:B------:R-:W-:-:S07]  /*1ec70*/  IMAD R2, R2, R18, RZ ;  /* 0x0000001202027224 */ /* 0x000fce00078e02ff */
.L_x_273:
[----:B------:R-:W-:Y:S05]  /*1ec80*/  BSYNC B1 ;  /* 0x0000000000017941 */ /* 0x000fea0003800000 */
.L_x_272:
[----:B------:R-:W2:Y:S01]  /*1ec90*/  LDL.LU R19, [R1+0x5e4] ;  /* 0x0005e40001137983 */ /* 0x000ea20000300800 */
        /* <DEDUP_REMOVED lines=8> */
.L_x_275:
[----:B------:R-:W-:Y:S05]  /*1ed20*/  BSYNC B1 ;  /* 0x0000000000017941 */ /* 0x000fea0003800000 */
.L_x_274:
[----:B-1----:R-:W2:Y:S01]  /*1ed30*/  LDL.LU R19, [R1+0x5e8] ;  /* 0x0005e80001137983 */ /* 0x002ea20000300800 */
[----:B------:R-:W-:Y:S01]  /*1ed40*/  BSSY B1, `(.L_x_276) ;  /* 0x000000c000017945 */ /* 0x000fe20003800000 */
[C---:B------:R-:W-:Y:S02]  /*1ed50*/  ISETP.LT.OR P2, PT, R0.reuse, 0xf9, !P1 ;  /* 0x000000f90000780c */ /* 0x040fe40004f41670 */
[C---:B------:R-:W-:Y:S02]  /*1ed60*/  ISETP.LT.OR P1, PT, R0.reuse, 0xfa, !P1 ;  /* 0x000000fa0000780c */ /* 0x040fe40004f21670 */
[----:B------:R-:W-:Y:S01]  /*1ed70*/  ISETP.LT.OR P6, PT, R0, 0xf9, !P0 ;  /* 0x000000f90000780c */ /* 0x000fe200047c1670 */
[----:B--2---:R-:W-:-:S05]  /*1ed80*/  @!P5 IMAD R19, R19, R17, R2 ;  /* 0x000000111313d224 */ /* 0x004fca00078e0202 */
[----:B------:R1:W-:Y:S02]  /*1ed90*/  @!P5 STG.E.U8 desc[UR50][R10.64+0xf0], R19 ;  /* 0x0000f0130a00d986 */ /* 0x0003e4000c101132 */
[----:B-1----:R-:W-:-:S04]  /*1eda0*/  @!P3 IADD3 R10, P5, R4, UR45, RZ ;  /* 0x0000002d040abc10 */ /* 0x002fc8000ffbe0ff */
[----:B------:R-:W-:Y:S01]  /*1edb0*/  @!P3 IADD3.X R11, R5, UR44, RZ, P5, !PT ;  /* 0x0000002c050bbc10 */ /* 0x000fe2000affe4ff */
[----:B------:R-:W-:Y:S08]  /*1edc0*/  @P3 BRA `(.L_x_277) ;  /* 0x00000000000c3947 */ /* 0x000ff00003800000 */
[----:B------:R-:W2:Y:S02]  /*1edd0*/  LDG.E.U8 R16, desc[UR50][R6.64+0xf1] ;  /* 0x0000f13206107981 */ /* 0x000ea4000c1e1100 */
[----:B--2---:R-:W-:-:S05]  /*1ede0*/  PRMT R2, R16, 0x8880, RZ ;  /* 0x0000888010027816 */ /* 0x004fca00000000ff */
[----:B------:R-:W-:-:S07]  /*1edf0*/  IMAD R2, R2, R18, RZ ;  /* 0x0000001202027224 */ /* 0x000fce00078e02ff */
.L_x_277:
[----:B------:R-:W-:Y:S05]  /*1ee00*/  BSYNC B1 ;  /* 0x0000000000017941 */ /* 0x000fea0003800000 */
.L_x_276:
        /* <DEDUP_REMOVED lines=8> */
.L_x_279:
[----:B------:R-:W-:Y:S05]  /*1ee90*/  BSYNC B1 ;  /* 0x0000000000017941 */ /* 0x000fea0003800000 */
.L_x_278:
        /* <DEDUP_REMOVED lines=8> */
.L_x_281:
[----:B------:R-:W-:Y:S05]  /*1ef20*/  BSYNC B1 ;  /* 0x0000000000017941 */ /* 0x000fea0003800000 */
.L_x_280:
[----:B-1----:R-:W2:Y:S01]  /*1ef30*/  LDL.LU R10, [R1+0x5f4] ;  /* 0x0005f400010a7983 */ /* 0x002ea20000300800 */
[----:B0-----:R-:W-:Y:S01]  /*1ef40*/  @!P6 IADD3 R8, P2, R4, UR45, RZ ;  /* 0x0000002d0408ec10 */ /* 0x001fe2000ff5e0ff */
[----:B------:R-:W-:Y:S01]  /*1ef50*/  BSSY B1, `(.L_x_282) ;  /* 0x000000a000017945 */ /* 0x000fe20003800000 */
[----:B------:R-:W-:Y:S01]  /*1ef60*/  ISETP.LT.OR P0, PT, R0, 0xfa, !P0 ;  /* 0x000000fa0000780c */ /* 0x000fe20004701670 */
[----:B------:R-:W-:Y:S01]  /*1ef70*/  IMAD.X R11, RZ, RZ, UR7, P4 ;  /* 0x00000007ff0b7e24 */ /* 0x000fe2000a0e06ff */
[----:B------:R-:W-:Y:S01]  /*1ef80*/  @!P6 IADD3.X R9, R5, UR44, RZ, P2, !PT ;  /* 0x0000002c0509ec10 */ /* 0x000fe200097fe4ff */
[----:B--2---:R-:W-:-:S05]  /*1ef90*/  @!P1 IMAD R10, R10, R17, R2 ;  /* 0x000000110a0a9224 */ /* 0x004fca00078e0202 */
[----:B------:R0:W-:Y:S01]  /*1efa0*/  @!P1 STG.E.U8 desc[UR50][R4.64+0xf9], R10 ;  /* 0x0000f90a04009986 */ /* 0x0001e2000c101132 */
[----:B------:R-:W-:Y:S05]  /*1efb0*/  @P6 BRA `(.L_x_283) ;  /* 0x00000000000c6947 */ /* 0x000fea0003800000 */
[----:B------:R-:W2:Y:S02]  /*1efc0*/  LDG.E.U8 R16, desc[UR50][R6.64+0xf8] ;  /* 0x0000f83206107981 */ /* 0x000ea4000c1e1100 */
[----:B--2---:R-:W-:-:S05]  /*1efd0*/  PRMT R2, R16, 0x8880, RZ ;  /* 0x0000888010027816 */ /* 0x004fca00000000ff */
[----:B------:R-:W-:-:S07]  /*1efe0*/  IMAD R2, R2, R18, RZ ;  /* 0x0000001202027224 */ /* 0x000fce00078e02ff */
.L_x_283:
[----:B------:R-:W-:Y:S05]  /*1eff0*/  BSYNC B1 ;  /* 0x0000000000017941 */ /* 0x000fea0003800000 */
.L_x_282:
[----:B0-----:R-:W2:Y:S01]  /*1f000*/  LDL.LU R10, [R1+0x5f8] ;  /* 0x0005f800010a7983 */ /* 0x001ea20000300800 */
[----:B------:R-:W-:Y:S01]  /*1f010*/  BSSY B1, `(.L_x_284) ;  /* 0x0000009000017945 */ /* 0x000fe20003800000 */
[-C--:B------:R-:W-:Y:S02]  /*1f020*/  IMAD R152, R11, R12.reuse, RZ ;  /* 0x0000000c0b987224 */ /* 0x080fe400078e02ff */
[----:B--2---:R-:W-:Y:S02]  /*1f030*/  @!P6 IMAD R19, R10, R17, R2 ;  /* 0x000000110a13e224 */ /* 0x004fe400078e0202 */
[----:B------:R-:W-:-:S03]  /*1f040*/  IMAD.WIDE.U32 R10, R3, R12, R22 ;  /* 0x0000000c030a7225 */ /* 0x000fc600078e0016 */
[----:B------:R0:W-:Y:S01]  /*1f050*/  @!P6 STG.E.U8 desc[UR50][R8.64+0xf8], R19 ;  /* 0x0000f8130800e986 */ /* 0x0001e2000c101132 */
[----:B------:R-:W-:Y:S05]  /*1f060*/  @P0 BRA `(.L_x_285) ;  /* 0x00000000000c0947 */ /* 0x000fea0003800000 */
[----:B------:R-:W2:Y:S02]  /*1f070*/  LDG.E.U8 R16, desc[UR50][R6.64+0xf9] ;  /* 0x0000f93206107981 */ /* 0x000ea4000c1e1100 */
[----:B--2---:R-:W-:-:S05]  /*1f080*/  PRMT R2, R16, 0x8880, RZ ;  /* 0x0000888010027816 */ /* 0x004fca00000000ff */
[----:B------:R-:W-:-:S07]  /*1f090*/  IMAD R2, R2, R18, RZ ;  /* 0x0000001202027224 */ /* 0x000fce00078e02ff */
.L_x_285:
[----:B------:R-:W-:Y:S05]  /*1f0a0*/  BSYNC B1 ;  /* 0x0000000000017941 */ /* 0x000fea0003800000 */
.L_x_284:
[----:B------:R-:W2:Y:S01]  /*1f0b0*/  LDL.LU R153, [R1+0x5fc] ;  /* 0x0005fc0001997983 */ /* 0x000ea20000300800 */
[----:B------:R-:W-:Y:S01]  /*1f0c0*/  @!P0 IADD3 R6, P4, R4, UR45, RZ ;  /* 0x0000002d04068c10 */ /* 0x000fe2000ff9e0ff */
[----:B0-----:R-:W-:Y:S01]  /*1f0d0*/  IMAD R19, R3, R13, R152 ;  /* 0x0000000d03137224 */ /* 0x001fe200078e0298 */
[----:B------:R-:W-:Y:S01]  /*1f0e0*/  ISETP.GE.AND P1, PT, R14, 0x81, PT ;  /* 0x000000810e00780c */ /* 0x000fe20003f26270 */
[----:B------:R-:W-:Y:S01]  /*1f0f0*/  BSSY B1, `(.L_x_286) ;  /* 0x000000d000017945 */ /* 0x000fe20003800000 */
[----:B------:R-:W-:Y:S02]  /*1f100*/  @!P0 IADD3.X R7, R5, UR44, RZ, P4, !PT ;  /* 0x0000002c05078c10 */ /* 0x000fe4000a7fe4ff */
[----:B------:R-:W-:Y:S02]  /*1f110*/  ISETP.LT.OR P3, PT, R0, 0x1, !P1 ;  /* 0x000000010000780c */ /* 0x000fe40004f61670 */
[----:B------:R-:W-:-:S04]  /*1f120*/  IADD3 R8, P2, R10, R20, RZ ;  /* 0x000000140a087210 */ /* 0x000fc80007f5e0ff */
[----:B------:R-:W-:Y:S02]  /*1f130*/  IADD3.X R9, R21, R11, R19, P2, !PT ;  /* 0x0000000b15097210 */ /* 0x000fe400017fe413 */
[----:B------:R-:W-:-:S04]  /*1f140*/  IADD3 R10, P2, R4, UR43, RZ ;  /* 0x0000002b040a7c10 */ /* 0x000fc8000ff5e0ff */
[----:B------:R-:W-:Y:S01]  /*1f150*/  IADD3.X R11, R5, UR42, RZ, P2, !PT ;  /* 0x0000002a050b7c10 */ /* 0x000fe200097fe4ff */
[----:B--2---:R-:W-:-:S05]  /*1f160*/  @!P0 IMAD R152, R153, R17, R2 ;  /* 0x0000001199988224 */ /* 0x004fca00078e0202 */
[----:B------:R0:W-:Y:S01]  /*1f170*/  @!P0 STG.E.U8 desc[UR50][R6.64+0xf9], R152 ;  /* 0x0000f99806008986 */ /* 0x0001e2000c101132 */
[----:B------:R-:W-:Y:S05]  /*1f180*/  @P3 BRA `(.L_x_287) ;  /* 0x00000000000c3947 */ /* 0x000fea0003800000 */
[----:B------:R-:W2:Y:S02]  /*1f190*/  LDG.E.U8 R16, desc[UR50][R8.64] ;  /* 0x0000003208107981 */ /* 0x000ea4000c1e1100 */
[----:B--2---:R-:W-:-:S05]  /*1f1a0*/  PRMT R2, R16, 0x8880, RZ ;  /* 0x0000888010027816 */ /* 0x004fca00000000ff */
[----:B------:R-:W-:-:S07]  /*1f1b0*/  IMAD R2, R2, R18, RZ ;  /* 0x0000001202027224 */ /* 0x000fce00078e02ff */
.L_x_287:
[----:B------:R-:W-:Y:S05]  /*1f1c0*/  BSYNC B1 ;  /* 0x0000000000017941 */ /* 0x000fea0003800000 */
.L_x_286:
[----:B0-----:R-:W2:Y:S01]  /*1f1d0*/  LDL.LU R6, [R1+0x200] ;  /* 0x0002000001067983 */ /* 0x001ea20000300800 */
[----:B------:R-:W-:Y:S01]  /*1f1e0*/  ISETP.LT.OR P5, PT, R0, 0x2, !P1 ;  /* 0x000000020000780c */ /* 0x000fe20004fa1670 */
[----:B------:R-:W-:Y:S01]  /*1f1f0*/  BSSY B1, `(.L_x_288) ;  /* 0x000000d000017945 */ /* 0x000fe20003800000 */
[----:B------:R-:W-:-:S04]  /*1f200*/  ISETP.GE.AND P0, PT, R14, 0x89, PT ;  /* 0x000000890e00780c */ /* 0x000fc80003f06270 */
[----:B------:R-:W-:Y:S01]  /*1f210*/  ISETP.LT.OR P2, PT, R0, 0x2, !P0 ;  /* 0x000000020000780c */ /* 0x000fe20004741670 */
[----:B--2---:R-:W-:Y:S02]  /*1f220*/  @!P3 IMAD R152, R6, R17, R2 ;  /* 0x000000110698b224 */ /* 0x004fe400078e0202 */
[----:B------:R-:W-:-:S03]  /*1f230*/  IMAD.WIDE.U32 R6, R3, R12, R158 ;  /* 0x0000000c03067225 */ /* 0x000fc600078e009e */
[----:B------:R0:W-:Y:S01]  /*1f240*/  @!P3 STG.E.U8 desc[UR50][R10.64], R152 ;  /* 0x000000980a00b986 */ /* 0x0001e2000c101132 */
[----:B------:R-:W-:Y:S01]  /*1f250*/  ISETP.LT.OR P3, PT, R0, 0x1, !P0 ;  /* 0x000000010000780c */ /* 0x000fe20004761670 */
[----:B------:R-:W-:Y:S01]  /*1f260*/  IMAD.IADD R19, R19, 0x1, R7 ;  /* 0x0000000113137824 */ /* 0x000fe200078e0207 */
[----:B------:R-:W-:Y:S01]  /*1f270*/  IADD3 R6, P4, P6, R156, R20, R6 ;  /* 0x000000149c067210 */ /* 0x000fe20007e9e006 */
[----:B------:R-:W-:-:S12]  /*1f280*/  @P5 BRA `(.L_x_289) ;  /* 0x00000000000c5947 */ /* 0x000fd80003800000 */
[----:B------:R-:W2:Y:S02]  /*1f290*/  LDG.E.U8 R16, desc[UR50][R8.64+0x1] ;  /* 0x0000013208107981 */ /* 0x000ea4000c1e1100 */
[----:B--2---:R-:W-:-:S05]  /*1f2a0*/  PRMT R2, R16, 0x8880, RZ ;  /* 0x0000888010027816 */ /* 0x004fca00000000ff */
[----:B------:R-:W-:-:S07]  /*1f2b0*/  IMAD R2, R2, R18, RZ ;  /* 0x0000001202027224 */ /* 0x000fce00078e02ff */
.L_x_289:
[----:B------:R-:W-:Y:S05]  /*1f2c0*/  BSYNC B1 ;  /* 0x0000000000017941 */ /* 0x000fea0003800000 */
.L_x_288:
[----:B------:R-:W2:Y:S01]  /*1f2d0*/  LDL.LU R3, [R1+0x204] ;  /* 0x0002040001037983 */ /* 0x000ea20000300800 */
[----:B------:R-:W-:Y:S01]  /*1f2e0*/  BSSY B1, `(.L_x_290) ;  /* 0x000000c000017945 */ /* 0x000fe20003800000 */
[----:B------:R-:W-:Y:S02]  /*1f2f0*/  IADD3.X R7, R23, R21, R19, P4, P6 ;  /* 0x0000001517077210 */ /* 0x000fe400027ec413 */
[----:B------:R-:W-:Y:S02]  /*1f300*/  ISETP.LT.OR P4, PT, R0, 0x9, !P0 ;  /* 0x000000090000780c */ /* 0x000fe40004781670 */
[----:B0-----:R-:W-:Y:S01]  /*1f310*/  @!P2 IADD3 R152, P6, R10, UR45, RZ ;  /* 0x0000002d0a98ac10 */ /* 0x001fe2000ffde0ff */
        /* <DEDUP_REMOVED lines=8> */
.L_x_291:
[----:B------:R-:W-:Y:S05]  /*1f3a0*/  BSYNC B1 ;  /* 0x0000000000017941 */ /* 0x000fea0003800000 */
.L_x_290:
[----:B0-----:R-:W2:Y:S01]  /*1f3b0*/  LDL.LU R3, [R1+0x208] ;  /* 0x0002080001037983 */ /* 0x001ea20000300800 */
        /* <DEDUP_REMOVED lines=8> */
.L_x_293:
[----:B------:R-:W-:Y:S05]  /*1f440*/  BSYNC B1 ;  /* 0x0000000000017941 */ /* 0x000fea0003800000 */
.L_x_292:
[----:B0-----:R-:W2:Y:S01]  /*1f450*/  LDL.LU R3, [R1+0x20c] ;  /* 0x00020c0001037983 */ /* 0x001ea20000300800 */
        /* <DEDUP_REMOVED lines=11> */
.L_x_295:
[----:B------:R-:W-:Y:S05]  /*1f510*/  BSYNC B1 ;  /* 0x0000000000017941 */ /* 0x000fea0003800000 */
.L_x_294:
[----:B0-----:R-:W2:Y:S01]  /*1f520*/  LDL.LU R3, [R1+0x210] ;  /* 0x0002100001037983 */ /* 0x001ea20000300800 */
[----:B------:R-:W-:Y:S01]  /*1f530*/  BSSY B1, `(.L_x_296) ;  /* 0x0000007000017945 */ /* 0x000fe20003800000 */
[----:B--2---:R-:W-:-:S05]  /*1f540*/  @!P3 IMAD R3, R3, R17, R2 ;  /* 0x000000110303b224 */ /* 0x004fca00078e0202 */
[----:B------:R0:W-:Y:S01]  /*1f550*/  @!P3 STG.E.U8 desc[UR50][R10.64+0x8], R3 ;  /* 0x000008030a00b986 */ /* 0x0001e2000c101132 */
[----:B------:R-:W-:Y:S05]  /*1f560*/  @P6 BRA `(.L_x_297) ;  /* 0x00000000000c6947 */ /* 0x000fea0003800000 */
[----:B------:R-:W2:Y:S02]  /*1f570*/  LDG.E.U8 R16, desc[UR50][R8.64+0x9] ;  /* 0x0000093208107981 */ /* 0x000ea4000c1e1100 */
[----:B--2---:R-:W-:-:S05]  /*1f580*/  PRMT R2, R16, 0x8880, RZ ;  /* 0x0000888010027816 */ /* 0x004fca00000000ff */
[----:B------:R-:W-:-:S07]  /*1f590*/  IMAD R2, R2, R18, RZ ;  /* 0x0000001202027224 */ /* 0x000fce00078e02ff */
.L_x_297:
[----:B------:R-:W-:Y:S05]  /*1f5a0*/  BSYNC B1 ;  /* 0x0000000000017941 */ /* 0x000fea0003800000 */
.L_x_296:
[----:B0-----:R-:W2:Y:S01]  /*1f5b0*/  LDL.LU R3, [R1+0x214] ;  /* 0x0002140001037983 */ /* 0x001ea20000300800 */
[----:B------:R-:W-:Y:S01]  /*1f5c0*/  BSSY B1, `(.L_x_298) ;  /* 0x0000009000017945 */ /* 0x000fe20003800000 */
[----:B------:R-:W-:Y:S01]  /*1f5d0*/  IMAD.U32 R152, RZ, RZ, UR45 ;  /* 0x0000002dff987e24 */ /* 0x000fe2000f8e00ff */
[----:B------:R-:W-:Y:S01]  /*1f5e0*/  @!P4 IADD3.X R155, R11, UR44, RZ, P2, !PT ;  /* 0x0000002c0b9bcc10 */ /* 0x000fe200097fe4ff */
[----:B--2---:R-:W-:-:S05]  /*1f5f0*/  @!P6 IMAD R3, R3, R17, R2 ;  /* 0x000000110303e224 */ /* 0x004fca00078e0202 */
[----:B------:R0:W-:Y:S01]  /*1f600*/  @!P6 STG.E.U8 desc[UR50][R10.64+0x9], R3 ;  /* 0x000009030a00e986 */ /* 0x0001e2000c101132 */
[----:B------:R-:W-:Y:S05]  /*1f610*/  @P4 BRA `(.L_x_299) ;  /* 0x00000000000c4947 */ /* 0x000fea0003800000 */
[----:B------:R-:W2:Y:S02]  /*1f620*/  LDG.E.U8 R16, desc[UR50][R6.64+0x8] ;  /* 0x0000083206107981 */ /* 0x000ea4000c1e1100 */
[----:B--2---:R-:W-:-:S05]  /*1f630*/  PRMT R2, R16, 0x8880, RZ ;  /* 0x0000888010027816 */ /* 0x004fca00000000ff */
[----:B------:R-:W-:-:S07]  /*1f640*/  IMAD R2, R2, R18, RZ ;  /* 0x0000001202027224 */ /* 0x000fce00078e02ff */
.L_x_299:
[----:B------:R-:W-:Y:S05]  /*1f650*/  BSYNC B1 ;  /* 0x0000000000017941 */ /* 0x000fea0003800000 */
.L_x_298:
[----:B0-----:R-:W2:Y:S01]  /*1f660*/  LDL.LU R3, [R1+0x218] ;  /* 0x0002180001037983 */ /* 0x001ea20000300800 */
[----:B------:R-:W-:Y:S01]  /*1f670*/  IMAD.U32 R19, RZ, RZ, UR44 ;  /* 0x0000002cff137e24 */ /* 0x000fe2000f8e00ff */
[----:B------:R-:W-:Y:S01]  /*1f680*/  @!P5 IADD3 R152, P2, P3, R152, UR43, R4 ;  /* 0x0000002b9898dc10 */ /* 0x000fe2000fb5e004 */
[----:B------:R-:W-:Y:S01]  /*1f690*/  BSSY B1, `(.L_x_300) ;  /* 0x000000c000017945 */ /* 0x000fe20003800000 */
[C---:B------:R-:W-:Y:S02]  /*1f6a0*/  ISETP.LT.OR P6, PT, R0.reuse, 0x12, !P1 ;  /* 0x000000120000780c */ /* 0x040fe40004fc1670 */
[----:B------:R-:W-:Y:S02]  /*1f6b0*/  @!P5 IADD3.X R153, R19, UR42, R5, P2, P3 ;  /* 0x0000002a1399dc10 */ /* 0x000fe400097e6405 */
        /* <DEDUP_REMOVED lines=9> */
.L_x_301:
[----:B------:R-:W-:Y:S05]  /*1f750*/  BSYNC B1 ;  /* 0x0000000000017941 */ /* 0x000fea0003800000 */
.L_x_300:
        /* <DEDUP_REMOVED lines=8> */
.L_x_303:
[----:B------:R-:W-:Y:S05]  /*1f7e0*/  BSYNC B1 ;  /* 0x0000000000017941 */ /* 0x000fea0003800000 */
.L_x_302:
[----:B0-----:R-:W2:Y:S01]  /*1f7f0*/  LDL.LU R3, [R1+0x220] ;  /* 0x0002200001037983 */ /* 0x001ea20000300800 */
[----:B------:R-:W-:Y:S01]  /*1f800*/  BSSY B1, `(.L_x_304) ;  /* 0x0000008000017945 */ /* 0x000fe20003800000 */
[----:B------:R-:W-:Y:S02]  /*1f810*/  IMAD.U32 R154, RZ, RZ, UR45 ;  /* 0x0000002dff9a7e24 */ /* 0x000fe4000f8e00ff */
[----:B--2---:R-:W-:-:S05]  /*1f820*/  @!P4 IMAD R3, R3, R17, R2 ;  /* 0x000000110303c224 */ /* 0x004fca00078e0202 */
[----:B------:R0:W-:Y:S01]  /*1f830*/  @!P4 STG.E.U8 desc[UR50][R10.64+0x10], R3 ;  /* 0x000010030a00c986 */ /* 0x0001e2000c101132 */
[----:B------:R-:W-:Y:S05]  /*1f840*/  @P6 BRA `(.L_x_305) ;  /* 0x00000000000c6947 */ /* 0x000fea0003800000 */
[----:B------:R-:W2:Y:S02]  /*1f850*/  LDG.E.U8 R16, desc[UR50][R8.64+0x11] ;  /* 0x0000113208107981 */ /* 0x000ea4000c1e1100 */
[----:B--2---:R-:W-:-:S05]  /*1f860*/  PRMT R2, R16, 0x8880, RZ ;  /* 0x0000888010027816 */ /* 0x004fca00000000ff */
[----:B------:R-:W-:-:S07]  /*1f870*/  IMAD R2, R2, R18, RZ ;  /* 0x0000001202027224 */ /* 0x000fce00078e02ff */
.L_x_305:
[----:B------:R-:W-:Y:S05]  /*1f880*/  BSYNC B1 ;  /* 0x0000000000017941 */ /* 0x000fea0003800000 */
.L_x_304:
[----:B0-----:R-:W2:Y:S01]  /*1f890*/  LDL.LU R3, [R1+0x224] ;  /* 0x0002240001037983 */ /* 0x001ea20000300800 */
[----:B------:R-:W-:Y:S01]  /*1f8a0*/  IMAD.U32 R19, RZ, RZ, UR44 ;  /* 0x0000002cff137e24 */ /* 0x000fe2000f8e00ff */
[--C-:B------:R-:W-:Y:S01]  /*1f8b0*/  @!P3 IADD3 R154, P4, P5, R154, UR43, R4.reuse ;  /* 0x0000002b9a9abc10 */ /* 0x100fe2000fd9e004 */
[----:B------:R-:W-:Y:S01]  /*1f8c0*/  IMAD.U32 R152, RZ, RZ, UR45 ;  /* 0x0000002dff987e24 */ /* 0x000fe2000f8e00ff */
[----:B------:R-:W-:Y:S02]  /*1f8d0*/  BSSY B1, `(.L_x_306) ;  /* 0x000000a000017945 */ /* 0x000fe40003800000 */
[----:B------:R-:W-:Y:S02]  /*1f8e0*/  @!P3 IADD3.X R155, R19, UR42, R5, P4, P5 ;  /* 0x0000002a139bbc10 */ /* 0x000fe4000a7ea405 */
[----:B------:R-:W-:Y:S01]  /*1f8f0*/  @!P2 IADD3 R152, P4, P5, R152, UR43, R4 ;  /* 0x0000002b9898ac10 */ /* 0x000fe2000fd9e004 */
[----:B--2---:R-:W-:-:S05]  /*1f900*/  @!P6 IMAD R3, R3, R17, R2 ;  /* 0x000000110303e224 */ /* 0x004fca00078e0202 */
[----:B------:R0:W-:Y:S01]  /*1f910*/  @!P6 STG.E.U8 desc[UR50][R10.64+0x11], R3 ;  /* 0x000011030a00e986 */ /* 0x0001e2000c101132 */
[----:B------:R-:W-:Y:S01]  /*1f920*/  ISETP.LT.OR P6, PT, R0, 0x19, !P0 ;  /* 0x000000190000780c */ /* 0x000fe200047c1670 */
[----:B------:R-:W-:-:S12]  /*1f930*/  @P3 BRA `(.L_x_307) ;  /* 0x00000000000c3947 */ /* 0x000fd80003800000 */
[----:B------:R-:W2:Y:S02]  /*1f940*/  LDG.E.U8 R16, desc[UR50][R6.64+0x10] ;  /* 0x0000103206107981 */ /* 0x000ea4000c1e1100 */
[----:B--2---:R-:W-:-:S05]  /*1f950*/  PRMT R2, R16, 0x8880, RZ ;  /* 0x0000888010027816 */ /* 0x004fca00000000ff */
[----:B------:R-:W-:-:S07]  /*1f960*/  IMAD R2, R2, R18, RZ ;  /* 0x0000001202027224 */ /* 0x000fce00078e02ff */
.L_x_307:
[----:B------:R-:W-:Y:S05]  /*1f970*/  BSYNC B1 ;  /* 0x0000000000017941 */ /* 0x000fea0003800000 */
.L_x_306:
[----:B0-----:R-:W2:Y:S01]  /*1f980*/  LDL.LU R3, [R1+0x228] ;  /* 0x0002280001037983 */ /* 0x001ea20000300800 */
[----:B------:R-:W-:Y:S01]  /*1f990*/  BSSY B1, `(.L_x_308) ;  /* 0x0000008000017945 */ /* 0x000fe20003800000 */
[----:B------:R-:W-:Y:S01]  /*1f9a0*/  @!P2 IADD3.X R153, R19, UR42, R5, P4, P5 ;  /* 0x0000002a1399ac10 */ /* 0x000fe2000a7ea405 */
[----:B--2---:R-:W-:-:S05]  /*1f9b0*/  @!P3 IMAD R3, R3, R17, R2 ;  /* 0x000000110303b224 */ /* 0x004fca00078e0202 */
[----:B------:R0:W-:Y:S01]  /*1f9c0*/  @!P3 STG.E.U8 desc[UR50][R154.64+0x10], R3 ;  /* 0x000010039a00b986 */ /* 0x0001e2000c101132 */
[----:B------:R-:W-:Y:S05]  /*1f9d0*/  @P2 BRA `(.L_x_309) ;  /* 0x00000000000c2947 */ /* 0x000fea0003800000 */
[----:B------:R-:W2:Y:S02]  /*1f9e0*/  LDG.E.U8 R16, desc[UR50][R6.64+0x11] ;  /* 0x0000113206107981 */ /* 0x000ea4000c1e1100 */
[----:B--2---:R-:W-:-:S05]  /*1f9f0*/  PRMT R2, R16, 0x8880, RZ ;  /* 0x0000888010027816 */ /* 0x004fca00000000ff */
[----:B------:R-:W-:-:S07]  /*1fa00*/  IMAD R2, R2, R18, RZ ;  /* 0x0000001202027224 */ /* 0x000fce00078e02ff */
.L_x_309:
[----:B------:R-:W-:Y:S05]  /*1fa10*/  BSYNC B1 ;  /* 0x0000000000017941 */ /* 0x000fea0003800000 */
.L_x_308:
[----:B0-----:R-:W2:Y:S01]  /*1fa20*/  LDL.LU R3, [R1+0x22c] ;  /* 0x00022c0001037983 */ /* 0x001ea20000300800 */
[----:B------:R-:W-:Y:S01]  /*1fa30*/  IMAD.U32 R154, RZ, RZ, UR45 ;  /* 0x0000002dff9a7e24 */ /* 0x000fe2000f8e00ff */
[----:B------:R-:W-:Y:S01]  /*1fa40*/  BSSY B1, `(.L_x_310) ;  /* 0x000000c000017945 */ /* 0x000fe20003800000 */
[----:B------:R-:W-:-:S03]  /*1fa50*/  ISETP.LT.OR P3, PT, R0, 0x1a, !P0 ;  /* 0x0000001a0000780c */ /* 0x000fc60004761670 */
[----:B------:R-:W-:Y:S01]  /*1fa60*/  @!P6 IADD3 R154, P4, P5, R154, UR43, R4 ;  /* 0x0000002b9a9aec10 */ /* 0x000fe2000fd9e004 */
[----:B--2---:R-:W-:-:S05]  /*1fa70*/  @!P2 IMAD R3, R3, R17, R2 ;  /* 0x000000110303a224 */ /* 0x004fca00078e0202 */
[----:B------:R0:W-:Y:S01]  /*1fa80*/  @!P2 STG.E.U8 desc[UR50][R152.64+0x11], R3 ;  /* 0x000011039800a986 */ /* 0x0001e2000c101132 */
[----:B------:R-:W-:Y:S01]  /*1fa90*/  ISETP.LT.OR P2, PT, R0, 0x19, !P1 ;  /* 0x000000190000780c */ /* 0x000fe20004f41670 */
[----:B0-----:R-:W-:Y:S02]  /*1faa0*/  IMAD.U32 R153, RZ, RZ, UR44 ;  /* 0x0000002cff997e24 */ /* 0x001fe4000f8e00ff */
[----:B------:R-:W-:-:S10]  /*1fab0*/  IMAD.U32 R152, RZ, RZ, UR45 ;  /* 0x0000002dff987e24 */ /* 0x000fd4000f8e00ff */
[----:B------:R-:W-:Y:S05]  /*1fac0*/  @P2 BRA `(.L_x_311) ;  /* 0x00000000000c2947 */ /* 0x000fea0003800000 */
[----:B------:R-:W2:Y:S02]  /*1fad0*/  LDG.E.U8 R16, desc[UR50][R8.64+0x18] ;  /* 0x0000183208107981 */ /* 0x000ea4000c1e1100 */
[----:B--2---:R-:W-:-:S05]  /*1fae0*/  PRMT R2, R16, 0x8880, RZ ;  /* 0x0000888010027816 */ /* 0x004fca00000000ff */
[----:B------:R-:W-:-:S07]  /*1faf0*/  IMAD R2, R2, R18, RZ ;  /* 0x0000001202027224 */ /* 0x000fce00078e02ff */
.L_x_311:
[----:B------:R-:W-:Y:S05]  /*1fb00*/  BSYNC B1 ;  /* 0x0000000000017941 */ /* 0x000fea0003800000 */
.L_x_310:
[----:B------:R-:W2:Y:S01]  /*1fb10*/  LDL.LU R3, [R1+0x230] ;  /* 0x0002300001037983 */ /* 0x000ea20000300800 */
[----:B------:R-:W-:Y:S01]  /*1fb20*/  @!P6 IADD3.X R155, R153, UR42, R5, P4, P5 ;  /* 0x0000002a999bec10 */ /* 0x000fe2000a7ea405 */
[----:B------:R-:W-:Y:S01]  /*1fb30*/  BSSY B1, `(.L_x_312) ;  /* 0x000000d000017945 */ /* 0x000fe20003800000 */
[----:B------:R-:W-:Y:S02]  /*1fb40*/  MOV R19, UR44 ;  /* 0x0000002c00137c02 */ /* 0x000fe40008000f00 */
[----:B------:R-:W-:-:S04]  /*1fb50*/  @!P3 IADD3 R152, P4, P5, R152, UR43, R4 ;  /* 0x0000002b9898bc10 */ /* 0x000fc8000fd9e004 */
[----:B------:R-:W-:Y:S02]  /*1fb60*/  @!P3 IADD3.X R153, R19, UR42, R5, P4, P5 ;  /* 0x0000002a1399bc10 */ /* 0x000fe4000a7ea405 */
[C---:B------:R-:W-:Y:S02]  /*1fb70*/  ISETP.LT.OR P5, PT, R0.reuse, 0x21, !P1 ;  /* 0x000000210000780c */ /* 0x040fe40004fa1670 */
[----:B------:R-:W-:Y:S01]  /*1fb80*/  ISETP.LT.OR P4, PT, R0, 0x21, !P0 ;  /* 0x000000210000780c */ /* 0x000fe20004781670 */
[----:B--2---:R-:W-:-:S05]  /*1fb90*/  @!P2 IMAD R3, R3, R17, R2 ;  /* 0x000000110303a224 */ /* 0x004fca00078e0202 */
[----:B------:R0:W-:Y:S01]  /*1fba0*/  @!P2 STG.E.U8 desc[UR50][R10.64+0x18], R3 ;  /* 0x000018030a00a986 */ /* 0x0001e2000c101132 */
[----:B------:R-:W-:-:S13]  /*1fbb0*/  ISETP.LT.OR P2, PT, R0, 0x1a, !P1 ;  /* 0x0000001a0000780c */ /* 0x000fda0004f41670 */
[----:B0-----:R-:W-:Y:S05]  /*1fbc0*/  @P2 BRA `(.L_x_313) ;  /* 0x00000000000c2947 */ /* 0x001fea0003800000 */
[----:B------:R-:W2:Y:S02]  /*1fbd0*/  LDG.E.U8 R16, desc[UR50][R8.64+0x19] ;  /* 0x0000193208107981 */ /* 0x000ea4000c1e1100 */
[----:B--2---:R-:W-:-:S05]  /*1fbe0*/  PRMT R2, R16, 0x8880, RZ ;  /* 0x0000888010027816 */ /* 0x004fca00000000ff */
[----:B------:R-:W-:-:S07]  /*1fbf0*/  IMAD R2, R2, R18, RZ ;  /* 0x0000001202027224 */ /* 0x000fce00078e02ff */
.L_x_313:
[----:B------:R-:W-:Y:S05]  /*1fc00*/  BSYNC B1 ;  /* 0x0000000000017941 */ /* 0x000fea0003800000 */
.L_x_312:
        /* <DEDUP_REMOVED lines=8> */
.L_x_315:
[----:B------:R-:W-:Y:S05]  /*1fc90*/  BSYNC B1 ;  /* 0x0000000000017941 */ /* 0x000fea0003800000 */
.L_x_314:
        /* <DEDUP_REMOVED lines=8> */
.L_x_317:
[----:B------:R-:W-:Y:S05]  /*1fd20*/  BSYNC B1 ;  /* 0x0000000000017941 */ /* 0x000fea0003800000 */
.L_x_316:
        /* <DEDUP_REMOVED lines=8> */
.L_x_319:
[----:B------:R-:W-:Y:S05]  /*1fdb0*/  BSYNC B1 ;  /* 0x0000000000017941 */ /* 0x000fea0003800000 */
.L_x_318:
[----:B0-----:R-:W2:Y:S01]  /*1fdc0*/  LDL.LU R3, [R1+0x240] ;  /* 0x0002400001037983 */ /* 0x001ea20000300800 */
[C---:B------:R-:W-:Y:S01]  /*1fdd0*/  ISETP.LT.OR P2, PT, R0.reuse, 0x22, !P1 ;  /* 0x000000220000780c */ /* 0x040fe20004f41670 */
[----:B------:R-:W-:Y:S01]  /*1fde0*/  IMAD.U32 R154, RZ, RZ, UR45 ;  /* 0x0000002dff9a7e24 */ /* 0x000fe2000f8e00ff */
[----:B------:R-:W-:Y:S01]  /*1fdf0*/  BSSY B1, `(.L_x_320) ;  /* 0x000000a000017945 */ /* 0x000fe20003800000 */
[----:B------:R-:W-:Y:S01]  /*1fe00*/  ISETP.LT.OR P6, PT, R0, 0x22, !P0 ;  /* 0x000000220000780c */ /* 0x000fe200047c1670 */
[----:B------:R-:W-:Y:S02]  /*1fe10*/  IMAD.U32 R19, RZ, RZ, UR44 ;  /* 0x0000002cff137e24 */ /* 0x000fe4000f8e00ff */
[----:B--2---:R-:W-:-:S05]  /*1fe20*/  @!P5 IMAD R3, R3, R17, R2 ;  /* 0x000000110303d224 */ /* 0x004fca00078e0202 */
[----:B------:R0:W-:Y:S01]  /*1fe30*/  @!P5 STG.E.U8 desc[UR50][R10.64+0x20], R3 ;  /* 0x000020030a00d986 */ /* 0x0001e2000c101132 */
[----:B------:R-:W-:Y:S01]  /*1fe40*/  @!P4 IADD3 R154, P3, P5, R154, UR43, R4 ;  /* 0x0000002b9a9acc10 */ /* 0x000fe2000fd7e004 */
[----:B------:R-:W-:-:S12]  /*1fe50*/  @P2 BRA `(.L_x_321) ;  /* 0x00000000000c2947 */ /* 0x000fd80003800000 */
[----:B------:R-:W2:Y:S02]  /*1fe60*/  LDG.E.U8 R16, desc[UR50][R8.64+0x21] ;  /* 0x0000213208107981 */ /* 0x000ea4000c1e1100 */
[----:B--2---:R-:W-:-:S05]  /*1fe70*/  PRMT R2, R16, 0x8880, RZ ;  /* 0x0000888010027816 */ /* 0x004fca00000000ff */
[----:B------:R-:W-:-:S07]  /*1fe80*/  IMAD R2, R2, R18, RZ ;  /* 0x0000001202027224 */ /* 0x000fce00078e02ff */
.L_x_321:
[----:B------:R-:W-:Y:S05]  /*1fe90*/  BSYNC B1 ;  /* 0x0000000000017941 */ /* 0x000fea0003800000 */
.L_x_320:
[----:B0-----:R-:W2:Y:S01]  /*1fea0*/  LDL.LU R3, [R1+0x244] ;  /* 0x0002440001037983 */ /* 0x001ea20000300800 */
[----:B------:R-:W-:Y:S01]  /*1feb0*/  BSSY B1, `(.L_x_322) ;  /* 0x0000009000017945 */ /* 0x000fe20003800000 */
[----:B------:R-:W-:Y:S01]  /*1fec0*/  IMAD.U32 R152, RZ, RZ, UR45 ;  /* 0x0000002dff987e24 */ /* 0x000fe2000f8e00ff */
[----:B------:R-:W-:Y:S01]  /*1fed0*/  @!P4 IADD3.X R155, R19, UR42, R5, P3, P5 ;  /* 0x0000002a139bcc10 */ /* 0x000fe20009fea405 */
[----:B--2---:R-:W-:-:S05]  /*1fee0*/  @!P2 IMAD R3, R3, R17, R2 ;  /* 0x000000110303a224 */ /* 0x004fca00078e0202 */
[----:B------:R0:W-:Y:S01]  /*1fef0*/  @!P2 STG.E.U8 desc[UR50][R10.64+0x21], R3 ;  /* 0x000021030a00a986 */ /* 0x0001e2000c101132 */
[----:B------:R-:W-:Y:S05]  /*1ff00*/  @P4 BRA `(.L_x_323) ;  /* 0x00000000000c4947 */ /* 0x000fea0003800000 */
[----:B------:R-:W2:Y:S02]  /*1ff10*/  LDG.E.U8 R16, desc[UR50][R6.64+0x20] ;  /* 0x0000203206107981 */ /* 0x000ea4000c1e1100 */
[----:B--2---:R-:W-:-:S05]  /*1ff20*/  PRMT R2, R16, 0x8880, RZ ;  /* 0x0000888010027816 */ /* 0x004fca00000000ff */
[----:B------:R-:W-:-:S07]  /*1ff30*/  IMAD R2, R2, R18, RZ ;  /* 0x0000001202027224 */ /* 0x000fce00078e02ff */
.L_x_323:
[----:B------:R-:W-:Y:S05]  /*1ff40*/  BSYNC B1 ;  /* 0x0000000000017941 */ /* 0x000fea0003800000 */
.L_x_322:
        /* <DEDUP_REMOVED lines=15> */
.L_x_325:
[----:B------:R-:W-:Y:S05]  /*20040*/  BSYNC B1 ;  /* 0x0000000000017941 */ /* 0x000fea0003800000 */
.L_x_324:
        /* <DEDUP_REMOVED lines=8> */
.L_x_327:
[----:B------:R-:W-:Y:S05]  /*200d0*/  BSYNC B1 ;  /* 0x0000000000017941 */ /* 0x000fea0003800000 */
.L_x_326:
        /* <DEDUP_REMOVED lines=9> */
.L_x_329:
[----:B------:R-:W-:Y:S05]  /*20170*/  BSYNC B1 ;  /* 0x0000000000017941 */ /* 0x000fea0003800000 */
.L_x_328:
        /* <DEDUP_REMOVED lines=14> */
.L_x_331:
[----:B------:R-:W-:Y:S05]  /*20260*/  BSYNC B1 ;  /* 0x0000000000017941 */ /* 0x000fea0003800000 */
.L_x_330:
        /* <DEDUP_REMOVED lines=9> */
.L_x_333:
[----:B------:R-:W-:Y:S05]  /*20300*/  BSYNC B1 ;  /* 0x0000000000017941 */ /* 0x000fea0003800000 */
.L_x_332:
[----:B0-----:R-:W2:Y:S01]  /*20310*/  LDL.LU R3, [R1+0x25c] ;  /* 0x00025c0001037983 */ /* 0x001ea20000300800 */
[----:B------:R-:W-:Y:S01]  /*20320*/  ISETP.LT.OR P2, PT, R0, 0x31, !P1 ;  /* 0x000000310000780c */ /* 0x000fe20004f41670 */
[----:B------:R-:W-:Y:S01]  /*20330*/  IMAD.U32 R154, RZ, RZ, UR45 ;  /* 0x0000002dff9a7e24 */ /* 0x000fe2000f8e00ff */
[----:B------:R-:W-:Y:S04]  /*20340*/  BSSY B1, `(.L_x_334) ;  /* 0x000000b000017945 */ /* 0x000fe80003800000 */
[----:B------:R-:W-:Y:S01]  /*20350*/  @!P4 IADD3 R154, P5, P6, R154, UR43, R4 ;  /* 0x0000002b9a9acc10 */ /* 0x000fe2000febe004 */
[----:B--2---:R-:W-:-:S05]  /*20360*/  @!P3 IMAD R3, R3, R17, R2 ;  /* 0x000000110303b224 */ /* 0x004fca00078e0202 */
[----:B------:R0:W-:Y:S01]  /*20370*/  @!P3 STG.E.U8 desc[UR50][R152.64+0x29], R3 ;  /* 0x000029039800b986 */ /* 0x0001e2000c101132 */
[----:B------:R-:W-:Y:S01]  /*20380*/  ISETP.LT.OR P3, PT, R0, 0x32, !P0 ;  /* 0x000000320000780c */ /* 0x000fe20004761670 */
[----:B0-----:R-:W-:Y:S02]  /*20390*/  IMAD.U32 R153, RZ, RZ, UR44 ;  /* 0x0000002cff997e24 */ /* 0x001fe4000f8e00ff */
[----:B------:R-:W-:Y:S01]  /*203a0*/  IMAD.U32 R152, RZ, RZ, UR45 ;  /* 0x0000002dff987e24 */ /* 0x000fe2000f8e00ff */
[----:B------:R-:W-:Y:S09]  /*203b0*/  @P2 BRA `(.L_x_335) ;  /* 0x00000000000c2947 */ /* 0x000ff20003800000 */
[----:B------:R-:W2:Y:S02]  /*203c0*/  LDG.E.U8 R16, desc[UR50][R8.64+0x30] ;  /* 0x0000303208107981 */ /* 0x000ea4000c1e1100 */
[----:B--2---:R-:W-:-:S05]  /*203d0*/  PRMT R2, R16, 0x8880, RZ ;  /* 0x0000888010027816 */ /* 0x004fca00000000ff */
[----:B------:R-:W-:-:S07]  /*203e0*/  IMAD R2, R2, R18, RZ ;  /* 0x0000001202027224 */ /* 0x000fce00078e02ff */
.L_x_335:
[----:B------:R-:W-:Y:S05]  /*203f0*/  BSYNC B1 ;  /* 0x0000000000017941 */ /* 0x000fea0003800000 */
.L_x_334:
[----:B------:R-:W2:Y:S01]  /*20400*/  LDL.LU R3, [R1+0x260] ;  /* 0x0002600001037983 */ /* 0x000ea20000300800 */
[----:B------:R-:W-:Y:S01]  /*20410*/  IMAD.U32 R19, RZ, RZ, UR44 ;  /* 0x0000002cff137e24 */ /* 0x000fe2000f8e00ff */
[----:B------:R-:W-:Y:S01]  /*20420*/  @!P4 IADD3.X R155, R153, UR42, R5, P5, P6 ;  /* 0x0000002a999bcc10 */ /* 0x000fe2000afec405 */
[----:B------:R-:W-:Y:S01]  /*20430*/  BSSY B1, `(.L_x_336) ;  /* 0x000000c000017945 */ /* 0x000fe20003800000 */
        /* <DEDUP_REMOVED lines=11> */
.L_x_337:
[----:B------:R-:W-:Y:S05]  /*204f0*/  BSYNC B1 ;  /* 0x0000000000017941 */ /* 0x000fea0003800000 */
.L_x_336:
        /* <DEDUP_REMOVED lines=8> */
.L_x_339:
[----:B------:R-:W-:Y:S05]  /*20580*/  BSYNC B1 ;  /* 0x0000000000017941 */ /* 0x000fea0003800000 */
.L_x_338:
        /* <DEDUP_REMOVED lines=8> */
.L_x_341:
[----:B------:R-:W-:Y:S05]  /*20610*/  BSYNC B1 ;  /* 0x0000000000017941 */ /* 0x000fea0003800000 */
.L_x_340:
        /* <DEDUP_REMOVED lines=8> */
.L_x_343:
[----:B------:R-:W-:Y:S05]  /*206a0*/  BSYNC B1 ;  /* 0x0000000000017941 */ /* 0x000fea0003800000 */
.L_x_342:
[----:B0-----:R-:W2:Y:S01]  /*206b0*/  LDL.LU R3, [R1+0x270] ;  /* 0x0002700001037983 */ /* 0x001ea20000300800 */
[----:B------:R-:W-:Y:S01]  /*206c0*/  ISETP.LT.OR P2, PT, R0, 0x3a, !P1 ;  /* 0x0000003a0000780c */ /* 0x000fe20004f41670 */
[----:B------:R-:W-:Y:S01]  /*206d0*/  IMAD.U32 R154, RZ, RZ, UR45 ;  /* 0x0000002dff9a7e24 */ /* 0x000fe2000f8e00ff */
[----:B------:R-:W-:Y:S01]  /*206e0*/  BSSY B1, `(.L_x_344) ;  /* 0x000000a000017945 */ /* 0x000fe20003800000 */
[----:B------:R-:W-:-:S03]  /*206f0*/  IMAD.U32 R19, RZ, RZ, UR44 ;  /* 0x0000002cff137e24 */ /* 0x000fc6000f8e00ff */
        /* <DEDUP_REMOVED lines=8> */
.L_x_345:
[----:B------:R-:W-:Y:S05]  /*20780*/  BSYNC B1 ;  /* 0x0000000000017941 */ /* 0x000fea0003800000 */
.L_x_344:
        /* <DEDUP_REMOVED lines=10> */
.L_x_347:
[----:B------:R-:W-:Y:S05]  /*20830*/  BSYNC B1 ;  /* 0x0000000000017941 */ /* 0x000fea0003800000 */
.L_x_346:
        /* <DEDUP_REMOVED lines=15> */
.L_x_349:
[----:B------:R-:W-:Y:S05]  /*20930*/  BSYNC B1 ;  /* 0x0000000000017941 */ /* 0x000fea0003800000 */
.L_x_348:
        /* <DEDUP_REMOVED lines=8> */
.L_x_351:
[----:B------:R-:W-:Y:S05]  /*209c0*/  BSYNC B1 ;  /* 0x0000000000017941 */ /* 0x000fea0003800000 */
.L_x_350:
        /* <DEDUP_REMOVED lines=9> */
.L_x_353:
[----:B------:R-:W-:Y:S05]  /*20a60*/  BSYNC B1 ;  /* 0x0000000000017941 */ /* 0x000fea0003800000 */
.L_x_352:
        /* <DEDUP_REMOVED lines=14> */
.L_x_355:
[----:B------:R-:W-:Y:S05]  /*20b50*/  BSYNC B1 ;  /* 0x0000000000017941 */ /* 0x000fea0003800000 */
.L_x_354:
        /* <DEDUP_REMOVED lines=9> */
.L_x_357:
[----:B------:R-:W-:Y:S05]  /*20bf0*/  BSYNC B1 ;  /* 0x0000000000017941 */ /* 0x000fea0003800000 */
.L_x_356:
        /* <DEDUP_REMOVED lines=14> */
.L_x_359:
[----:B------:R-:W-:Y:S05]  /*20ce0*/  BSYNC B1 ;  /* 0x0000000000017941 */ /* 0x000fea0003800000 */
.L_x_358:
        /* <DEDUP_REMOVED lines=15> */
.L_x_361:
[----:B------:R-:W-:Y:S05]  /*20de0*/  BSYNC B1 ;  /* 0x0000000000017941 */ /* 0x000fea0003800000 */
.L_x_360:
        /* <DEDUP_REMOVED lines=8> */
.L_x_363:
[----:B------:R-:W-:Y:S05]  /*20e70*/  BSYNC B1 ;  /* 0x0000000000017941 */ /* 0x000fea0003800000 */
.L_x_362:
        /* <DEDUP_REMOVED lines=8> */
.L_x_365:
[----:B------:R-:W-:Y:S05]  /*20f00*/  BSYNC B1 ;  /* 0x0000000000017941 */ /* 0x000fea0003800000 */
.L_x_364:
        /* <DEDUP_REMOVED lines=8> */
.L_x_367:
[----:B------:R-:W-:Y:S05]  /*20f90*/  BSYNC B1 ;  /* 0x0000000000017941 */ /* 0x000fea0003800000 */
.L_x_366:
        /* <DEDUP_REMOVED lines=13> */
.L_x_369:
[----:B------:R-:W-:Y:S05]  /*21070*/  BSYNC B1 ;  /* 0x0000000000017941 */ /* 0x000fea0003800000 */
.L_x_368:
        /* <DEDUP_REMOVED lines=10> */
.L_x_371:
[----:B------:R-:W-:Y:S05]  /*21120*/  BSYNC B1 ;  /* 0x0000000000017941 */ /* 0x000fea0003800000 */
.L_x_370:
        /* <DEDUP_REMOVED lines=15> */
.L_x_373:
[----:B------:R-:W-:Y:S05]  /*21220*/  BSYNC B1 ;  /* 0x0000000000017941 */ /* 0x000fea0003800000 */
.L_x_372:
        /* <DEDUP_REMOVED lines=8> */
.L_x_375:
[----:B------:R-:W-:Y:S05]  /*212b0*/  BSYNC B1 ;  /* 0x0000000000017941 */ /* 0x000fea0003800000 */
.L_x_374:
        /* <DEDUP_REMOVED lines=9> */
.L_x_377:
[----:B------:R-:W-:Y:S05]  /*21350*/  BSYNC B1 ;  /* 0x0000000000017941 */ /* 0x000fea0003800000 */
.L_x_376:
        /* <DEDUP_REMOVED lines=14> */
.L_x_379:
[----:B------:R-:W-:Y:S05]  /*21440*/  BSYNC B1 ;  /* 0x0000000000017941 */ /* 0x000fea0003800000 */
.L_x_378:
        /* <DEDUP_REMOVED lines=9> */
.L_x_381:
[----:B------:R-:W-:Y:S05]  /*214e0*/  BSYNC B1 ;  /* 0x0000000000017941 */ /* 0x000fea0003800000 */
.L_x_380:
        /* <DEDUP_REMOVED lines=14> */
.L_x_383:
[----:B------:R-:W-:Y:S05]  /*215d0*/  BSYNC B1 ;  /* 0x0000000000017941 */ /* 0x000fea0003800000 */
.L_x_382:
        /* <DEDUP_REMOVED lines=15> */
.L_x_385:
[----:B------:R-:W-:Y:S05]  /*216d0*/  BSYNC B1 ;  /* 0x0000000000017941 */ /* 0x000fea0003800000 */
.L_x_384:
        /* <DEDUP_REMOVED lines=8> */
.L_x_387:
[----:B------:R-:W-:Y:S05]  /*21760*/  BSYNC B1 ;  /* 0x0000000000017941 */ /* 0x000fea0003800000 */
.L_x_386:
        /* <DEDUP_REMOVED lines=8> */
.L_x_389:
[----:B------:R-:W-:Y:S05]  /*217f0*/  BSYNC B1 ;  /* 0x0000000000017941 */ /* 0x000fea0003800000 */
.L_x_388:
        /* <DEDUP_REMOVED lines=8> */
.L_x_391:
[----:B------:R-:W-:Y:S05]  /*21880*/  BSYNC B1 ;  /* 0x0000000000017941 */ /* 0x000fea0003800000 */
.L_x_390:
        /* <DEDUP_REMOVED lines=13> */
.L_x_393:
[----:B------:R-:W-:Y:S05]  /*21960*/  BSYNC B1 ;  /* 0x0000000000017941 */ /* 0x000fea0003800000 */
.L_x_392:
        /* <DEDUP_REMOVED lines=10> */
.L_x_395:
[----:B------:R-:W-:Y:S05]  /*21a10*/  BSYNC B1 ;  /* 0x0000000000017941 */ /* 0x000fea0003800000 */
.L_x_394:
        /* <DEDUP_REMOVED lines=15> */
.L_x_397:
[----:B------:R-:W-:Y:S05]  /*21b10*/  BSYNC B1 ;  /* 0x0000000000017941 */ /* 0x000fea0003800000 */
.L_x_396:
        /* <DEDUP_REMOVED lines=8> */
.L_x_399:
[----:B------:R-:W-:Y:S05]  /*21ba0*/  BSYNC B1 ;  /* 0x0000000000017941 */ /* 0x000fea0003800000 */
.L_x_398:
        /* <DEDUP_REMOVED lines=9> */
.L_x_401:
[----:B------:R-:W-:Y:S05]  /*21c40*/  BSYNC B1 ;  /* 0x0000000000017941 */ /* 0x000fea0003800000 */
.L_x_400:
        /* <DEDUP_REMOVED lines=14> */
.L_x_403:
[----:B------:R-:W-:Y:S05]  /*21d30*/  BSYNC B1 ;  /* 0x0000000000017941 */ /* 0x000fea0003800000 */
.L_x_402:
        /* <DEDUP_REMOVED lines=9> */
.L_x_405:
[----:B------:R-:W-:Y:S05]  /*21dd0*/  BSYNC B1 ;  /* 0x0000000000017941 */ /* 0x000fea0003800000 */
.L_x_404:
        /* <DEDUP_REMOVED lines=14> */
.L_x_407:
[----:B------:R-:W-:Y:S05]  /*21ec0*/  BSYNC B1 ;  /* 0x0000000000017941 */ /* 0x000fea0003800000 */
.L_x_406:
        /* <DEDUP_REMOVED lines=15> */
.L_x_409:
[----:B------:R-:W-:Y:S05]  /*21fc0*/  BSYNC B1 ;  /* 0x0000000000017941 */ /* 0x000fea0003800000 */
.L_x_408:
        /* <DEDUP_REMOVED lines=8> */
.L_x_411:
[----:B------:R-:W-:Y:S05]  /*22050*/  BSYNC B1 ;  /* 0x0000000000017941 */ /* 0x000fea0003800000 */
.L_x_410:
        /* <DEDUP_REMOVED lines=8> */
.L_x_413:
[----:B------:R-:W-:Y:S05]  /*220e0*/  BSYNC B1 ;  /* 0x0000000000017941 */ /* 0x000fea0003800000 */
.L_x_412:
        /* <DEDUP_REMOVED lines=8> */
.L_x_415:
[----:B------:R-:W-:Y:S05]  /*22170*/  BSYNC B1 ;  /* 0x0000000000017941 */ /* 0x000fea0003800000 */
.L_x_414:
        /* <DEDUP_REMOVED lines=13> */
.L_x_417:
[----:B------:R-:W-:Y:S05]  /*22250*/  BSYNC B1 ;  /* 0x0000000000017941 */ /* 0x000fea0003800000 */
.L_x_416:
        /* <DEDUP_REMOVED lines=10> */
.L_x_419:
[----:B------:R-:W-:Y:S05]  /*22300*/  BSYNC B1 ;  /* 0x0000000000017941 */ /* 0x000fea0003800000 */
.L_x_418:
        /* <DEDUP_REMOVED lines=15> */
.L_x_421:
[----:B------:R-:W-:Y:S05]  /*22400*/  BSYNC B1 ;  /* 0x0000000000017941 */ /* 0x000fea0003800000 */
.L_x_420:
        /* <DEDUP_REMOVED lines=8> */
.L_x_423:
[----:B------:R-:W-:Y:S05]  /*22490*/  BSYNC B1 ;  /* 0x0000000000017941 */ /* 0x000fea0003800000 */
.L_x_422:
        /* <DEDUP_REMOVED lines=9> */
.L_x_425:
[----:B------:R-:W-:Y:S05]  /*22530*/  BSYNC B1 ;  /* 0x0000000000017941 */ /* 0x000fea0003800000 */
.L_x_424:
        /* <DEDUP_REMOVED lines=14> */
.L_x_427:
[----:B------:R-:W-:Y:S05]  /*22620*/  BSYNC B1 ;  /* 0x0000000000017941 */ /* 0x000fea0003800000 */
.L_x_426:
        /* <DEDUP_REMOVED lines=9> */
.L_x_429:
[----:B------:R-:W-:Y:S05]  /*226c0*/  BSYNC B1 ;  /* 0x0000000000017941 */ /* 0x000fea0003800000 */
.L_x_428:
        /* <DEDUP_REMOVED lines=14> */
.L_x_431:
[----:B------:R-:W-:Y:S05]  /*227b0*/  BSYNC B1 ;  /* 0x0000000000017941 */ /* 0x000fea0003800000 */
.L_x_430:
        /* <DEDUP_REMOVED lines=15> */
.L_x_433:
[----:B------:R-:W-:Y:S05]  /*228b0*/  BSYNC B1 ;  /* 0x0000000000017941 */ /* 0x000fea0003800000 */
.L_x_432:
        /* <DEDUP_REMOVED lines=8> */
.L_x_435:
[----:B------:R-:W-:Y:S05]  /*22940*/  BSYNC B1 ;  /* 0x0000000000017941 */ /* 0x000fea0003800000 */
.L_x_434:
        /* <DEDUP_REMOVED lines=8> */
.L_x_437:
[----:B------:R-:W-:Y:S05]  /*229d0*/  BSYNC B1 ;  /* 0x0000000000017941 */ /* 0x000fea0003800000 */
.L_x_436:
        /* <DEDUP_REMOVED lines=8> */
.L_x_439:
[----:B------:R-:W-:Y:S05]  /*22a60*/  BSYNC B1 ;  /* 0x0000000000017941 */ /* 0x000fea0003800000 */
.L_x_438:
        /* <DEDUP_REMOVED lines=13> */
.L_x_441:
[----:B------:R-:W-:Y:S05]  /*22b40*/  BSYNC B1 ;  /* 0x0000000000017941 */ /* 0x000fea0003800000 */
.L_x_440:
        /* <DEDUP_REMOVED lines=10> */
.L_x_443:
[----:B------:R-:W-:Y:S05]  /*22bf0*/  BSYNC B1 ;  /* 0x0000000000017941 */ /* 0x000fea0003800000 */
.L_x_442:
        /* <DEDUP_REMOVED lines=15> */
.L_x_445:
[----:B------:R-:W-:Y:S05]  /*22cf0*/  BSYNC B1 ;  /* 0x0000000000017941 */ /* 0x000fea0003800000 */
.L_x_444:
        /* <DEDUP_REMOVED lines=8> */
.L_x_447:
[----:B------:R-:W-:Y:S05]  /*22d80*/  BSYNC B1 ;  /* 0x0000000000017941 */ /* 0x000fea0003800000 */
.L_x_446:
        /* <DEDUP_REMOVED lines=9> */
.L_x_449:
[----:B------:R-:W-:Y:S05]  /*22e20*/  BSYNC B1 ;  /* 0x0000000000017941 */ /* 0x000fea0003800000 */
.L_x_448:
        /* <DEDUP_REMOVED lines=14> */
.L_x_451:
[----:B------:R-:W-:Y:S05]  /*22f10*/  BSYNC B1 ;  /* 0x0000000000017941 */ /* 0x000fea0003800000 */
.L_x_450:
        /* <DEDUP_REMOVED lines=9> */
.L_x_453:
[----:B------:R-:W-:Y:S05]  /*22fb0*/  BSYNC B1 ;  /* 0x0000000000017941 */ /* 0x000fea0003800000 */
.L_x_452:
        /* <DEDUP_REMOVED lines=14> */
.L_x_455:
[----:B------:R-:W-:Y:S05]  /*230a0*/  BSYNC B1 ;  /* 0x0000000000017941 */ /* 0x000fea0003800000 */
.L_x_454:
        /* <DEDUP_REMOVED lines=15> */
.L_x_457:
[----:B------:R-:W-:Y:S05]  /*231a0*/  BSYNC B1 ;  /* 0x0000000000017941 */ /* 0x000fea0003800000 */
.L_x_456:
        /* <DEDUP_REMOVED lines=8> */
.L_x_459:
[----:B------:R-:W-:Y:S05]  /*23230*/  BSYNC B1 ;  /* 0x0000000000017941 */ /* 0x000fea0003800000 */
.L_x_458:
        /* <DEDUP_REMOVED lines=8> */
.L_x_461:
[----:B------:R-:W-:Y:S05]  /*232c0*/  BSYNC B1 ;  /* 0x0000000000017941 */ /* 0x000fea0003800000 */
.L_x_460:
        /* <DEDUP_REMOVED lines=8> */
.L_x_463:
[----:B------:R-:W-:Y:S05]  /*23350*/  BSYNC B1 ;  /* 0x0000000000017941 */ /* 0x000fea0003800000 */
.L_x_462:
        /* <DEDUP_REMOVED lines=13> */
.L_x_465:
[----:B------:R-:W-:Y:S05]  /*23430*/  BSYNC B1 ;  /* 0x0000000000017941 */ /* 0x000fea0003800000 */
.L_x_464:
        /* <DEDUP_REMOVED lines=10> */
.L_x_467:
[----:B------:R-:W-:Y:S05]  /*234e0*/  BSYNC B1 ;  /* 0x0000000000017941 */ /* 0x000fea0003800000 */
.L_x_466:
        /* <DEDUP_REMOVED lines=15> */
.L_x_469:
[----:B------:R-:W-:Y:S05]  /*235e0*/  BSYNC B1 ;  /* 0x0000000000017941 */ /* 0x000fea0003800000 */
.L_x_468:
        /* <DEDUP_REMOVED lines=8> */
.L_x_471:
[----:B------:R-:W-:Y:S05]  /*23670*/  BSYNC B1 ;  /* 0x0000000000017941 */ /* 0x000fea0003800000 */
.L_x_470:
        /* <DEDUP_REMOVED lines=9> */
.L_x_473:
[----:B------:R-:W-:Y:S05]  /*23710*/  BSYNC B1 ;  /* 0x0000000000017941 */ /* 0x000fea0003800000 */
.L_x_472:
        /* <DEDUP_REMOVED lines=14> */
.L_x_475:
[----:B------:R-:W-:Y:S05]  /*23800*/  BSYNC B1 ;  /* 0x0000000000017941 */ /* 0x000fea0003800000 */
.L_x_474:
        /* <DEDUP_REMOVED lines=9> */
.L_x_477:
[----:B------:R-:W-:Y:S05]  /*238a0*/  BSYNC B1 ;  /* 0x0000000000017941 */ /* 0x000fea0003800000 */
.L_x_476:
        /* <DEDUP_REMOVED lines=14> */
.L_x_479:
[----:B------:R-:W-:Y:S05]  /*23990*/  BSYNC B1 ;  /* 0x0000000000017941 */ /* 0x000fea0003800000 */
.L_x_478:
        /* <DEDUP_REMOVED lines=15> */
.L_x_481:
[----:B------:R-:W-:Y:S05]  /*23a90*/  BSYNC B1 ;  /* 0x0000000000017941 */ /* 0x000fea0003800000 */
.L_x_480:
        /* <DEDUP_REMOVED lines=8> */
.L_x_483:
[----:B------:R-:W-:Y:S05]  /*23b20*/  BSYNC B1 ;  /* 0x0000000000017941 */ /* 0x000fea0003800000 */
.L_x_482:
        /* <DEDUP_REMOVED lines=8> */
.L_x_485:
[----:B------:R-:W-:Y:S05]  /*23bb0*/  BSYNC B1 ;  /* 0x0000000000017941 */ /* 0x000fea0003800000 */
.L_x_484:
        /* <DEDUP_REMOVED lines=8> */
.L_x_487:
[----:B------:R-:W-:Y:S05]  /*23c40*/  BSYNC B1 ;  /* 0x0000000000017941 */ /* 0x000fea0003800000 */
.L_x_486:
        /* <DEDUP_REMOVED lines=13> */
.L_x_489:
[----:B------:R-:W-:Y:S05]  /*23d20*/  BSYNC B1 ;  /* 0x0000000000017941 */ /* 0x000fea0003800000 */
.L_x_488:
        /* <DEDUP_REMOVED lines=10> */
.L_x_491:
[----:B------:R-:W-:Y:S05]  /*23dd0*/  BSYNC B1 ;  /* 0x0000000000017941 */ /* 0x000fea0003800000 */
.L_x_490:
        /* <DEDUP_REMOVED lines=15> */
.L_x_493:
[----:B------:R-:W-:Y:S05]  /*23ed0*/  BSYNC B1 ;  /* 0x0000000000017941 */ /* 0x000fea0003800000 */
.L_x_492:
        /* <DEDUP_REMOVED lines=8> */
.L_x_495:
[----:B------:R-:W-:Y:S05]  /*23f60*/  BSYNC B1 ;  /* 0x0000000000017941 */ /* 0x000fea0003800000 */
.L_x_494:
        /* <DEDUP_REMOVED lines=9> */
.L_x_497:
[----:B------:R-:W-:Y:S05]  /*24000*/  BSYNC B1 ;  /* 0x0000000000017941 */ /* 0x000fea0003800000 */
.L_x_496:
        /* <DEDUP_REMOVED lines=14> */
.L_x_499:
[----:B------:R-:W-:Y:S05]  /*240f0*/  BSYNC B1 ;  /* 0x0000000000017941 */ /* 0x000fea0003800000 */
.L_x_498:
        /* <DEDUP_REMOVED lines=9> */
.L_x_501:
[----:B------:R-:W-:Y:S05]  /*24190*/  BSYNC B1 ;  /* 0x0000000000017941 */ /* 0x000fea0003800000 */
.L_x_500:
        /* <DEDUP_REMOVED lines=14> */
.L_x_503:
[----:B------:R-:W-:Y:S05]  /*24280*/  BSYNC B1 ;  /* 0x0000000000017941 */ /* 0x000fea0003800000 */
.L_x_502:
        /* <DEDUP_REMOVED lines=15> */
.L_x_505:
[----:B------:R-:W-:Y:S05]  /*24380*/  BSYNC B1 ;  /* 0x0000000000017941 */ /* 0x000fea0003800000 */
.L_x_504:
        /* <DEDUP_REMOVED lines=8> */
.L_x_507:
[----:B------:R-:W-:Y:S05]  /*24410*/  BSYNC B1 ;  /* 0x0000000000017941 */ /* 0x000fea0003800000 */
.L_x_506:
        /* <DEDUP_REMOVED lines=8> */
.L_x_509:
[----:B------:R-:W-:Y:S05]  /*244a0*/  BSYNC B1 ;  /* 0x0000000000017941 */ /* 0x000fea0003800000 */
.L_x_508:
        /* <DEDUP_REMOVED lines=8> */
.L_x_511:
[----:B------:R-:W-:Y:S05]  /*24530*/  BSYNC B1 ;  /* 0x0000000000017941 */ /* 0x000fea0003800000 */
.L_x_510:
        /* <DEDUP_REMOVED lines=13> */
.L_x_513:
[----:B------:R-:W-:Y:S05]  /*24610*/  BSYNC B1 ;  /* 0x0000000000017941 */ /* 0x000fea0003800000 */
.L_x_512:
        /* <DEDUP_REMOVED lines=10> */
.L_x_515:
[----:B------:R-:W-:Y:S05]  /*246c0*/  BSYNC B1 ;  /* 0x0000000000017941 */ /* 0x000fea0003800000 */
.L_x_514:
        /* <DEDUP_REMOVED lines=15> */
.L_x_517:
[----:B------:R-:W-:Y:S05]  /*247c0*/  BSYNC B1 ;  /* 0x0000000000017941 */ /* 0x000fea0003800000 */
.L_x_516:
        /* <DEDUP_REMOVED lines=8> */
.L_x_519:
[----:B------:R-:W-:Y:S05]  /*24850*/  BSYNC B1 ;  /* 0x0000000000017941 */ /* 0x000fea0003800000 */
.L_x_518:
        /* <DEDUP_REMOVED lines=9> */
.L_x_521:
[----:B------:R-:W-:Y:S05]  /*248f0*/  BSYNC B1 ;  /* 0x0000000000017941 */ /* 0x000fea0003800000 */
.L_x_520:
        /* <DEDUP_REMOVED lines=14> */
.L_x_523:
[----:B------:R-:W-:Y:S05]  /*249e0*/  BSYNC B1 ;  /* 0x0000000000017941 */ /* 0x000fea0003800000 */
.L_x_522:
        /* <DEDUP_REMOVED lines=9> */
.L_x_525:
[----:B------:R-:W-:Y:S05]  /*24a80*/  BSYNC B1 ;  /* 0x0000000000017941 */ /* 0x000fea0003800000 */
.L_x_524:
        /* <DEDUP_REMOVED lines=14> */
.L_x_527:
[----:B------:R-:W-:Y:S05]  /*24b70*/  BSYNC B1 ;  /* 0x0000000000017941 */ /* 0x000fea0003800000 */
.L_x_526:
        /* <DEDUP_REMOVED lines=10> */
[C---:B------:R-:W-:Y:S02]  /*24c20*/  ISETP.LT.OR P3, PT, R0.reuse, 0xf2, !P1 ;  /* 0x000000f20000780c */ /* 0x040fe40004f61670 */
[----:B------:R-:W-:-:S11]  /*24c30*/  ISETP.LT.OR P1, PT, R0, 0xfa, !P1 ;  /* 0x000000fa0000780c */ /* 0x000fd60004f21670 */
[----:B0-----:R-:W-:Y:S05]  /*24c40*/  @P3 BRA `(.L_x_529) ;  /* 0x00000000000c3947 */ /* 0x001fea0003800000 */
[----:B------:R-:W2:Y:S02]  /*24c50*/  LDG.E.U8 R16, desc[UR50][R8.64+0xf1] ;  /* 0x0000f13208107981 */ /* 0x000ea4000c1e1100 */
[----:B--2---:R-:W-:-:S05]  /*24c60*/  PRMT R2, R16, 0x8880, RZ ;  /* 0x0000888010027816 */ /* 0x004fca00000000ff */
[----:B------:R-:W-:-:S07]  /*24c70*/  IMAD R2, R2, R18, RZ ;  /* 0x0000001202027224 */ /* 0x000fce00078e02ff */
.L_x_529:
[----:B------:R-:W-:Y:S05]  /*24c80*/  BSYNC B1 ;  /* 0x0000000000017941 */ /* 0x000fea0003800000 */
.L_x_528:
        /* <DEDUP_REMOVED lines=8> */
.L_x_531:
[----:B------:R-:W-:Y:S05]  /*24d10*/  BSYNC B1 ;  /* 0x0000000000017941 */ /* 0x000fea0003800000 */
.L_x_530:
        /* <DEDUP_REMOVED lines=8> */
.L_x_533:
[----:B------:R-:W-:Y:S05]  /*24da0*/  BSYNC B1 ;  /* 0x0000000000017941 */ /* 0x000fea0003800000 */
.L_x_532:
        /* <DEDUP_REMOVED lines=8> */
.L_x_535:
[----:B------:R-:W-:Y:S05]  /*24e30*/  BSYNC B1 ;  /* 0x0000000000017941 */ /* 0x000fea0003800000 */
.L_x_534:
        /* <DEDUP_REMOVED lines=9> */
.L_x_537:
[----:B------:R-:W-:Y:S05]  /*24ed0*/  BSYNC B1 ;  /* 0x0000000000017941 */ /* 0x000fea0003800000 */
.L_x_536:
[----:B------:R-:W2:Y:S01]  /*24ee0*/  LDL.LU R152, [R1+0x3f4] ;  /* 0x0003f40001987983 */ /* 0x000ea20000300800 */
[----:B------:R-:W-:Y:S01]  /*24ef0*/  @!P6 IADD3 R8, P3, P4, R19, UR43, R4 ;  /* 0x0000002b1308ec10 */ /* 0x000fe2000fc7e004 */
[----:B------:R-:W-:Y:S01]  /*24f00*/  IMAD.U32 R9, RZ, RZ, UR44 ;  /* 0x0000002cff097e24 */ /* 0x000fe2000f8e00ff */
[----:B0-----:R-:W-:Y:S01]  /*24f10*/  IADD3 R3, P2, R15, 0x100, RZ ;  /* 0x000001000f037810 */ /* 0x001fe20007f5e0ff */
[----:B------:R-:W-:Y:S01]  /*24f20*/  BSSY B1, `(.L_x_538) ;  /* 0x000000a000017945 */ /* 0x000fe20003800000 */
[----:B------:R-:W-:Y:S02]  /*24f30*/  ISETP.LT.OR P0, PT, R0, 0xfa, !P0 ;  /* 0x000000fa0000780c */ /* 0x000fe40004701670 */
[----:B------:R-:W-:Y:S01]  /*24f40*/  @!P6 IADD3.X R9, R9, UR42, R5, P3, P4 ;  /* 0x0000002a0909ec10 */ /* 0x000fe20009fe8405 */
[----:B--2---:R-:W-:Y:S02]  /*24f50*/  @!P1 IMAD R19, R152, R17, R2 ;  /* 0x0000001198139224 */ /* 0x004fe400078e0202 */
[----:B------:R-:W-:-:S03]  /*24f60*/  IMAD.X R152, RZ, RZ, UR7, P2 ;  /* 0x00000007ff987e24 */ /* 0x000fc600090e06ff */
[----:B------:R0:W-:Y:S01]  /*24f70*/  @!P1 STG.E.U8 desc[UR50][R10.64+0xf9], R19 ;  /* 0x0000f9130a009986 */ /* 0x0001e2000c101132 */
[----:B------:R-:W-:Y:S05]  /*24f80*/  @P6 BRA `(.L_x_539) ;  /* 0x00000000000c6947 */ /* 0x000fea0003800000 */
[----:B------:R-:W2:Y:S02]  /*24f90*/  LDG.E.U8 R16, desc[UR50][R6.64+0xf8] ;  /* 0x0000f83206107981 */ /* 0x000ea4000c1e1100 */
[----:B--2---:R-:W-:-:S05]  /*24fa0*/  PRMT R2, R16, 0x8880, RZ ;  /* 0x0000888010027816 */ /* 0x004fca00000000ff */
[----:B------:R-:W-:-:S07]  /*24fb0*/  IMAD R2, R2, R18, RZ ;  /* 0x0000001202027224 */ /* 0x000fce00078e02ff */
.L_x_539:
[----:B------:R-:W-:Y:S05]  /*24fc0*/  BSYNC B1 ;  /* 0x0000000000017941 */ /* 0x000fea0003800000 */
.L_x_538:
[----:B0-----:R-:W2:Y:S01]  /*24fd0*/  LDL.LU R10, [R1+0x3f8] ;  /* 0x0003f800010a7983 */ /* 0x001ea20000300800 */
[----:B------:R-:W-:Y:S01]  /*24fe0*/  BSSY B1, `(.L_x_540) ;  /* 0x0000009000017945 */ /* 0x000fe20003800000 */
[----:B------:R-:W-:Y:S02]  /*24ff0*/  IMAD.U32 R153, RZ, RZ, UR45 ;  /* 0x0000002dff997e24 */ /* 0x000fe4000f8e00ff */
[----:B------:R-:W-:Y:S02]  /*25000*/  IMAD R19, R152, R12, RZ ;  /* 0x0000000c98137224 */ /* 0x000fe400078e02ff */
[----:B--2---:R-:W-:-:S05]  /*25010*/  @!P6 IMAD R10, R10, R17, R2 ;  /* 0x000000110a0ae224 */ /* 0x004fca00078e0202 */
[----:B------:R0:W-:Y:S01]  /*25020*/  @!P6 STG.E.U8 desc[UR50][R8.64+0xf8], R10 ;  /* 0x0000f80a0800e986 */ /* 0x0001e2000c101132 */
[----:B------:R-:W-:Y:S05]  /*25030*/  @P0 BRA `(.L_x_541) ;  /* 0x00000000000c0947 */ /* 0x000fea0003800000 */
[----:B------:R-:W2:Y:S02]  /*25040*/  LDG.E.U8 R16, desc[UR50][R6.64+0xf9] ;  /* 0x0000f93206107981 */ /* 0x000ea4000c1e1100 */
[----:B--2---:R-:W-:-:S05]  /*25050*/  PRMT R2, R16, 0x8880, RZ ;  /* 0x0000888010027816 */ /* 0x004fca00000000ff */
[----:B------:R-:W-:-:S07]  /*25060*/  IMAD R2, R2, R18, RZ ;  /* 0x0000001202027224 */ /* 0x000fce00078e02ff */
.L_x_541:
[----:B------:R-:W-:Y:S05]  /*25070*/  BSYNC B1 ;  /* 0x0000000000017941 */ /* 0x000fea0003800000 */
.L_x_540:
[----:B0-----:R-:W2:Y:S01]  /*25080*/  LDL.LU R10, [R1+0x3fc] ;  /* 0x0003fc00010a7983 */ /* 0x001ea20000300800 */
[----:B------:R-:W-:Y:S01]  /*25090*/  IMAD.WIDE.U32 R6, R3, R12, R22 ;  /* 0x0000000c03067225 */ /* 0x000fe200078e0016 */
[----:B------:R-:W-:Y:S01]  /*250a0*/  @!P0 IADD3 R152, P4, P5, R153, UR43, R4 ;  /* 0x0000002b99988c10 */ /* 0x000fe2000fd9e004 */
[----:B------:R-:W-:Y:S01]  /*250b0*/  BSSY B1, `(.L_x_542) ;  /* 0x0000010000017945 */ /* 0x000fe20003800000 */
[----:B------:R-:W-:Y:S01]  /*250c0*/  ISETP.GE.AND P1, PT, R14, 0x101, PT ;  /* 0x000001010e00780c */ /* 0x000fe20003f26270 */
[----:B------:R-:W-:Y:S01]  /*250d0*/  IMAD.U32 R9, RZ, RZ, UR44 ;  /* 0x0000002cff097e24 */ /* 0x000fe2000f8e00ff */
[----:B------:R-:W-:Y:S01]  /*250e0*/  IADD3 R8, P3, R6, R20, RZ ;  /* 0x0000001406087210 */ /* 0x000fe20007f7e0ff */
[----:B------:R-:W-:Y:S01]  /*250f0*/  IMAD R19, R3, R13, R19 ;  /* 0x0000000d03137224 */ /* 0x000fe200078e0213 */
[----:B------:R-:W-:Y:S02]  /*25100*/  ISETP.LT.OR P2, PT, R0, 0x1, !P1 ;  /* 0x000000010000780c */ /* 0x000fe40004f41670 */
[----:B------:R-:W-:-:S02]  /*25110*/  @!P0 IADD3.X R153, R9, UR42, R5, P4, P5 ;  /* 0x0000002a09998c10 */ /* 0x000fc4000a7ea405 */
[----:B------:R-:W-:Y:S01]  /*25120*/  IADD3.X R9, R21, R7, R19, P3, !PT ;  /* 0x0000000715097210 */ /* 0x000fe20001ffe413 */
[----:B--2---:R-:W-:Y:S01]  /*25130*/  @!P0 IMAD R6, R10, R17, R2 ;  /* 0x000000110a068224 */ /* 0x004fe200078e0202 */
[----:B------:R-:W-:-:S04]  /*25140*/  IADD3 R10, P3, R4, UR47, RZ ;  /* 0x0000002f040a7c10 */ /* 0x000fc8000ff7e0ff */
[----:B------:R0:W-:Y:S01]  /*25150*/  @!P0 STG.E.U8 desc[UR50][R152.64+0xf9], R6 ;  /* 0x0000f90698008986 */ /* 0x0001e2000c101132 */
[----:B------:R-:W-:Y:S02]  /*25160*/  IADD3.X R11, R5, UR46, RZ, P3, !PT ;  /* 0x0000002e050b7c10 */ /* 0x000fe40009ffe4ff */
[----:B------:R-:W-:Y:S06]  /*25170*/  @P2 BRA `(.L_x_543) ;  /* 0x00000000000c2947 */ /* 0x000fec0003800000 */
[----:B------:R-:W2:Y:S02]  /*25180*/  LDG.E.U8 R16, desc[UR50][R8.64] ;  /* 0x0000003208107981 */ /* 0x000ea4000c1e1100 */
[----:B--2---:R-:W-:-:S05]  /*25190*/  PRMT R2, R16, 0x8880, RZ ;  /* 0x0000888010027816 */ /* 0x004fca00000000ff */
[----:B------:R-:W-:-:S07]  /*251a0*/  IMAD R2, R2, R18, RZ ;  /* 0x0000001202027224 */ /* 0x000fce00078e02ff */
.L_x_543:
[----:B------:R-:W-:Y:S05]  /*251b0*/  BSYNC B1 ;  /* 0x0000000000017941 */ /* 0x000fea0003800000 */
.L_x_542:
[----:B0-----:R-:W2:Y:S01]  /*251c0*/  LDL.LU R6, [R1] ;  /* 0x0000000001067983 */ /* 0x001ea20000300800 */
        /* <DEDUP_REMOVED lines=14> */
.L_x_545:
[----:B------:R-:W-:Y:S05]  /*252b0*/  BSYNC B1 ;  /* 0x0000000000017941 */ /* 0x000fea0003800000 */
.L_x_544:
        /* <DEDUP_REMOVED lines=13> */
.L_x_547:
[----:B------:R-:W-:Y:S05]  /*25390*/  BSYNC B1 ;  /* 0x0000000000017941 */ /* 0x000fea0003800000 */
.L_x_546:
        /* <DEDUP_REMOVED lines=9> */
.L_x_549:
[----:B------:R-:W-:Y:S05]  /*25430*/  BSYNC B1 ;  /* 0x0000000000017941 */ /* 0x000fea0003800000 */
.L_x_548:
        /* <DEDUP_REMOVED lines=12> */
.L_x_551:
[----:B------:R-:W-:Y:S05]  /*25500*/  BSYNC B1 ;  /* 0x0000000000017941 */ /* 0x000fea0003800000 */
.L_x_550:
        /* <DEDUP_REMOVED lines=8> */
.L_x_553:
[----:B------:R-:W-:Y:S05]  /*25590*/  BSYNC B1 ;  /* 0x0000000000017941 */ /* 0x000fea0003800000 */
.L_x_552:
        /* <DEDUP_REMOVED lines=10> */
.L_x_555:
[----:B------:R-:W-:Y:S05]  /*25640*/  BSYNC B1 ;  /* 0x0000000000017941 */ /* 0x000fea0003800000 */
.L_x_554:
        /* <DEDUP_REMOVED lines=15> */
.L_x_557:
[----:B------:R-:W-:Y:S05]  /*25740*/  BSYNC B1 ;  /* 0x0000000000017941 */ /* 0x000fea0003800000 */
.L_x_556:
        /* <DEDUP_REMOVED lines=8> */
.L_x_559:
[----:B------:R-:W-:Y:S05]  /*257d0*/  BSYNC B1 ;  /* 0x0000000000017941 */ /* 0x000fea0003800000 */
.L_x_558:
        /* <DEDUP_REMOVED lines=9> */
.L_x_561:
[----:B------:R-:W-:Y:S05]  /*25870*/  BSYNC B1 ;  /* 0x0000000000017941 */ /* 0x000fea0003800000 */
.L_x_560:
[----:B0-----:R-:W2:Y:S01]  /*25880*/  LDL.LU R3, [R1+0x24] ;  /* 0x0000240001037983 */ /* 0x001ea20000300800 */
[----:B------:R-:W-:Y:S01]  /*25890*/  IMAD.U32 R19, RZ, RZ, UR44 ;  /* 0x0000002cff137e24 */ /* 0x000fe2000f8e00ff */
[--C-:B------:R-:W-:Y:S01]  /*258a0*/  @!P3 IADD3 R154, P4, P5, R154, UR47, R4.reuse ;  /* 0x0000002f9a9abc10 */ /* 0x100fe2000fd9e004 */
[----:B------:R-:W-:Y:S01]  /*258b0*/  BSSY B1, `(.L_x_562) ;  /* 0x000000b000017945 */ /* 0x000fe20003800000 */
[----:B------:R-:W-:Y:S02]  /*258c0*/  MOV R152, UR45 ;  /* 0x0000002d00987c02 */ /* 0x000fe40008000f00 */
        /* <DEDUP_REMOVED lines=9> */
.L_x_563:
[----:B------:R-:W-:Y:S05]  /*25960*/  BSYNC B1 ;  /* 0x0000000000017941 */ /* 0x000fea0003800000 */
.L_x_562:
        /* <DEDUP_REMOVED lines=9> */
.L_x_565:
[----:B------:R-:W-:Y:S05]  /*25a00*/  BSYNC B1 ;  /* 0x0000000000017941 */ /* 0x000fea0003800000 */
.L_x_564:
        /* <DEDUP_REMOVED lines=14> */
.L_x_567:
[----:B------:R-:W-:Y:S05]  /*25af0*/  BSYNC B1 ;  /* 0x0000000000017941 */ /* 0x000fea0003800000 */
.L_x_566:
        /* <DEDUP_REMOVED lines=15> */
.L_x_569:
[----:B------:R-:W-:Y:S05]  /*25bf0*/  BSYNC B1 ;  /* 0x0000000000017941 */ /* 0x000fea0003800000 */
.L_x_568:
        /* <DEDUP_REMOVED lines=8> */
.L_x_571:
[----:B------:R-:W-:Y:S05]  /*25c80*/  BSYNC B1 ;  /* 0x0000000000017941 */ /* 0x000fea0003800000 */
.L_x_570:
        /* <DEDUP_REMOVED lines=8> */
.L_x_573:
[----:B------:R-:W-:Y:S05]  /*25d10*/  BSYNC B1 ;  /* 0x0000000000017941 */ /* 0x000fea0003800000 */
.L_x_572:
        /* <DEDUP_REMOVED lines=8> */
.L_x_575:
[----:B------:R-:W-:Y:S05]  /*25da0*/  BSYNC B1 ;  /* 0x0000000000017941 */ /* 0x000fea0003800000 */
.L_x_574:
        /* <DEDUP_REMOVED lines=13> */
.L_x_577:
[----:B------:R-:W-:Y:S05]  /*25e80*/  BSYNC B1 ;  /* 0x0000000000017941 */ /* 0x000fea0003800000 */
.L_x_576:
        /* <DEDUP_REMOVED lines=10> */
.L_x_579:
[----:B------:R-:W-:Y:S05]  /*25f30*/  BSYNC B1 ;  /* 0x0000000000017941 */ /* 0x000fea0003800000 */
.L_x_578:
        /* <DEDUP_REMOVED lines=15> */
.L_x_581:
[----:B------:R-:W-:Y:S05]  /*26030*/  BSYNC B1 ;  /* 0x0000000000017941 */ /* 0x000fea0003800000 */
.L_x_580:
        /* <DEDUP_REMOVED lines=8> */
.L_x_583:
[----:B------:R-:W-:Y:S05]  /*260c0*/  BSYNC B1 ;  /* 0x0000000000017941 */ /* 0x000fea0003800000 */
.L_x_582:
        /* <DEDUP_REMOVED lines=9> */
.L_x_585:
[----:B------:R-:W-:Y:S05]  /*26160*/  BSYNC B1 ;  /* 0x0000000000017941 */ /* 0x000fea0003800000 */
.L_x_584:
        /* <DEDUP_REMOVED lines=14> */
.L_x_587:
[----:B------:R-:W-:Y:S05]  /*26250*/  BSYNC B1 ;  /* 0x0000000000017941 */ /* 0x000fea0003800000 */
.L_x_586:
        /* <DEDUP_REMOVED lines=9> */
.L_x_589:
[----:B------:R-:W-:Y:S05]  /*262f0*/  BSYNC B1 ;  /* 0x0000000000017941 */ /* 0x000fea0003800000 */
.L_x_588:
        /* <DEDUP_REMOVED lines=14> */
.L_x_591:
[----:B------:R-:W-:Y:S05]  /*263e0*/  BSYNC B1 ;  /* 0x0000000000017941 */ /* 0x000fea0003800000 */
.L_x_590:
        /* <DEDUP_REMOVED lines=15> */
.L_x_593:
[----:B------:R-:W-:Y:S05]  /*264e0*/  BSYNC B1 ;  /* 0x0000000000017941 */ /* 0x000fea0003800000 */
.L_x_592:
        /* <DEDUP_REMOVED lines=8> */
.L_x_595:
[----:B------:R-:W-:Y:S05]  /*26570*/  BSYNC B1 ;  /* 0x0000000000017941 */ /* 0x000fea0003800000 */
.L_x_594:
        /* <DEDUP_REMOVED lines=8> */
.L_x_597:
[----:B------:R-:W-:Y:S05]  /*26600*/  BSYNC B1 ;  /* 0x0000000000017941 */ /* 0x000fea0003800000 */
.L_x_596:
        /* <DEDUP_REMOVED lines=8> */
.L_x_599:
[----:B------:R-:W-:Y:S05]  /*26690*/  BSYNC B1 ;  /* 0x0000000000017941 */ /* 0x000fea0003800000 */
.L_x_598:
        /* <DEDUP_REMOVED lines=13> */
.L_x_601:
[----:B------:R-:W-:Y:S05]  /*26770*/  BSYNC B1 ;  /* 0x0000000000017941 */ /* 0x000fea0003800000 */
.L_x_600:
        /* <DEDUP_REMOVED lines=10> */
.L_x_603:
[----:B------:R-:W-:Y:S05]  /*26820*/  BSYNC B1 ;  /* 0x0000000000017941 */ /* 0x000fea0003800000 */
.L_x_602:
        /* <DEDUP_REMOVED lines=15> */
.L_x_605:
[----:B------:R-:W-:Y:S05]  /*26920*/  BSYNC B1 ;  /* 0x0000000000017941 */ /* 0x000fea0003800000 */
.L_x_604:
        /* <DEDUP_REMOVED lines=8> */
.L_x_607:
[----:B------:R-:W-:Y:S05]  /*269b0*/  BSYNC B1 ;  /* 0x0000000000017941 */ /* 0x000fea0003800000 */
.L_x_606:
        /* <DEDUP_REMOVED lines=9> */
.L_x_609:
[----:B------:R-:W-:Y:S05]  /*26a50*/  BSYNC B1 ;  /* 0x0000000000017941 */ /* 0x000fea0003800000 */
.L_x_608:
        /* <DEDUP_REMOVED lines=14> */
.L_x_611:
[----:B------:R-:W-:Y:S05]  /*26b40*/  BSYNC B1 ;  /* 0x0000000000017941 */ /* 0x000fea0003800000 */
.L_x_610:
        /* <DEDUP_REMOVED lines=9> */
.L_x_613:
[----:B------:R-:W-:Y:S05]  /*26be0*/  BSYNC B1 ;  /* 0x0000000000017941 */ /* 0x000fea0003800000 */
.L_x_612:
        /* <DEDUP_REMOVED lines=14> */
.L_x_615:
[----:B------:R-:W-:Y:S05]  /*26cd0*/  BSYNC B1 ;  /* 0x0000000000017941 */ /* 0x000fea0003800000 */
.L_x_614:
        /* <DEDUP_REMOVED lines=15> */
.L_x_617:
[----:B------:R-:W-:Y:S05]  /*26dd0*/  BSYNC B1 ;  /* 0x0000000000017941 */ /* 0x000fea0003800000 */
.L_x_616:
        /* <DEDUP_REMOVED lines=8> */
.L_x_619:
[----:B------:R-:W-:Y:S05]  /*26e60*/  BSYNC B1 ;  /* 0x0000000000017941 */ /* 0x000fea0003800000 */
.L_x_618:
        /* <DEDUP_REMOVED lines=8> */
.L_x_621:
[----:B------:R-:W-:Y:S05]  /*26ef0*/  BSYNC B1 ;  /* 0x0000000000017941 */ /* 0x000fea0003800000 */
.L_x_620:
        /* <DEDUP_REMOVED lines=8> */
.L_x_623:
[----:B------:R-:W-:Y:S05]  /*26f80*/  BSYNC B1 ;  /* 0x0000000000017941 */ /* 0x000fea0003800000 */
.L_x_622:
        /* <DEDUP_REMOVED lines=13> */
.L_x_625:
[----:B------:R-:W-:Y:S05]  /*27060*/  BSYNC B1 ;  /* 0x0000000000017941 */ /* 0x000fea0003800000 */
.L_x_624:
        /* <DEDUP_REMOVED lines=10> */
.L_x_627:
[----:B------:R-:W-:Y:S05]  /*27110*/  BSYNC B1 ;  /* 0x0000000000017941 */ /* 0x000fea0003800000 */
.L_x_626:
        /* <DEDUP_REMOVED lines=15> */
.L_x_629:
[----:B------:R-:W-:Y:S05]  /*27210*/  BSYNC B1 ;  /* 0x0000000000017941 */ /* 0x000fea0003800000 */
.L_x_628:
        /* <DEDUP_REMOVED lines=8> */
.L_x_631:
[----:B------:R-:W-:Y:S05]  /*272a0*/  BSYNC B1 ;  /* 0x0000000000017941 */ /* 0x000fea0003800000 */
.L_x_630:
        /* <DEDUP_REMOVED lines=9> */
.L_x_633:
[----:B------:R-:W-:Y:S05]  /*27340*/  BSYNC B1 ;  /* 0x0000000000017941 */ /* 0x000fea0003800000 */
.L_x_632:
        /* <DEDUP_REMOVED lines=14> */
.L_x_635:
[----:B------:R-:W-:Y:S05]  /*27430*/  BSYNC B1 ;  /* 0x0000000000017941 */ /* 0x000fea0003800000 */
.L_x_634:
        /* <DEDUP_REMOVED lines=9> */
.L_x_637:
[----:B------:R-:W-:Y:S05]  /*274d0*/  BSYNC B1 ;  /* 0x0000000000017941 */ /* 0x000fea0003800000 */
.L_x_636:
        /* <DEDUP_REMOVED lines=14> */
.L_x_639:
[----:B------:R-:W-:Y:S05]  /*275c0*/  BSYNC B1 ;  /* 0x0000000000017941 */ /* 0x000fea0003800000 */
.L_x_638:
        /* <DEDUP_REMOVED lines=15> */
.L_x_641:
[----:B------:R-:W-:Y:S05]  /*276c0*/  BSYNC B1 ;  /* 0x0000000000017941 */ /* 0x000fea0003800000 */
.L_x_640:
        /* <DEDUP_REMOVED lines=8> */
.L_x_643:
[----:B------:R-:W-:Y:S05]  /*27750*/  BSYNC B1 ;  /* 0x0000000000017941 */ /* 0x000fea0003800000 */
.L_x_642:
[----:B0-----:R-:W2:Y:S01]  /*27760*/  LDL.LU R3, [R1+0xc8] ;  /* 0x0000c80001037983 */ /* 0x001ea20000300800 */
[----:B------:R-:W-:Y:S01]  /*27770*/  BSSY B1, `(.L_x_644) ;  /* 0x0000007000017945 */ /* 0x000fe20003800000 */
[----:B--2---:R-:W-:-:S05]  /*27780*/  @!P4 IMAD R3, R3, R17, R2 ;  /* 0x000000110303c224 */ /* 0x004fca00078e0202 */
[----:B------:R0:W-:Y:S01]  /*27790*/  @!P4 STG.E.U8 desc[UR50][R154.64+0x60], R3 ;  /* 0x000060039a00c986 */ /* 0x0001e2000c101132 */
[----:B------:R-:W-:Y:S05]  /*277a0*/  @P3 BRA `(.L_x_645) ;  /* 0x00000000000c3947 */ /* 0x000fea0003800000 */
[----:B------:R-:W0:Y:S02]  /*277b0*/  LDG.E.U8 R16, desc[UR50][R6.64+0x61] ;  /* 0x0000613206107981 */ /* 0x000e24000c1e1100 */
[----:B0-----:R-:W-:-:S05]  /*277c0*/  PRMT R3, R16, 0x8880, RZ ;  /* 0x0000888010037816 */ /* 0x001fca00000000ff */
[----:B------:R-:W-:-:S07]  /*277d0*/  IMAD R2, R3, R18, RZ ;  /* 0x0000001203027224 */ /* 0x000fce00078e02ff */
.L_x_645:
[----:B------:R-:W-:Y:S05]  /*277e0*/  BSYNC B1 ;  /* 0x0000000000017941 */ /* 0x000fea0003800000 */
.L_x_644:
        /* <DEDUP_REMOVED lines=8> */
.L_x_647:
[----:B------:R-:W-:Y:S05]  /*27870*/  BSYNC B1 ;  /* 0x0000000000017941 */ /* 0x000fea0003800000 */
.L_x_646:
[----:B0-----:R-:W2:Y:S01]  /*27880*/  LDL.LU R3, [R1+0xd0] ;  /* 0x0000d00001037983 */ /* 0x001ea20000300800 */
[----:B------:R-:W-:Y:S01]  /*27890*/  ISETP.LT.OR P2, PT, R0, 0x6a, !P1 ;  /* 0x0000006a0000780c */ /* 0x000fe20004f41670 */
[----:B------:R-:W-:Y:S01]  /*278a0*/  IMAD.U32 R153, RZ, RZ, UR45 ;  /* 0x0000002dff997e24 */ /* 0x000fe2000f8e00ff */
[----:B------:R-:W-:Y:S04]  /*278b0*/  BSSY B1, `(.L_x_648) ;  /* 0x000000a000017945 */ /* 0x000fe80003800000 */
[----:B------:R-:W-:Y:S01]  /*278c0*/  @!P5 IADD3 R152, P3, P4, R153, UR47, R4 ;  /* 0x0000002f9998dc10 */ /* 0x000fe2000fc7e004 */
[----:B--2---:R-:W-:Y:S02]  /*278d0*/  @!P6 IMAD R19, R3, R17, R2 ;  /* 0x000000110313e224 */ /* 0x004fe400078e0202 */
[----:B------:R-:W-:-:S03]  /*278e0*/  IMAD.U32 R3, RZ, RZ, UR44 ;  /* 0x0000002cff037e24 */ /* 0x000fc6000f8e00ff */
[----:B------:R0:W-:Y:S01]  /*278f0*/  @!P6 STG.E.U8 desc[UR50][R10.64+0x68], R19 ;  /* 0x000068130a00e986 */ /* 0x0001e2000c101132 */
[----:B------:R-:W-:Y:S01]  /*27900*/  ISETP.LT.OR P6, PT, R0, 0x6a, !P0 ;  /* 0x0000006a0000780c */ /* 0x000fe200047c1670 */
[----:B------:R-:W-:-:S12]  /*27910*/  @P2 BRA `(.L_x_649) ;  /* 0x00000000000c2947 */ /* 0x000fd80003800000 */
[----:B------:R-:W0:Y:S02]  /*27920*/  LDG.E.U8 R16, desc[UR50][R8.64+0x69] ;  /* 0x0000693208107981 */ /* 0x000e24000c1e1100 */
[----:B0-----:R-:W-:-:S05]  /*27930*/  PRMT R19, R16, 0x8880, RZ ;  /* 0x0000888010137816 */ /* 0x001fca00000000ff */
[----:B------:R-:W-:-:S07]  /*27940*/  IMAD R2, R19, R18, RZ ;  /* 0x0000001213027224 */ /* 0x000fce00078e02ff */
.L_x_649:
[----:B------:R-:W-:Y:S05]  /*27950*/  BSYNC B1 ;  /* 0x0000000000017941 */ /* 0x000fea0003800000 */
.L_x_648:
        /* <DEDUP_REMOVED lines=10> */
.L_x_651:
[----:B------:R-:W-:Y:S05]  /*27a00*/  BSYNC B1 ;  /* 0x0000000000017941 */ /* 0x000fea0003800000 */
.L_x_650:
[----:B------:R-:W2:Y:S01]  /*27a10*/  LDL.LU R3, [R1+0xd8] ;  /* 0x0000d80001037983 */ /* 0x000ea20000300800 */
[----:B0-----:R-:W-:Y:S01]  /*27a20*/  IMAD.U32 R19, RZ, RZ, UR44 ;  /* 0x0000002cff137e24 */ /* 0x001fe2000f8e00ff */
        /* <DEDUP_REMOVED lines=10> */
[----:B------:R-:W0:Y:S02]  /*27ad0*/  LDG.E.U8 R16, desc[UR50][R6.64+0x69] ;  /* 0x0000693206107981 */ /* 0x000e24000c1e1100 */
[----:B0-----:R-:W-:-:S05]  /*27ae0*/  PRMT R3, R16, 0x8880, RZ ;  /* 0x0000888010037816 */ /* 0x001fca00000000ff */
[----:B------:R-:W-:-:S07]  /*27af0*/  IMAD R2, R3, R18, RZ ;  /* 0x0000001203027224 */ /* 0x000fce00078e02ff */
.L_x_653:
[----:B------:R-:W-:Y:S05]  /*27b00*/  BSYNC B1 ;  /* 0x0000000000017941 */ /* 0x000fea0003800000 */
.L_x_652:
        /* <DEDUP_REMOVED lines=8> */
.L_x_655:
[----:B------:R-:W-:Y:S05]  /*27b90*/  BSYNC B1 ;  /* 0x0000000000017941 */ /* 0x000fea0003800000 */
.L_x_654:
[----:B0-----:R-:W2:Y:S01]  /*27ba0*/  LDL.LU R3, [R1+0xe0] ;  /* 0x0000e00001037983 */ /* 0x001ea20000300800 */
[----:B------:R-:W-:Y:S01]  /*27bb0*/  BSSY B1, `(.L_x_656) ;  /* 0x0000008000017945 */ /* 0x000fe20003800000 */
[----:B------:R-:W-:Y:S02]  /*27bc0*/  IMAD.U32 R153, RZ, RZ, UR45 ;  /* 0x0000002dff997e24 */ /* 0x000fe4000f8e00ff */
[----:B--2---:R-:W-:-:S05]  /*27bd0*/  @!P5 IMAD R3, R3, R17, R2 ;  /* 0x000000110303d224 */ /* 0x004fca00078e0202 */
[----:B------:R0:W-:Y:S01]  /*27be0*/  @!P5 STG.E.U8 desc[UR50][R10.64+0x70], R3 ;  /* 0x000070030a00d986 */ /* 0x0001e2000c101132 */
[----:B------:R-:W-:Y:S05]  /*27bf0*/  @P4 BRA `(.L_x_657) ;  /* 0x00000000000c4947 */ /* 0x000fea0003800000 */
[----:B------:R-:W0:Y:S02]  /*27c00*/  LDG.E.U8 R16, desc[UR50][R8.64+0x71] ;  /* 0x0000713208107981 */ /* 0x000e24000c1e1100 */
[----:B0-----:R-:W-:-:S05]  /*27c10*/  PRMT R3, R16, 0x8880, RZ ;  /* 0x0000888010037816 */ /* 0x001fca00000000ff */
[----:B------:R-:W-:-:S07]  /*27c20*/  IMAD R2, R3, R18, RZ ;  /* 0x0000001203027224 */ /* 0x000fce00078e02ff */
.L_x_657:
[----:B------:R-:W-:Y:S05]  /*27c30*/  BSYNC B1 ;  /* 0x0000000000017941 */ /* 0x000fea0003800000 */
.L_x_656:
        /* <DEDUP_REMOVED lines=11> */
[----:B------:R-:W0:Y:S02]  /*27cf0*/  LDG.E.U8 R16, desc[UR50][R6.64+0x70] ;  /* 0x0000703206107981 */ /* 0x000e24000c1e1100 */
[----:B0-----:R-:W-:-:S05]  /*27d00*/  PRMT R3, R16, 0x8880, RZ ;  /* 0x0000888010037816 */ /* 0x001fca00000000ff */
[----:B------:R-:W-:-:S07]  /*27d10*/  IMAD R2, R3, R18, RZ ;  /* 0x0000001203027224 */ /* 0x000fce00078e02ff */
.L_x_659:
[----:B------:R-:W-:Y:S05]  /*27d20*/  BSYNC B1 ;  /* 0x0000000000017941 */ /* 0x000fea0003800000 */
.L_x_658:
[----:B0-----:R-:W2:Y:S01]  /*27d30*/  LDL.LU R3, [R1+0xe8] ;  /* 0x0000e80001037983 */ /* 0x001ea20000300800 */
[----:B------:R-:W-:Y:S01]  /*27d40*/  BSSY B1, `(.L_x_660) ;  /* 0x0000008000017945 */ /* 0x000fe20003800000 */
[----:B------:R-:W-:Y:S01]  /*27d50*/  @!P3 IADD3.X R155, R19, UR46, R5, P5, P6 ;  /* 0x0000002e139bbc10 */ /* 0x000fe2000afec405 */
[----:B--2---:R-:W-:-:S05]  /*27d60*/  @!P2 IMAD R3, R3, R17, R2 ;  /* 0x000000110303a224 */ /* 0x004fca00078e0202 */
[----:B------:R0:W-:Y:S01]  /*27d70*/  @!P2 STG.E.U8 desc[UR50][R152.64+0x70], R3 ;  /* 0x000070039800a986 */ /* 0x0001e2000c101132 */
[----:B------:R-:W-:Y:S05]  /*27d80*/  @P3 BRA `(.L_x_661) ;  /* 0x00000000000c3947 */ /* 0x000fea0003800000 */
[----:B------:R-:W0:Y:S02]  /*27d90*/  LDG.E.U8 R16, desc[UR50][R6.64+0x71] ;  /* 0x0000713206107981 */ /* 0x000e24000c1e1100 */
[----:B0-----:R-:W-:-:S05]  /*27da0*/  PRMT R3, R16, 0x8880, RZ ;  /* 0x0000888010037816 */ /* 0x001fca00000000ff */
[----:B------:R-:W-:-:S07]  /*27db0*/  IMAD R2, R3, R18, RZ ;  /* 0x0000001203027224 */ /* 0x000fce00078e02ff */
.L_x_661:
[----:B------:R-:W-:Y:S05]  /*27dc0*/  BSYNC B1 ;  /* 0x0000000000017941 */ /* 0x000fea0003800000 */
.L_x_660:
[----:B0-----:R-:W2:Y:S01]  /*27dd0*/  LDL.LU R3, [R1+0xec] ;  /* 0x0000ec0001037983 */ /* 0x001ea20000300800 */
[----:B------:R-:W-:Y:S01]  /*27de0*/  ISETP.LT.OR P2, PT, R0, 0x79, !P1 ;  /* 0x000000790000780c */ /* 0x000fe20004f41670 */
[----:B------:R-:W-:Y:S01]  /*27df0*/  IMAD.U32 R153, RZ, RZ, UR45 ;  /* 0x0000002dff997e24 */ /* 0x000fe2000f8e00ff */
[----:B------:R-:W-:Y:S01]  /*27e00*/  BSSY B1, `(.L_x_662) ;  /* 0x000000b000017945 */ /* 0x000fe20003800000 */
[----:B------:R-:W-:Y:S02]  /*27e10*/  IMAD.U32 R19, RZ, RZ, UR44 ;  /* 0x0000002cff137e24 */ /* 0x000fe4000f8e00ff */
[----:B------:R-:W-:Y:S01]  /*27e20*/  IMAD.U32 R161, RZ, RZ, UR45 ;  /* 0x0000002dffa17e24 */ /* 0x000fe2000f8e00ff */
        /* <DEDUP_REMOVED lines=8> */
.L_x_663:
[----:B------:R-:W-:Y:S05]  /*27eb0*/  BSYNC B1 ;  /* 0x0000000000017941 */ /* 0x000fea0003800000 */
.L_x_662:
[----:B0-----:R-:W2:Y:S01]  /*27ec0*/  LDL.LU R3, [R1+0xf0] ;  /* 0x0000f00001037983 */ /* 0x001ea20000300800 */
        /* <DEDUP_REMOVED lines=14> */
.L_x_665:
[----:B------:R-:W-:Y:S05]  /*27fb0*/  BSYNC B1 ;  /* 0x0000000000017941 */ /* 0x000fea0003800000 */
.L_x_664:
[----:B------:R-:W2:Y:S01]  /*27fc0*/  LDL.LU R3, [R1+0xf4] ;  /* 0x0000f40001037983 */ /* 0x000ea20000300800 */
[----:B------:R-:W-:Y:S01]  /*27fd0*/  BSSY B1, `(.L_x_666) ;  /* 0x0000007000017945 */ /* 0x000fe20003800000 */
[----:B--2---:R-:W-:-:S05]  /*27fe0*/  @!P2 IMAD R3, R3, R17, R2 ;  /* 0x000000110303a224 */ /* 0x004fca00078e0202 */
[----:B------:R0:W-:Y:S01]  /*27ff0*/  @!P2 STG.E.U8 desc[UR50][R10.64+0x79], R3 ;  /* 0x000079030a00a986 */ /* 0x0001e2000c101132 */
[----:B------:R-:W-:Y:S05]  /*28000*/  @P4 BRA `(.L_x_667) ;  /* 0x00000000000c4947 */ /* 0x000fea0003800000 */
[----:B------:R-:W0:Y:S02]  /*28010*/  LDG.E.U8 R16, desc[UR50][R6.64+0x78] ;  /* 0x0000783206107981 */ /* 0x000e24000c1e1100 */
[----:B0-----:R-:W-:-:S05]  /*28020*/  PRMT R3, R16, 0x8880, RZ ;  /* 0x0000888010037816 */ /* 0x001fca00000000ff */
[----:B------:R-:W-:-:S07]  /*28030*/  IMAD R2, R3, R18, RZ ;  /* 0x0000001203027224 */ /* 0x000fce00078e02ff */
.L_x_667:
[----:B------:R-:W-:Y:S05]  /*28040*/  BSYNC B1 ;  /* 0x0000000000017941 */ /* 0x000fea0003800000 */
.L_x_666:
        /* <DEDUP_REMOVED lines=8> */
.L_x_669:
[----:B------:R-:W-:Y:S05]  /*280d0*/  BSYNC B1 ;  /* 0x0000000000017941 */ /* 0x000fea0003800000 */
.L_x_668:
        /* <DEDUP_REMOVED lines=8> */
.L_x_671:
[----:B------:R-:W-:Y:S05]  /*28160*/  BSYNC B1 ;  /* 0x0000000000017941 */ /* 0x000fea0003800000 */
.L_x_670:
        /* <DEDUP_REMOVED lines=13> */
.L_x_673:
[----:B------:R-:W-:Y:S05]  /*28240*/  BSYNC B1 ;  /* 0x0000000000017941 */ /* 0x000fea0003800000 */
.L_x_672:
[----:B0-----:R-:W2:Y:S01]  /*28250*/  LDL.LU R3, [R1+0x104] ;  /* 0x0001040001037983 */ /* 0x001ea20000300800 */
[----:B------:R-:W-:Y:S01]  /*28260*/  BSSY B1, `(.L_x_674) ;  /* 0x0000009000017945 */ /* 0x000fe20003800000 */
[----:B------:R-:W-:Y:S01]  /*28270*/  IMAD.U32 R155, RZ, RZ, UR45 ;  /* 0x0000002dff9b7e24 */ /* 0x000fe2000f8e00ff */
[----:B------:R-:W-:Y:S01]  /*28280*/  @!P5 IADD3.X R153, R19, UR46, R5, P3, P4 ;  /* 0x0000002e1399dc10 */ /* 0x000fe20009fe8405 */
[----:B--2---:R-:W-:-:S05]  /*28290*/  @!P2 IMAD R3, R3, R17, R2 ;  /* 0x000000110303a224 */ /* 0x004fca00078e0202 */
[----:B------:R0:W-:Y:S01]  /*282a0*/  @!P2 STG.E.U8 desc[UR50][R10.64+0x81], R3 ;  /* 0x000081030a00a986 */ /* 0x0001e2000c101132 */
[----:B------:R-:W-:Y:S05]  /*282b0*/  @P5 BRA `(.L_x_675) ;  /* 0x00000000000c5947 */ /* 0x000fea0003800000 */
[----:B------:R-:W0:Y:S02]  /*282c0*/  LDG.E.U8 R16, desc[UR50][R6.64+0x80] ;  /* 0x0000803206107981 */ /* 0x000e24000c1e1100 */
[----:B0-----:R-:W-:-:S05]  /*282d0*/  PRMT R3, R16, 0x8880, RZ ;  /* 0x0000888010037816 */ /* 0x001fca00000000ff */
[----:B------:R-:W-:-:S07]  /*282e0*/  IMAD R2, R3, R18, RZ ;  /* 0x0000001203027224 */ /* 0x000fce00078e02ff */
.L_x_675:
[----:B------:R-:W-:Y:S05]  /*282f0*/  BSYNC B1 ;  /* 0x0000000000017941 */ /* 0x000fea0003800000 */
.L_x_674:
        /* <DEDUP_REMOVED lines=15> */
.L_x_677:
[----:B------:R-:W-:Y:S05]  /*283f0*/  BSYNC B1 ;  /* 0x0000000000017941 */ /* 0x000fea0003800000 */
.L_x_676:
        /* <DEDUP_REMOVED lines=8> */
.L_x_679:
[----:B------:R-:W-:Y:S05]  /*28480*/  BSYNC B1 ;  /* 0x0000000000017941 */ /* 0x000fea0003800000 */
.L_x_678:
        /* <DEDUP_REMOVED lines=9> */
.L_x_681:
[----:B------:R-:W-:Y:S05]  /*28520*/  BSYNC B1 ;  /* 0x0000000000017941 */ /* 0x000fea0003800000 */
.L_x_680:
        /* <DEDUP_REMOVED lines=14> */
.L_x_683:
[----:B------:R-:W-:Y:S05]  /*28610*/  BSYNC B1 ;  /* 0x0000000000017941 */ /* 0x000fea0003800000 */
.L_x_682:
        /* <DEDUP_REMOVED lines=9> */
.L_x_685:
[----:B------:R-:W-:Y:S05]  /*286b0*/  BSYNC B1 ;  /* 0x0000000000017941 */ /* 0x000fea0003800000 */
.L_x_684:
        /* <DEDUP_REMOVED lines=14> */
.L_x_687:
[----:B------:R-:W-:Y:S05]  /*287a0*/  BSYNC B1 ;  /* 0x0000000000017941 */ /* 0x000fea0003800000 */
.L_x_686:
        /* <DEDUP_REMOVED lines=15> */
.L_x_689:
[----:B------:R-:W-:Y:S05]  /*288a0*/  BSYNC B1 ;  /* 0x0000000000017941 */ /* 0x000fea0003800000 */
.L_x_688:
        /* <DEDUP_REMOVED lines=8> */
.L_x_691:
[----:B------:R-:W-:Y:S05]  /*28930*/  BSYNC B1 ;  /* 0x0000000000017941 */ /* 0x000fea0003800000 */
.L_x_690:
        /* <DEDUP_REMOVED lines=8> */
.L_x_693:
[----:B------:R-:W-:Y:S05]  /*289c0*/  BSYNC B1 ;  /* 0x0000000000017941 */ /* 0x000fea0003800000 */
.L_x_692:
        /* <DEDUP_REMOVED lines=8> */
.L_x_695:
[----:B------:R-:W-:Y:S05]  /*28a50*/  BSYNC B1 ;  /* 0x0000000000017941 */ /* 0x000fea0003800000 */
.L_x_694:
        /* <DEDUP_REMOVED lines=13> */
.L_x_697:
[----:B------:R-:W-:Y:S05]  /*28b30*/  BSYNC B1 ;  /* 0x0000000000017941 */ /* 0x000fea0003800000 */
.L_x_696:
        /* <DEDUP_REMOVED lines=10> */
.L_x_699:
[----:B------:R-:W-:Y:S05]  /*28be0*/  BSYNC B1 ;  /* 0x0000000000017941 */ /* 0x000fea0003800000 */
.L_x_698:
        /* <DEDUP_REMOVED lines=15> */
.L_x_701:
[----:B------:R-:W-:Y:S05]  /*28ce0*/  BSYNC B1 ;  /* 0x0000000000017941 */ /* 0x000fea0003800000 */
.L_x_700:
        /* <DEDUP_REMOVED lines=8> */
.L_x_703:
[----:B------:R-:W-:Y:S05]  /*28d70*/  BSYNC B1 ;  /* 0x0000000000017941 */ /* 0x000fea0003800000 */
.L_x_702:
        /* <DEDUP_REMOVED lines=9> */
.L_x_705:
[----:B------:R-:W-:Y:S05]  /*28e10*/  BSYNC B1 ;  /* 0x0000000000017941 */ /* 0x000fea0003800000 */
.L_x_704:
        /* <DEDUP_REMOVED lines=14> */
.L_x_707:
[----:B------:R-:W-:Y:S05]  /*28f00*/  BSYNC B1 ;  /* 0x0000000000017941 */ /* 0x000fea0003800000 */
.L_x_706:
        /* <DEDUP_REMOVED lines=9> */
.L_x_709:
[----:B------:R-:W-:Y:S05]  /*28fa0*/  BSYNC B1 ;  /* 0x0000000000017941 */ /* 0x000fea0003800000 */
.L_x_708:
        /* <DEDUP_REMOVED lines=14> */
.L_x_711:
[----:B------:R-:W-:Y:S05]  /*29090*/  BSYNC B1 ;  /* 0x0000000000017941 */ /* 0x000fea0003800000 */
.L_x_710:
        /* <DEDUP_REMOVED lines=15> */
.L_x_713:
[----:B------:R-:W-:Y:S05]  /*29190*/  BSYNC B1 ;  /* 0x0000000000017941 */ /* 0x000fea0003800000 */
.L_x_712:
        /* <DEDUP_REMOVED lines=8> */
.L_x_715:
[----:B------:R-:W-:Y:S05]  /*29220*/  BSYNC B1 ;  /* 0x0000000000017941 */ /* 0x000fea0003800000 */
.L_x_714:
        /* <DEDUP_REMOVED lines=8> */
.L_x_717:
[----:B------:R-:W-:Y:S05]  /*292b0*/  BSYNC B1 ;  /* 0x0000000000017941 */ /* 0x000fea0003800000 */
.L_x_716:
        /* <DEDUP_REMOVED lines=8> */
.L_x_719:
[----:B------:R-:W-:Y:S05]  /*29340*/  BSYNC B1 ;  /* 0x0000000000017941 */ /* 0x000fea0003800000 */
.L_x_718:
        /* <DEDUP_REMOVED lines=13> */
.L_x_721:
[----:B------:R-:W-:Y:S05]  /*29420*/  BSYNC B1 ;  /* 0x0000000000017941 */ /* 0x000fea0003800000 */
.L_x_720:
        /* <DEDUP_REMOVED lines=10> */
.L_x_723:
[----:B------:R-:W-:Y:S05]  /*294d0*/  BSYNC B1 ;  /* 0x0000000000017941 */ /* 0x000fea0003800000 */
.L_x_722:
        /* <DEDUP_REMOVED lines=15> */
.L_x_725:
[----:B------:R-:W-:Y:S05]  /*295d0*/  BSYNC B1 ;  /* 0x0000000000017941 */ /* 0x000fea0003800000 */
.L_x_724:
        /* <DEDUP_REMOVED lines=8> */
.L_x_727:
[----:B------:R-:W-:Y:S05]  /*29660*/  BSYNC B1 ;  /* 0x0000000000017941 */ /* 0x000fea0003800000 */
.L_x_726:
        /* <DEDUP_REMOVED lines=9> */
.L_x_729:
[----:B------:R-:W-:Y:S05]  /*29700*/  BSYNC B1 ;  /* 0x0000000000017941 */ /* 0x000fea0003800000 */
.L_x_728:
        /* <DEDUP_REMOVED lines=14> */
.L_x_731:
[----:B------:R-:W-:Y:S05]  /*297f0*/  BSYNC B1 ;  /* 0x0000000000017941 */ /* 0x000fea0003800000 */
.L_x_730:
        /* <DEDUP_REMOVED lines=9> */
.L_x_733:
[----:B------:R-:W-:Y:S05]  /*29890*/  BSYNC B1 ;  /* 0x0000000000017941 */ /* 0x000fea0003800000 */
.L_x_732:
        /* <DEDUP_REMOVED lines=14> */
.L_x_735:
[----:B------:R-:W-:Y:S05]  /*29980*/  BSYNC B1 ;  /* 0x0000000000017941 */ /* 0x000fea0003800000 */
.L_x_734:
        /* <DEDUP_REMOVED lines=15> */
.L_x_737:
[----:B------:R-:W-:Y:S05]  /*29a80*/  BSYNC B1 ;  /* 0x0000000000017941 */ /* 0x000fea0003800000 */
.L_x_736:
        /* <DEDUP_REMOVED lines=8> */
.L_x_739:
[----:B------:R-:W-:Y:S05]  /*29b10*/  BSYNC B1 ;  /* 0x0000000000017941 */ /* 0x000fea0003800000 */
.L_x_738:
        /* <DEDUP_REMOVED lines=8> */
.L_x_741:
[----:B------:R-:W-:Y:S05]  /*29ba0*/  BSYNC B1 ;  /* 0x0000000000017941 */ /* 0x000fea0003800000 */
.L_x_740:
        /* <DEDUP_REMOVED lines=8> */
.L_x_743:
[----:B------:R-:W-:Y:S05]  /*29c30*/  BSYNC B1 ;  /* 0x0000000000017941 */ /* 0x000fea0003800000 */
.L_x_742:
        /* <DEDUP_REMOVED lines=13> */
.L_x_745:
[----:B------:R-:W-:Y:S05]  /*29d10*/  BSYNC B1 ;  /* 0x0000000000017941 */ /* 0x000fea0003800000 */
.L_x_744:
        /* <DEDUP_REMOVED lines=10> */
.L_x_747:
[----:B------:R-:W-:Y:S05]  /*29dc0*/  BSYNC B1 ;  /* 0x0000000000017941 */ /* 0x000fea0003800000 */
.L_x_746:
        /* <DEDUP_REMOVED lines=15> */
.L_x_749:
[----:B------:R-:W-:Y:S05]  /*29ec0*/  BSYNC B1 ;  /* 0x0000000000017941 */ /* 0x000fea0003800000 */
.L_x_748:
        /* <DEDUP_REMOVED lines=8> */
.L_x_751:
[----:B------:R-:W-:Y:S05]  /*29f50*/  BSYNC B1 ;  /* 0x0000000000017941 */ /* 0x000fea0003800000 */
.L_x_750:
        /* <DEDUP_REMOVED lines=9> */
.L_x_753:
[----:B------:R-:W-:Y:S05]  /*29ff0*/  BSYNC B1 ;  /* 0x0000000000017941 */ /* 0x000fea0003800000 */
.L_x_752:
        /* <DEDUP_REMOVED lines=14> */
.L_x_755:
[----:B------:R-:W-:Y:S05]  /*2a0e0*/  BSYNC B1 ;  /* 0x0000000000017941 */ /* 0x000fea0003800000 */
.L_x_754:
        /* <DEDUP_REMOVED lines=9> */
.L_x_757:
[----:B------:R-:W-:Y:S05]  /*2a180*/  BSYNC B1 ;  /* 0x0000000000017941 */ /* 0x000fea0003800000 */
.L_x_756:
[----:B0-----:R-:W2:Y:S01]  /*2a190*/  LDL.LU R3, [R1+0x1ac] ;  /* 0x0001ac0001037983 */ /* 0x001ea20000300800 */
[C---:B------:R-:W-:Y:S01]  /*2a1a0*/  ISETP.LT.OR P2, PT, R0.reuse, 0xd9, !P1 ;  /* 0x000000d90000780c */ /* 0x040fe20004f41670 */
[----:B------:R-:W-:Y:S01]  /*2a1b0*/  IMAD.U32 R153, RZ, RZ, UR45 ;  /* 0x0000002dff997e24 */ /* 0x000fe2000f8e00ff */
[----:B------:R-:W-:Y:S01]  /*2a1c0*/  BSSY B1, `(.L_x_758) ;  /* 0x000000b000017945 */ /* 0x000fe20003800000 */
[----:B------:R-:W-:Y:S01]  /*2a1d0*/  ISETP.LT.OR P5, PT, R0, 0xda, !P0 ;  /* 0x000000da0000780c */ /* 0x000fe200047a1670 */
[----:B------:R-:W-:Y:S02]  /*2a1e0*/  IMAD.U32 R19, RZ, RZ, UR44 ;  /* 0x0000002cff137e24 */ /* 0x000fe4000f8e00ff */
[----:B------:R-:W-:Y:S02]  /*2a1f0*/  IMAD.U32 R161, RZ, RZ, UR45 ;  /* 0x0000002dffa17e24 */ /* 0x000fe4000f8e00ff */
[----:B--2---:R-:W-:-:S05]  /*2a200*/  @!P3 IMAD R3, R3, R17, R2 ;  /* 0x000000110303b224 */ /* 0x004fca00078e0202 */
[----:B------:R0:W-:Y:S01]  /*2a210*/  @!P3 STG.E.U8 desc[UR50][R154.64+0xd1], R3 ;  /* 0x0000d1039a00b986 */ /* 0x0001e2000c101132 */
[----:B------:R-:W-:Y:S01]  /*2a220*/  @!P4 IADD3 R152, P3, P6, R153, UR47, R4 ;  /* 0x0000002f9998cc10 */ /* 0x000fe2000fe7e004 */
[----:B------:R-:W-:-:S12]  /*2a230*/  @P2 BRA `(.L_x_759) ;  /* 0x00000000000c2947 */ /* 0x000fd80003800000 */
[----:B------:R-:W0:Y:S02]  /*2a240*/  LDG.E.U8 R16, desc[UR50][R8.64+0xd8] ;  /* 0x0000d83208107981 */ /* 0x000e24000c1e1100 */
[----:B0-----:R-:W-:-:S05]  /*2a250*/  PRMT R3, R16, 0x8880, RZ ;  /* 0x0000888010037816 */ /* 0x001fca00000000ff */
[----:B------:R-:W-:-:S07]  /*2a260*/  IMAD R2, R3, R18, RZ ;  /* 0x0000001203027224 */ /* 0x000fce00078e02ff */
.L_x_759:
[----:B------:R-:W-:Y:S05]  /*2a270*/  BSYNC B1 ;  /* 0x0000000000017941 */ /* 0x000fea0003800000 */
.L_x_758:
        /* <DEDUP_REMOVED lines=15> */
.L_x_761:
[----:B------:R-:W-:Y:S05]  /*2a370*/  BSYNC B1 ;  /* 0x0000000000017941 */ /* 0x000fea0003800000 */
.L_x_760:
        /* <DEDUP_REMOVED lines=8> */
.L_x_763:
[----:B------:R-:W-:Y:S05]  /*2a400*/  BSYNC B1 ;  /* 0x0000000000017941 */ /* 0x000fea0003800000 */
.L_x_762:
        /* <DEDUP_REMOVED lines=8> */
.L_x_765:
[----:B------:R-:W-:Y:S05]  /*2a490*/  BSYNC B1 ;  /* 0x0000000000017941 */ /* 0x000fea0003800000 */
.L_x_764:
        /* <DEDUP_REMOVED lines=8> */
.L_x_767:
[----:B------:R-:W-:Y:S05]  /*2a520*/  BSYNC B1 ;  /* 0x0000000000017941 */ /* 0x000fea0003800000 */
.L_x_766:
        /* <DEDUP_REMOVED lines=13> */
.L_x_769:
[----:B------:R-:W-:Y:S05]  /*2a600*/  BSYNC B1 ;  /* 0x0000000000017941 */ /* 0x000fea0003800000 */
.L_x_768:
        /* <DEDUP_REMOVED lines=10> */
.L_x_771:
[----:B------:R-:W-:Y:S05]  /*2a6b0*/  BSYNC B1 ;  /* 0x0000000000017941 */ /* 0x000fea0003800000 */
.L_x_770:
        /* <DEDUP_REMOVED lines=15> */
.L_x_773:
[----:B------:R-:W-:Y:S05]  /*2a7b0*/  BSYNC B1 ;  /* 0x0000000000017941 */ /* 0x000fea0003800000 */
.L_x_772:
        /* <DEDUP_REMOVED lines=8> */
.L_x_775:
[----:B------:R-:W-:Y:S05]  /*2a840*/  BSYNC B1 ;  /* 0x0000000000017941 */ /* 0x000fea0003800000 */
.L_x_774:
        /* <DEDUP_REMOVED lines=9> */
.L_x_777:
[----:B------:R-:W-:Y:S05]  /*2a8e0*/  BSYNC B1 ;  /* 0x0000000000017941 */ /* 0x000fea0003800000 */
.L_x_776:
        /* <DEDUP_REMOVED lines=14> */
.L_x_779:
[----:B------:R-:W-:Y:S05]  /*2a9d0*/  BSYNC B1 ;  /* 0x0000000000017941 */ /* 0x000fea0003800000 */
.L_x_778:
        /* <DEDUP_REMOVED lines=9> */
.L_x_781:
[----:B------:R-:W-:Y:S05]  /*2aa70*/  BSYNC B1 ;  /* 0x0000000000017941 */ /* 0x000fea0003800000 */
.L_x_780:
        /* <DEDUP_REMOVED lines=14> */
.L_x_783:
[----:B------:R-:W-:Y:S05]  /*2ab60*/  BSYNC B1 ;  /* 0x0000000000017941 */ /* 0x000fea0003800000 */
.L_x_782:
        /* <DEDUP_REMOVED lines=16> */
.L_x_785:
[----:B------:R-:W-:Y:S05]  /*2ac70*/  BSYNC B1 ;  /* 0x0000000000017941 */ /* 0x000fea0003800000 */
.L_x_784:
        /* <DEDUP_REMOVED lines=8> */
.L_x_787:
[----:B------:R-:W-:Y:S05]  /*2ad00*/  BSYNC B1 ;  /* 0x0000000000017941 */ /* 0x000fea0003800000 */
.L_x_786:
        /* <DEDUP_REMOVED lines=8> */
.L_x_789:
[----:B------:R-:W-:Y:S05]  /*2ad90*/  BSYNC B1 ;  /* 0x0000000000017941 */ /* 0x000fea0003800000 */
.L_x_788:
        /* <DEDUP_REMOVED lines=8> */
.L_x_791:
[----:B------:R-:W-:Y:S05]  /*2ae20*/  BSYNC B1 ;  /* 0x0000000000017941 */ /* 0x000fea0003800000 */
.L_x_790:
        /* <DEDUP_REMOVED lines=8> */
.L_x_793:
[----:B------:R-:W-:Y:S05]  /*2aeb0*/  BSYNC B1 ;  /* 0x0000000000017941 */ /* 0x000fea0003800000 */
.L_x_792:
[----:B0-----:R-:W2:Y:S01]  /*2aec0*/  LDL.LU R3, [R1+0x1f4] ;  /* 0x0001f40001037983 */ /* 0x001ea20000300800 */
[----:B------:R-:W-:Y:S01]  /*2aed0*/  ISETP.LT.OR P3, PT, R0, 0xfa, !P0 ;  /* 0x000000fa0000780c */ /* 0x000fe20004761670 */
[----:B------:R-:W-:Y:S01]  /*2aee0*/  IMAD.U32 R155, RZ, RZ, UR45 ;  /* 0x0000002dff9b7e24 */ /* 0x000fe2000f8e00ff */
[----:B------:R-:W-:Y:S01]  /*2aef0*/  IADD3 R161, P5, R15, 0x180, RZ ;  /* 0x000001800fa17810 */ /* 0x000fe20007fbe0ff */
[----:B------:R-:W-:Y:S01]  /*2af00*/  IMAD.U32 R15, RZ, RZ, UR44 ;  /* 0x0000002cff0f7e24 */ /* 0x000fe2000f8e00ff */
[----:B------:R-:W-:Y:S01]  /*2af10*/  ISETP.GE.AND P0, PT, R14, 0x181, PT ;  /* 0x000001810e00780c */ /* 0x000fe20003f06270 */
[----:B------:R-:W-:Y:S01]  /*2af20*/  IMAD.U32 R19, RZ, RZ, UR45 ;  /* 0x0000002dff137e24 */ /* 0x000fe2000f8e00ff */
[----:B------:R-:W-:Y:S01]  /*2af30*/  BSSY B1, `(.L_x_794) ;  /* 0x0000010000017945 */ /* 0x000fe20003800000 */
[----:B------:R-:W-:Y:S01]  /*2af40*/  IMAD.X R9, RZ, RZ, UR7, P5 ;  /* 0x00000007ff097e24 */ /* 0x000fe2000a8e06ff */
[----:B------:R-:W-:Y:S01]  /*2af50*/  ISETP.LT.OR P4, PT, R0, 0x1, !P0 ;  /* 0x000000010000780c */ /* 0x000fe20004781670 */
[----:B------:R-:W-:-:S04]  /*2af60*/  IMAD.WIDE.U32 R152, R161, R12, R22 ;  /* 0x0000000ca1987225 */ /* 0x000fc800078e0016 */
[----:B------:R-:W-:Y:S01]  /*2af70*/  IMAD R160, R9, R12, RZ ;  /* 0x0000000c09a07224 */ /* 0x000fe200078e02ff */
[----:B------:R-:W-:Y:S01]  /*2af80*/  IADD3 R8, P5, R152, R20, RZ ;  /* 0x0000001498087210 */ /* 0x000fe20007fbe0ff */
[----:B--2---:R-:W-:-:S05]  /*2af90*/  @!P1 IMAD R3, R3, R17, R2 ;  /* 0x0000001103039224 */ /* 0x004fca00078e0202 */
[----:B------:R0:W-:Y:S01]  /*2afa0*/  @!P1 STG.E.U8 desc[UR50][R10.64+0xf9], R3 ;  /* 0x0000f9030a009986 */ /* 0x0001e2000c101132 */
[----:B------:R-:W-:-:S04]  /*2afb0*/  @!P2 IADD3 R154, P1, P6, R155, UR47, R4 ;  /* 0x0000002f9b9aac10 */ /* 0x000fc8000fe3e004 */
[----:B------:R-:W-:Y:S01]  /*2afc0*/  @!P2 IADD3.X R155, R15, UR46, R5, P1, P6 ;  /* 0x0000002e0f9bac10 */ /* 0x000fe20008fec405 */
[----:B------:R-:W-:Y:S01]  /*2afd0*/  IMAD R15, R161, R13, R160 ;  /* 0x0000000da10f7224 */ /* 0x000fe200078e02a0 */
[----:B0-----:R-:W-:Y:S01]  /*2afe0*/  @!P3 IADD3 R10, P1, P6, R19, UR47, R4 ;  /* 0x0000002f130abc10 */ /* 0x001fe2000fe3e004 */
[----:B------:R-:W-:-:S12]  /*2aff0*/  @P2 BRA `(.L_x_795) ;  /* 0x00000000000c2947 */ /* 0x000fd80003800000 */
[----:B------:R-:W2:Y:S02]  /*2b000*/  LDG.E.U8 R16, desc[UR50][R6.64+0xf8] ;  /* 0x0000f83206107981 */ /* 0x000ea4000c1e1100 */
[----:B--2---:R-:W-:-:S05]  /*2b010*/  PRMT R3, R16, 0x8880, RZ ;  /* 0x0000888010037816 */ /* 0x004fca00000000ff */
[----:B------:R-:W-:-:S07]  /*2b020*/  IMAD R2, R3, R18, RZ ;  /* 0x0000001203027224 */ /* 0x000fce00078e02ff */
.L_x_795:
[----:B------:R-:W-:Y:S05]  /*2b030*/  BSYNC B1 ;  /* 0x0000000000017941 */ /* 0x000fea0003800000 */
.L_x_794:
[----:B------:R-:W2:Y:S01]  /*2b040*/  LDL.LU R3, [R1+0x1f8] ;  /* 0x0001f80001037983 */ /* 0x000ea20000300800 */
[----:B------:R-:W-:Y:S01]  /*2b050*/  BSSY B1, `(.L_x_796) ;  /* 0x0000009000017945 */ /* 0x000fe20003800000 */
[----:B------:R-:W-:Y:S01]  /*2b060*/  IADD3.X R9, R21, R153, R15, P5, !PT ;  /* 0x0000009915097210 */ /* 0x000fe20002ffe40f */
[----:B------:R-:W-:Y:S02]  /*2b070*/  IMAD.U32 R13, RZ, RZ, UR44 ;  /* 0x0000002cff0d7e24 */ /* 0x000fe4000f8e00ff */
[----:B--2---:R-:W-:-:S05]  /*2b080*/  @!P2 IMAD R3, R3, R17, R2 ;  /* 0x000000110303a224 */ /* 0x004fca00078e0202 */
[----:B------:R0:W-:Y:S01]  /*2b090*/  @!P2 STG.E.U8 desc[UR50][R154.64+0xf8], R3 ;  /* 0x0000f8039a00a986 */ /* 0x0001e2000c101132 */
[----:B------:R-:W-:Y:S05]  /*2b0a0*/  @P3 BRA `(.L_x_797) ;  /* 0x00000000000c3947 */ /* 0x000fea0003800000 */
[----:B------:R-:W0:Y:S02]  /*2b0b0*/  LDG.E.U8 R16, desc[UR50][R6.64+0xf9] ;  /* 0x0000f93206107981 */ /* 0x000e24000c1e1100 */
[----:B0-----:R-:W-:-:S05]  /*2b0c0*/  PRMT R3, R16, 0x8880, RZ ;  /* 0x0000888010037816 */ /* 0x001fca00000000ff */
[----:B------:R-:W-:-:S07]  /*2b0d0*/  IMAD R2, R3, R18, RZ ;  /* 0x0000001203027224 */ /* 0x000fce00078e02ff */
.L_x_797:
[----:B------:R-:W-:Y:S05]  /*2b0e0*/  BSYNC B1 ;  /* 0x0000000000017941 */ /* 0x000fea0003800000 */
.L_x_796:
[----:B0-----:R-:W2:Y:S01]  /*2b0f0*/  LDL.LU R3, [R1+0x1fc] ;  /* 0x0001fc0001037983 */ /* 0x001ea20000300800 */
[----:B------:R-:W-:Y:S01]  /*2b100*/  @!P3 IADD3.X R11, R13, UR46, R5, P1, P6 ;  /* 0x0000002e0d0bbc10 */ /* 0x000fe20008fec405 */
[----:B--2---:R-:W-:-:S05]  /*2b110*/  @!P3 IMAD R3, R3, R17, R2 ;  /* 0x000000110303b224 */ /* 0x004fca00078e0202 */
[----:B------:R0:W-:Y:S04]  /*2b120*/  @!P3 STG.E.U8 desc[UR50][R10.64+0xf9], R3 ;  /* 0x0000f9030a00b986 */ /* 0x0001e8000c101132 */
[----:B------:R-:W2:Y:S01]  /*2b130*/  @!P4 LDG.E.U8 R16, desc[UR50][R8.64] ;  /* 0x000000320810c981 */ /* 0x000ea2000c1e1100 */
[----:B------:R-:W-:Y:S01]  /*2b140*/  MOV R13, UR10 ;  /* 0x0000000a000d7c02 */ /* 0x000fe20008000f00 */
[----:B------:R-:W-:Y:S01]  /*2b150*/  IMAD.U32 R19, RZ, RZ, UR11 ;  /* 0x0000000bff137e24 */ /* 0x000fe2000f8e00ff */
[----:B------:R-:W-:Y:S01]  /*2b160*/  ISETP.GE.AND P1, PT, R14, 0x189, PT ;  /* 0x000001890e00780c */ /* 0x000fe20003f26270 */
[----:B------:R-:W-:Y:S02]  /*2b170*/  BSSY B1, `(.L_x_798) ;  /* 0x0000013000017945 */ /* 0x000fe40003800000 */
[----:B------:R-:W-:Y:S01]  /*2b180*/  IMAD R19, R19, 0x180, RZ ;  /* 0x0000018013137824 */ /* 0x000fe200078e02ff */
[C---:B------:R-:W-:Y:S01]  /*2b190*/  ISETP.LT.OR P3, PT, R0.reuse, 0x1, !P1 ;  /* 0x000000010000780c */ /* 0x040fe20004f61670 */
[----:B------:R-:W-:Y:S01]  /*2b1a0*/  IMAD.WIDE.U32 R4, R13, 0x180, R4 ;  /* 0x000001800d047825 */ /* 0x000fe200078e0004 */
[----:B------:R-:W-:-:S03]  /*2b1b0*/  ISETP.LT.OR P2, PT, R0, 0x2, !P1 ;  /* 0x000000020000780c */ /* 0x000fc60004f41670 */
[----:B------:R-:W-:Y:S02]  /*2b1c0*/  @!P4 IMAD.MOV.U32 R6, RZ, RZ, R4 ;  /* 0x000000ffff06c224 */ /* 0x000fe400078e0004 */
[----:B------:R-:W-:-:S03]  /*2b1d0*/  IMAD.WIDE.U32 R12, R161, R12, R158 ;  /* 0x0000000ca10c7225 */ /* 0x000fc600078e009e */
[----:B------:R-:W-:Y:S01]  /*2b1e0*/  IADD3 R20, P6, P5, R156, R20, R12 ;  /* 0x000000149c147210 */ /* 0x000fe20007dde00c */
[----:B------:R-:W-:Y:S01]  /*2b1f0*/  IMAD.IADD R12, R15, 0x1, R13 ;  /* 0x000000010f0c7824 */ /* 0x000fe200078e020d */
[----:B--2---:R-:W-:-:S05]  /*2b200*/  @!P4 PRMT R7, R16, 0x8880, RZ ;  /* 0x000088801007c816 */ /* 0x004fca00000000ff */
[----:B------:R-:W-:Y:S02]  /*2b210*/  @!P4 IMAD R2, R7, R18, RZ ;  /* 0x000000120702c224 */ /* 0x000fe400078e02ff */
[----:B------:R-:W-:Y:S02]  /*2b220*/  IMAD.IADD R7, R5, 0x1, R19 ;  /* 0x0000000105077824 */ /* 0x000fe400078e0213 */
[----:B0-----:R-:W-:-:S05]  /*2b230*/  @!P4 IMAD R3, R24, R17, R2 ;  /* 0x000000111803c224 */ /* 0x001fca00078e0202 */
[----:B------:R0:W-:Y:S01]  /*2b240*/  @!P4 STG.E.U8 desc[UR50][R6.64], R3 ;  /* 0x000000030600c986 */ /* 0x0001e2000c101132 */
[----:B------:R-:W-:-:S13]  /*2b250*/  ISETP.LT.OR P4, PT, R0, 0x2, !P0 ;  /* 0x000000020000780c */ /* 0x000fda0004781670 */
[----:B0-----:R-:W-:Y:S05]  /*2b260*/  @P4 BRA `(.L_x_799) ;  /* 0x00000000000c4947 */ /* 0x001fea0003800000 */
[----:B------:R-:W2:Y:S02]  /*2b270*/  LDG.E.U8 R16, desc[UR50][R8.64+0x1] ;  /* 0x0000013208107981 */ /* 0x000ea4000c1e1100 */
[----:B--2---:R-:W-:-:S05]  /*2b280*/  PRMT R3, R16, 0x8880, RZ ;  /* 0x0000888010037816 */ /* 0x004fca00000000ff */
[----:B------:R-:W-:-:S07]  /*2b290*/  IMAD R2, R3, R18, RZ ;  /* 0x0000001203027224 */ /* 0x000fce00078e02ff */
.L_x_799:
[----:B------:R-:W-:Y:S05]  /*2b2a0*/  BSYNC B1 ;  /* 0x0000000000017941 */ /* 0x000fea0003800000 */
.L_x_798:
[----:B------:R-:W-:Y:S01]  /*2b2b0*/  IADD3.X R21, R23, R21, R12, P6, P5 ;  /* 0x0000001517157210 */ /* 0x000fe200037ea40c */
[----:B------:R-:W-:Y:S01]  /*2b2c0*/  @!P4 IMAD R25, R25, R17, R2 ;  /* 0x000000111919c224 */ /* 0x000fe200078e0202 */
[----:B------:R-:W-:Y:S01]  /*2b2d0*/  @!P3 IADD3 R10, P5, R4, UR45, RZ ;  /* 0x0000002d040abc10 */ /* 0x000fe2000ffbe0ff */
[----:B------:R-:W-:Y:S01]  /*2b2e0*/  @!P4 IMAD.MOV.U32 R12, RZ, RZ, R4 ;  /* 0x000000ffff0cc224 */ /* 0x000fe200078e0004 */
[----:B------:R-:W-:Y:S01]  /*2b2f0*/  BSSY B1, `(.L_x_800) ;  /* 0x0000008000017945 */ /* 0x000fe20003800000 */
[----:B------:R-:W-:Y:S01]  /*2b300*/  @!P4 IMAD.MOV.U32 R13, RZ, RZ, R7 ;  /* 0x000000ffff0dc224 */ /* 0x000fe200078e0007 */
[----:B------:R-:W-:-:S04]  /*2b310*/  @!P3 IADD3.X R11, R7, UR44, RZ, P5, !PT ;  /* 0x0000002c070bbc10 */ /* 0x000fc8000affe4ff */
[----:B------:R0:W-:Y:S01]  /*2b320*/  @!P4 STG.E.U8 desc[UR50][R12.64+0x1], R25 ;  /* 0x000001190c00c986 */ /* 0x0001e2000c101132 */
[----:B------:R-:W-:Y:S05]  /*2b330*/  @P3 BRA `(.L_x_801) ;  /* 0x00000000000c3947 */ /* 0x000fea0003800000 */
[----:B------:R-:W2:Y:S02]  /*2b340*/  LDG.E.U8 R16, desc[UR50][R20.64] ;  /* 0x0000003214107981 */ /* 0x000ea4000c1e1100 */
[----:B--2---:R-:W-:-:S05]  /*2b350*/  PRMT R3, R16, 0x8880, RZ ;  /* 0x0000888010037816 */ /* 0x004fca00000000ff */
[----:B------:R-:W-:-:S07]  /*2b360*/  IMAD R2, R3, R18, RZ ;  /* 0x0000001203027224 */ /* 0x000fce00078e02ff */
.L_x_801:
[----:B------:R-:W-:Y:S05]  /*2b370*/  BSYNC B1 ;  /* 0x0000000000017941 */ /* 0x000fea0003800000 */
.L_x_800:
[----:B------:R-:W-:Y:S01]  /*2b380*/  @!P3 IMAD R3, R26, R17, R2 ;  /* 0x000000111a03b224 */ /* 0x000fe200078e0202 */
[----:B------:R-:W-:Y:S01]  /*2b390*/  @!P2 IADD3 R6, P5, R4, UR45, RZ ;  /* 0x0000002d0406ac10 */ /* 0x000fe2000ffbe0ff */
[----:B------:R-:W-:Y:S01]  /*2b3a0*/  BSSY B1, `(.L_x_802) ;  /* 0x000000b000017945 */ /* 0x000fe20003800000 */
[C---:B------:R-:W-:Y:S02]  /*2b3b0*/  ISETP.LT.OR P6, PT, R0.reuse, 0x9, !P0 ;  /* 0x000000090000780c */ /* 0x040fe400047c1670 */
[----:B------:R1:W-:Y:S01]  /*2b3c0*/  @!P3 STG.E.U8 desc[UR50][R10.64], R3 ;  /* 0x000000030a00b986 */ /* 0x0003e2000c101132 */
[----:B------:R-:W-:Y:S02]  /*2b3d0*/  @!P2 IADD3.X R7, R7, UR44, RZ, P5, !PT ;  /* 0x0000002c0707ac10 */ /* 0x000fe4000affe4ff */
[C---:B------:R-:W-:Y:S02]  /*2b3e0*/  ISETP.LT.OR P3, PT, R0.reuse, 0xa, !P0 ;  /* 0x0000000a0000780c */ /* 0x040fe40004761670 */
[----:B------:R-:W-:-:S02]  /*2b3f0*/  ISETP.LT.OR P4, PT, R0, 0x9, !P1 ;  /* 0x000000090000780c */ /* 0x000fc40004f81670 */
[----:B------:R-:W-:Y:S01]  /*2b400*/  ISETP.LT.OR P5, PT, R0, 0xa, !P1 ;  /* 0x0000000a0000780c */ /* 0x000fe20004fa1670 */
[----:B------:R-:W-:-:S12]  /*2b410*/  @P2 BRA `(.L_x_803) ;  /* 0x00000000000c2947 */ /* 0x000fd80003800000 */
[----:B------:R-:W1:Y:S02]  /*2b420*/  LDG.E.U8 R16, desc[UR50][R20.64+0x1] ;  /* 0x0000013214107981 */ /* 0x000e64000c1e1100 */
[----:B-1----:R-:W-:-:S05]  /*2b430*/  PRMT R3, R16, 0x8880, RZ ;  /* 0x0000888010037816 */ /* 0x002fca00000000ff */
[----:B------:R-:W-:-:S07]  /*2b440*/  IMAD R2, R3, R18, RZ ;  /* 0x0000001203027224 */ /* 0x000fce00078e02ff */
.L_x_803:
[----:B------:R-:W-:Y:S05]  /*2b450*/  BSYNC B1 ;  /* 0x0000000000017941 */ /* 0x000fea0003800000 */
.L_x_802:
[----:B------:R-:W-:Y:S01]  /*2b460*/  @!P2 IMAD R27, R27, R17, R2 ;  /* 0x000000111b1ba224 */ /* 0x000fe200078e0202 */
[----:B------:R-:W-:Y:S01]  /*2b470*/  BSSY B1, `(.L_x_804) ;  /* 0x0000007000017945 */ /* 0x000fe20003800000 */
[----:B-1----:R-:W-:-:S03]  /*2b480*/  IMAD.IADD R3, R19, 0x1, R5 ;  /* 0x0000000113037824 */ /* 0x002fc600078e0205 */
[----:B------:R1:W-:Y:S01]  /*2b490*/  @!P2 STG.E.U8 desc[UR50][R6.64+0x1], R27 ;  /* 0x0000011b0600a986 */ /* 0x0003e2000c101132 */
[----:B------:R-:W-:Y:S05]  /*2b4a0*/  @P6 BRA `(.L_x_805) ;  /* 0x00000000000c6947 */ /* 0x000fea0003800000 */
[----:B------:R-:W1:Y:S02]  /*2b4b0*/  LDG.E.U8 R16, desc[UR50][R8.64+0x8] ;  /* 0x0000083208107981 */ /* 0x000e64000c1e1100 */
[----:B-1----:R-:W-:-:S05]  /*2b4c0*/  PRMT R7, R16, 0x8880, RZ ;  /* 0x0000888010077816 */ /* 0x002fca00000000ff */
[----:B------:R-:W-:-:S07]  /*2b4d0*/  IMAD R2, R7, R18, RZ ;  /* 0x0000001207027224 */ /* 0x000fce00078e02ff */
.L_x_805:
[----:B------:R-:W-:Y:S05]  /*2b4e0*/  BSYNC B1 ;  /* 0x0000000000017941 */ /* 0x000fea0003800000 */
.L_x_804:
[----:B------:R-:W-:Y:S01]  /*2b4f0*/  @!P6 IMAD R11, R28, R17, R2 ;  /* 0x000000111c0be224 */ /* 0x000fe200078e0202 */
[----:B------:R-:W-:Y:S01]  /*2b500*/  BSSY B1, `(.L_x_806) ;  /* 0x0000008000017945 */ /* 0x000fe20003800000 */
[----:B-1----:R-:W-:Y:S02]  /*2b510*/  @!P6 IMAD.MOV.U32 R6, RZ, RZ, R4 ;  /* 0x000000ffff06e224 */ /* 0x002fe400078e0004 */
[----:B------:R-:W-:-:S05]  /*2b520*/  @!P6 IMAD.MOV.U32 R7, RZ, RZ, R3 ;  /* 0x000000ffff07e224 */ /* 0x000fca00078e0003 */
[----:B------:R1:W-:Y:S01]  /*2b530*/  @!P6 STG.E.U8 desc[UR50][R6.64+0x8], R11 ;  /* 0x0000080b0600e986 */ /* 0x0003e2000c101132 */
[----:B------:R-:W-:Y:S05]  /*2b540*/  @P3 BRA `(.L_x_807) ;  /* 0x00000000000c3947 */ /* 0x000fea0003800000 */
[----:B------:R-:W1:Y:S02]  /*2b550*/  LDG.E.U8 R16, desc[UR50][R8.64+0x9] ;  /* 0x0000093208107981 */ /* 0x000e64000c1e1100 */
[----:B-1----:R-:W-:-:S05]  /*2b560*/  PRMT R7, R16, 0x8880, RZ ;  /* 0x0000888010077816 */ /* 0x002fca00000000ff */
[----:B------:R-:W-:-:S07]  /*2b570*/  IMAD R2, R7, R18, RZ ;  /* 0x0000001207027224 */ /* 0x000fce00078e02ff */
.L_x_807:
[----:B------:R-:W-:Y:S05]  /*2b580*/  BSYNC B1 ;  /* 0x0000000000017941 */ /* 0x000fea0003800000 */
.L_x_806:
[----:B------:R-:W-:Y:S01]  /*2b590*/  @!P3 IMAD R29, R29, R17, R2 ;  /* 0x000000111d1db224 */ /* 0x000fe200078e0202 */
[----:B------:R-:W-:Y:S01]  /*2b5a0*/  BSSY B1, `(.L_x_808) ;  /* 0x000000c000017945 */ /* 0x000fe20003800000 */
[----:B------:R-:W-:Y:S01]  /*2b5b0*/  @!P3 IMAD.MOV.U32 R10, RZ, RZ, R4 ;  /* 0x000000ffff0ab224 */ /* 0x000fe200078e0004 */
[----:B------:R-:W-:Y:S01]  /*2b5c0*/  ISETP.LT.OR P2, PT, R0, 0x11, !P1 ;  /* 0x000000110000780c */ /* 0x000fe20004f41670 */
[----:B-1----:R-:W-:Y:S01]  /*2b5d0*/  @!P3 IMAD.MOV.U32 R11, RZ, RZ, R3 ;  /* 0x000000ffff0bb224 */ /* 0x002fe200078e0003 */
[----:B0-----:R-:W-:-:S04]  /*2b5e0*/  @!P5 IADD3 R12, P6, R4, UR45, RZ ;  /* 0x0000002d040cdc10 */ /* 0x001fc8000ffde0ff */
[----:B------:R0:W-:Y:S01]  /*2b5f0*/  @!P3 STG.E.U8 desc[UR50][R10.64+0x9], R29 ;  /* 0x0000091d0a00b986 */ /* 0x0001e2000c101132 */
[----:B------:R-:W-:-:S04]  /*2b600*/  @!P4 IADD3 R6, P3, R4, UR45, RZ ;  /* 0x0000002d0406cc10 */ /* 0x000fc8000ff7e0ff */
[----:B------:R-:W-:Y:S01]  /*2b610*/  @!P4 IADD3.X R7, R3, UR44, RZ, P3, !PT ;  /* 0x0000002c0307cc10 */ /* 0x000fe20009ffe4ff */
[----:B------:R-:W-:Y:S08]  /*2b620*/  @P4 BRA `(.L_x_809) ;  /* 0x00000000000c4947 */ /* 0x000ff00003800000 */
[----:B------:R-:W0:Y:S02]  /*2b630*/  LDG.E.U8 R16, desc[UR50][R20.64+0x8] ;  /* 0x0000083214107981 */ /* 0x000e24000c1e1100 */
[----:B0-----:R-:W-:-:S05]  /*2b640*/  PRMT R11, R16, 0x8880, RZ ;  /* 0x00008880100b7816 */ /* 0x001fca00000000ff */
[----:B------:R-:W-:-:S07]  /*2b650*/  IMAD R2, R11, R18, RZ ;  /* 0x000000120b027224 */ /* 0x000fce00078e02ff */
.L_x_809:
[----:B------:R-:W-:Y:S05]  /*2b660*/  BSYNC B1 ;  /* 0x0000000000017941 */ /* 0x000fea0003800000 */
.L_x_808:
[----:B0-----:R-:W-:Y:S01]  /*2b670*/  @!P4 IMAD R11, R30, R17, R2 ;  /* 0x000000111e0bc224 */ /* 0x001fe200078e0202 */
[----:B------:R-:W-:Y:S01]  /*2b680*/  BSSY B1, `(.L_x_810) ;  /* 0x0000007000017945 */ /* 0x000fe20003800000 */
[----:B------:R-:W-:-:S03]  /*2b690*/  @!P5 IADD3.X R13, R3, UR44, RZ, P6, !PT ;  /* 0x0000002c030ddc10 */ /* 0x000fc6000b7fe4ff */
[----:B------:R0:W-:Y:S01]  /*2b6a0*/  @!P4 STG.E.U8 desc[UR50][R6.64+0x8], R11 ;  /* 0x0000080b0600c986 */ /* 0x0001e2000c101132 */
[----:B------:R-:W-:Y:S05]  /*2b6b0*/  @P5 BRA `(.L_x_811) ;  /* 0x00000000000c5947 */ /* 0x000fea0003800000 */
[----:B------:R-:W0:Y:S02]  /*2b6c0*/  LDG.E.U8 R16, desc[UR50][R20.64+0x9] ;  /* 0x0000093214107981 */ /* 0x000e24000c1e1100 */
[----:B0-----:R-:W-:-:S05]  /*2b6d0*/  PRMT R7, R16, 0x8880, RZ ;  /* 0x0000888010077816 */ /* 0x001fca00000000ff */
[----:B------:R-:W-:-:S07]  /*2b6e0*/  IMAD R2, R7, R18, RZ ;  /* 0x0000001207027224 */ /* 0x000fce00078e02ff */
.L_x_811:
[----:B------:R-:W-:Y:S05]  /*2b6f0*/  BSYNC B1 ;  /* 0x0000000000017941 */ /* 0x000fea0003800000 */
.L_x_810:
[C---:B------:R-:W-:Y:S01]  /*2b700*/  ISETP.LT.OR P4, PT, R0.reuse, 0x11, !P0 ;  /* 0x000000110000780c */ /* 0x040fe20004781670 */
[----:B------:R-:W-:Y:S01]  /*2b710*/  @!P5 IMAD R31, R31, R17, R2 ;  /* 0x000000111f1fd224 */ /* 0x000fe200078e0202 */
[----:B------:R-:W-:Y:S01]  /*2b720*/  BSSY B1, `(.L_x_812) ;  /* 0x0000009000017945 */ /* 0x000fe20003800000 */
[----:B------:R-:W-:Y:S02]  /*2b730*/  ISETP.LT.OR P3, PT, R0, 0x12, !P1 ;  /* 0x000000120000780c */ /* 0x000fe40004f61670 */
[----:B------:R-:W-:Y:S01]  /*2b740*/  @!P2 IADD3 R10, P6, R4, UR45, RZ ;  /* 0x0000002d040aac10 */ /* 0x000fe2000ffde0ff */
[----:B------:R1:W-:Y:S01]  /*2b750*/  @!P5 STG.E.U8 desc[UR50][R12.64+0x9], R31 ;  /* 0x0000091f0c00d986 */ /* 0x0003e2000c101132 */
[----:B------:R-:W-:-:S06]  /*2b760*/  ISETP.LT.OR P5, PT, R0, 0x12, !P0 ;  /* 0x000000120000780c */ /* 0x000fcc00047a1670 */
[----:B------:R-:W-:Y:S07]  /*2b770*/  @P4 BRA `(.L_x_813) ;  /* 0x00000000000c4947 */ /* 0x000fee0003800000 */
[----:B------:R-:W0:Y:S02]  /*2b780*/  LDG.E.U8 R16, desc[UR50][R8.64+0x10] ;  /* 0x0000103208107981 */ /* 0x000e24000c1e1100 */
[----:B0-----:R-:W-:-:S05]  /*2b790*/  PRMT R7, R16, 0x8880, RZ ;  /* 0x0000888010077816 */ /* 0x001fca00000000ff */
[----:B------:R-:W-:-:S07]  /*2b7a0*/  IMAD R2, R7, R18, RZ ;  /* 0x0000001207027224 */ /* 0x000fce00078e02ff */
.L_x_813:
[----:B------:R-:W-:Y:S05]  /*2b7b0*/  BSYNC B1 ;  /* 0x0000000000017941 */ /* 0x000fea0003800000 */
.L_x_812:
[----:B-1----:R-:W-:Y:S01]  /*2b7c0*/  @!P4 IMAD R13, R32, R17, R2 ;  /* 0x00000011200dc224 */ /* 0x002fe200078e0202 */
[----:B------:R-:W-:Y:S01]  /*2b7d0*/  BSSY B1, `(.L_x_814) ;  /* 0x0000008000017945 */ /* 0x000fe20003800000 */
[----:B0-----:R-:W-:Y:S02]  /*2b7e0*/  @!P4 IMAD.MOV.U32 R6, RZ, RZ, R4 ;  /* 0x000000ffff06c224 */ /* 0x001fe400078e0004 */
[----:B------:R-:W-:-:S05]  /*2b7f0*/  @!P4 IMAD.MOV.U32 R7, RZ, RZ, R3 ;  /* 0x000000ffff07c224 */ /* 0x000fca00078e0003 */
[----:B------:R0:W-:Y:S01]  /*2b800*/  @!P4 STG.E.U8 desc[UR50][R6.64+0x10], R13 ;  /* 0x0000100d0600c986 */ /* 0x0001e2000c101132 */
[----:B------:R-:W-:Y:S05]  /*2b810*/  @P5 BRA `(.L_x_815) ;  /* 0x00000000000c5947 */ /* 0x000fea0003800000 */
[----:B------:R-:W0:Y:S02]  /*2b820*/  LDG.E.U8 R16, desc[UR50][R8.64+0x11] ;  /* 0x0000113208107981 */ /* 0x000e24000c1e1100 */
[----:B0-----:R-:W-:-:S05]  /*2b830*/  PRMT R7, R16, 0x8880, RZ ;  /* 0x0000888010077816 */ /* 0x001fca00000000ff */
[----:B------:R-:W-:-:S07]  /*2b840*/  IMAD R2, R7, R18, RZ ;  /* 0x0000001207027224 */ /* 0x000fce00078e02ff */
.L_x_815:
[----:B------:R-:W-:Y:S05]  /*2b850*/  BSYNC B1 ;  /* 0x0000000000017941 */ /* 0x000fea0003800000 */
.L_x_814:
[----:B------:R-:W-:Y:S01]  /*2b860*/  @!P5 IMAD R33, R33, R17, R2 ;  /* 0x000000112121d224 */ /* 0x000fe200078e0202 */
[----:B------:R-:W-:Y:S01]  /*2b870*/  BSSY B1, `(.L_x_816) ;  /* 0x0000009000017945 */ /* 0x000fe20003800000 */
[----:B0-----:R-:W-:Y:S01]  /*2b880*/  @!P5 IMAD.MOV.U32 R6, RZ, RZ, R4 ;  /* 0x000000ffff06d224 */ /* 0x001fe200078e0004 */
[----:B------:R-:W-:Y:S01]  /*2b890*/  @!P2 IADD3.X R11, R3, UR44, RZ, P6, !PT ;  /* 0x0000002c030bac10 */ /* 0x000fe2000b7fe4ff */
[----:B------:R-:W-:-:S05]  /*2b8a0*/  @!P5 IMAD.MOV.U32 R7, RZ, RZ, R3 ;  /* 0x000000ffff07d224 */ /* 0x000fca00078e0003 */
[----:B------:R0:W-:Y:S01]  /*2b8b0*/  @!P5 STG.E.U8 desc[UR50][R6.64+0x11], R33 ;  /* 0x000011210600d986 */ /* 0x0001e2000c101132 */
[----:B------:R-:W-:Y:S05]  /*2b8c0*/  @P2 BRA `(.L_x_817) ;  /* 0x00000000000c2947 */ /* 0x000fea0003800000 */
[----:B------:R-:W0:Y:S02]  /*2b8d0*/  LDG.E.U8 R16, desc[UR50][R20.64+0x10] ;  /* 0x0000103214107981 */ /* 0x000e24000c1e1100 */
[----:B0-----:R-:W-:-:S05]  /*2b8e0*/  PRMT R7, R16, 0x8880, RZ ;  /* 0x0000888010077816 */ /* 0x001fca00000000ff */
[----:B------:R-:W-:-:S07]  /*2b8f0*/  IMAD R2, R7, R18, RZ ;  /* 0x0000001207027224 */ /* 0x000fce00078e02ff */
.L_x_817:
[----:B------:R-:W-:Y:S05]  /*2b900*/  BSYNC B1 ;  /* 0x0000000000017941 */ /* 0x000fea0003800000 */
.L_x_816:
[----:B------:R-:W-:Y:S01]  /*2b910*/  @!P2 IMAD R13, R34, R17, R2 ;  /* 0x00000011220da224 */ /* 0x000fe200078e0202 */
[----:B0-----:R-:W-:Y:S01]  /*2b920*/  @!P3 IADD3 R6, P5, R4, UR45, RZ ;  /* 0x0000002d0406bc10 */ /* 0x001fe2000ffbe0ff */
        /* <DEDUP_REMOVED lines=8> */
[----:B------:R-:W0:Y:S02]  /*2b9b0*/  LDG.E.U8 R16, desc[UR50][R20.64+0x11] ;  /* 0x0000113214107981 */ /* 0x000e24000c1e1100 */
[----:B0-----:R-:W-:-:S05]  /*2b9c0*/  PRMT R11, R16, 0x8880, RZ ;  /* 0x00008880100b7816 */ /* 0x001fca00000000ff */
[----:B------:R-:W-:-:S07]  /*2b9d0*/  IMAD R2, R11, R18, RZ ;  /* 0x000000120b027224 */ /* 0x000fce00078e02ff */
.L_x_819:
[----:B------:R-:W-:Y:S05]  /*2b9e0*/  BSYNC B1 ;  /* 0x0000000000017941 */ /* 0x000fea0003800000 */
.L_x_818:
[----:B------:R-:W-:Y:S01]  /*2b9f0*/  @!P3 IMAD R35, R35, R17, R2 ;  /* 0x000000112323b224 */ /* 0x000fe200078e0202 */
[----:B------:R-:W-:Y:S04]  /*2ba00*/  BSSY B1, `(.L_x_820) ;  /* 0x0000006000017945 */ /* 0x000fe80003800000 */
[----:B------:R1:W-:Y:S01]  /*2ba10*/  @!P3 STG.E.U8 desc[UR50][R6.64+0x11], R35 ;  /* 0x000011230600b986 */ /* 0x0003e2000c101132 */
[----:B------:R-:W-:Y:S05]  /*2ba20*/  @P6 BRA `(.L_x_821) ;  /* 0x00000000000c6947 */ /* 0x000fea0003800000 */
[----:B------:R-:W1:Y:S02]  /*2ba30*/  LDG.E.U8 R16, desc[UR50][R8.64+0x18] ;  /* 0x0000183208107981 */ /* 0x000e64000c1e1100 */
[----:B-1----:R-:W-:-:S05]  /*2ba40*/  PRMT R7, R16, 0x8880, RZ ;  /* 0x0000888010077816 */ /* 0x002fca00000000ff */
[----:B------:R-:W-:-:S07]  /*2ba50*/  IMAD R2, R7, R18, RZ ;  /* 0x0000001207027224 */ /* 0x000fce00078e02ff */
.L_x_821:
[----:B------:R-:W-:Y:S05]  /*2ba60*/  BSYNC B1 ;  /* 0x0000000000017941 */ /* 0x000fea0003800000 */
.L_x_820:
[----:B0-----:R-:W-:Y:S01]  /*2ba70*/  @!P6 IMAD R11, R36, R17, R2 ;  /* 0x00000011240be224 */ /* 0x001fe200078e0202 */
[----:B------:R-:W-:Y:S01]  /*2ba80*/  BSSY B1, `(.L_x_822) ;  /* 0x0000008000017945 */ /* 0x000fe20003800000 */
[----:B-1----:R-:W-:Y:S02]  /*2ba90*/  @!P6 IMAD.MOV.U32 R6, RZ, RZ, R4 ;  /* 0x000000ffff06e224 */ /* 0x002fe400078e0004 */
[----:B------:R-:W-:-:S05]  /*2baa0*/  @!P6 IMAD.MOV.U32 R7, RZ, RZ, R3 ;  /* 0x000000ffff07e224 */ /* 0x000fca00078e0003 */
[----:B------:R0:W-:Y:S01]  /*2bab0*/  @!P6 STG.E.U8 desc[UR50][R6.64+0x18], R11 ;  /* 0x0000180b0600e986 */ /* 0x0001e2000c101132 */
[----:B------:R-:W-:Y:S05]  /*2bac0*/  @P2 BRA `(.L_x_823) ;  /* 0x00000000000c2947 */ /* 0x000fea0003800000 */
[----:B------:R-:W0:Y:S02]  /*2bad0*/  LDG.E.U8 R16, desc[UR50][R8.64+0x19] ;  /* 0x0000193208107981 */ /* 0x000e24000c1e1100 */
[----:B0-----:R-:W-:-:S05]  /*2bae0*/  PRMT R7, R16, 0x8880, RZ ;  /* 0x0000888010077816 */ /* 0x001fca00000000ff */
[----:B------:R-:W-:-:S07]  /*2baf0*/  IMAD R2, R7, R18, RZ ;  /* 0x0000001207027224 */ /* 0x000fce00078e02ff */
.L_x_823:
[----:B------:R-:W-:Y:S05]  /*2bb00*/  BSYNC B1 ;  /* 0x0000000000017941 */ /* 0x000fea0003800000 */
.L_x_822:
[----:B------:R-:W-:Y:S01]  /*2bb10*/  @!P2 IMAD R37, R37, R17, R2 ;  /* 0x000000112525a224 */ /* 0x000fe200078e0202 */
[----:B------:R-:W-:Y:S01]  /*2bb20*/  BSSY B1, `(.L_x_824) ;  /* 0x000000c000017945 */ /* 0x000fe20003800000 */
[----:B0-----:R-:W-:Y:S01]  /*2bb30*/  @!P2 IMAD.MOV.U32 R6, RZ, RZ, R4 ;  /* 0x000000ffff06a224 */ /* 0x001fe200078e0004 */
[----:B------:R-:W-:Y:S01]  /*2bb40*/  ISETP.LT.OR P3, PT, R0, 0x21, !P1 ;  /* 0x000000210000780c */ /* 0x000fe20004f61670 */
[----:B------:R-:W-:Y:S01]  /*2bb50*/  @!P2 IMAD.MOV.U32 R7, RZ, RZ, R3 ;  /* 0x000000ffff07a224 */ /* 0x000fe200078e0003 */
[----:B------:R-:W-:-:S04]  /*2bb60*/  @!P5 IADD3 R12, P6, R4, UR45, RZ ;  /* 0x0000002d040cdc10 */ /* 0x000fc8000ffde0ff */
[----:B------:R0:W-:Y:S01]  /*2bb70*/  @!P2 STG.E.U8 desc[UR50][R6.64+0x19], R37 ;  /* 0x000019250600a986 */ /* 0x0001e2000c101132 */
[----:B------:R-:W-:-:S04]  /*2bb80*/  @!P4 IADD3 R10, P2, R4, UR45, RZ ;  /* 0x0000002d040acc10 */ /* 0x000fc8000ff5e0ff */
[----:B------:R-:W-:Y:S01]  /*2bb90*/  @!P4 IADD3.X R11, R3, UR44, RZ, P2, !PT ;  /* 0x0000002c030bcc10 */ /* 0x000fe200097fe4ff */
[----:B------:R-:W-:Y:S08]  /*2bba0*/  @P4 BRA `(.L_x_825) ;  /* 0x00000000000c4947 */ /* 0x000ff00003800000 */
[----:B------:R-:W0:Y:S02]  /*2bbb0*/  LDG.E.U8 R16, desc[UR50][R20.64+0x18] ;  /* 0x0000183214107981 */ /* 0x000e24000c1e1100 */
[----:B0-----:R-:W-:-:S05]  /*2bbc0*/  PRMT R7, R16, 0x8880, RZ ;  /* 0x0000888010077816 */ /* 0x001fca00000000ff */
[----:B------:R-:W-:-:S07]  /*2bbd0*/  IMAD R2, R7, R18, RZ ;  /* 0x0000001207027224 */ /* 0x000fce00078e02ff */
.L_x_825:
[----:B------:R-:W-:Y:S05]  /*2bbe0*/  BSYNC B1 ;  /* 0x0000000000017941 */ /* 0x000fea0003800000 */
.L_x_824:
        /* <DEDUP_REMOVED lines=8> */
.L_x_827:
[----:B------:R-:W-:Y:S05]  /*2bc70*/  BSYNC B1 ;  /* 0x0000000000017941 */ /* 0x000fea0003800000 */
.L_x_826:
[C---:B------:R-:W-:Y:S01]  /*2bc80*/  ISETP.LT.OR P4, PT, R0.reuse, 0x21, !P0 ;  /* 0x000000210000780c */ /* 0x040fe20004781670 */
[----:B------:R-:W-:Y:S01]  /*2bc90*/  @!P5 IMAD R39, R39, R17, R2 ;  /* 0x000000112727d224 */ /* 0x000fe200078e0202 */
[----:B------:R-:W-:Y:S01]  /*2bca0*/  BSSY B1, `(.L_x_828) ;  /* 0x0000009000017945 */ /* 0x000fe20003800000 */
[----:B------:R-:W-:Y:S02]  /*2bcb0*/  ISETP.LT.OR P2, PT, R0, 0x22, !P1 ;  /* 0x000000220000780c */ /* 0x000fe40004f41670 */
[----:B0-----:R-:W-:Y:S01]  /*2bcc0*/  @!P3 IADD3 R10, P6, R4, UR45, RZ ;  /* 0x0000002d040abc10 */ /* 0x001fe2000ffde0ff */
[----:B------:R0:W-:Y:S01]  /*2bcd0*/  @!P5 STG.E.U8 desc[UR50][R12.64+0x19], R39 ;  /* 0x000019270c00d986 */ /* 0x0001e2000c101132 */
[----:B------:R-:W-:-:S06]  /*2bce0*/  ISETP.LT.OR P5, PT, R0, 0x22, !P0 ;  /* 0x000000220000780c */ /* 0x000fcc00047a1670 */
[----:B------:R-:W-:Y:S07]  /*2bcf0*/  @P4 BRA `(.L_x_829) ;  /* 0x00000000000c4947 */ /* 0x000fee0003800000 */
[----:B------:R-:W2:Y:S02]  /*2bd00*/  LDG.E.U8 R16, desc[UR50][R8.64+0x20] ;  /* 0x0000203208107981 */ /* 0x000ea4000c1e1100 */
[----:B--2---:R-:W-:-:S05]  /*2bd10*/  PRMT R7, R16, 0x8880, RZ ;  /* 0x0000888010077816 */ /* 0x004fca00000000ff */
[----:B------:R-:W-:-:S07]  /*2bd20*/  IMAD R2, R7, R18, RZ ;  /* 0x0000001207027224 */ /* 0x000fce00078e02ff */
.L_x_829:
[----:B------:R-:W-:Y:S05]  /*2bd30*/  BSYNC B1 ;  /* 0x0000000000017941 */ /* 0x000fea0003800000 */
.L_x_828:
[----:B0-----:R-:W-:Y:S01]  /*2bd40*/  @!P4 IMAD R13, R40, R17, R2 ;  /* 0x00000011280dc224 */ /* 0x001fe200078e0202 */
[----:B------:R-:W-:Y:S01]  /*2bd50*/  BSSY B1, `(.L_x_830) ;  /* 0x0000008000017945 */ /* 0x000fe20003800000 */
[----:B------:R-:W-:Y:S02]  /*2bd60*/  @!P4 IMAD.MOV.U32 R6, RZ, RZ, R4 ;  /* 0x000000ffff06c224 */ /* 0x000fe400078e0004 */
[----:B------:R-:W-:-:S05]  /*2bd70*/  @!P4 IMAD.MOV.U32 R7, RZ, RZ, R3 ;  /* 0x000000ffff07c224 */ /* 0x000fca00078e0003 */
[----:B------:R0:W-:Y:S01]  /*2bd80*/  @!P4 STG.E.U8 desc[UR50][R6.64+0x20], R13 ;  /* 0x0000200d0600c986 */ /* 0x0001e2000c101132 */
[----:B------:R-:W-:Y:S05]  /*2bd90*/  @P5 BRA `(.L_x_831) ;  /* 0x00000000000c5947 */ /* 0x000fea0003800000 */
[----:B------:R-:W0:Y:S02]  /*2bda0*/  LDG.E.U8 R16, desc[UR50][R8.64+0x21] ;  /* 0x0000213208107981 */ /* 0x000e24000c1e1100 */
[----:B0-----:R-:W-:-:S05]  /*2bdb0*/  PRMT R7, R16, 0x8880, RZ ;  /* 0x0000888010077816 */ /* 0x001fca00000000ff */
[----:B------:R-:W-:-:S07]  /*2bdc0*/  IMAD R2, R7, R18, RZ ;  /* 0x0000001207027224 */ /* 0x000fce00078e02ff */
.L_x_831:
[----:B------:R-:W-:Y:S05]  /*2bdd0*/  BSYNC B1 ;  /* 0x0000000000017941 */ /* 0x000fea0003800000 */
.L_x_830:
[----:B------:R-:W-:Y:S01]  /*2bde0*/  @!P5 IMAD R41, R41, R17, R2 ;  /* 0x000000112929d224 */ /* 0x000fe200078e0202 */
[----:B0-----:R-:W-:Y:S01]  /*2bdf0*/  @!P5 MOV R7, R3 ;  /* 0x000000030007d202 */ /* 0x001fe20000000f00 */
[----:B------:R-:W-:Y:S01]  /*2be00*/  @!P5 IMAD.MOV.U32 R6, RZ, RZ, R4 ;  /* 0x000000ffff06d224 */ /* 0x000fe200078e0004 */
[----:B------:R-:W-:Y:S01]  /*2be10*/  BSSY B1, `(.L_x_832) ;  /* 0x0000007000017945 */ /* 0x000fe20003800000 */
[----:B------:R-:W-:-:S03]  /*2be20*/  @!P3 IADD3.X R11, R3, UR44, RZ, P6, !PT ;  /* 0x0000002c030bbc10 */ /* 0x000fc6000b7fe4ff */
[----:B------:R0:W-:Y:S01]  /*2be30*/  @!P5 STG.E.U8 desc[UR50][R6.64+0x21], R41 ;  /* 0x000021290600d986 */ /* 0x0001e2000c101132 */
[----:B------:R-:W-:Y:S05]  /*2be40*/  @P3 BRA `(.L_x_833) ;  /* 0x00000000000c3947 */ /* 0x000fea0003800000 */
[----:B------:R-:W0:Y:S02]  /*2be50*/  LDG.E.U8 R16, desc[UR50][R20.64+0x20] ;  /* 0x0000203214107981 */ /* 0x000e24000c1e1100 */
[----:B0-----:R-:W-:-:S05]  /*2be60*/  PRMT R7, R16, 0x8880, RZ ;  /* 0x0000888010077816 */ /* 0x001fca00000000ff */
[----:B------:R-:W-:-:S07]  /*2be70*/  IMAD R2, R7, R18, RZ ;  /* 0x0000001207027224 */ /* 0x000fce00078e02ff */
.L_x_833:
[----:B------:R-:W-:Y:S05]  /*2be80*/  BSYNC B1 ;  /* 0x0000000000017941 */ /* 0x000fea0003800000 */
.L_x_832:
        /* <DEDUP_REMOVED lines=13> */
.L_x_835:
[----:B------:R-:W-:Y:S05]  /*2bf60*/  BSYNC B1 ;  /* 0x0000000000017941 */ /* 0x000fea0003800000 */
.L_x_834:
[----:B------:R-:W-:Y:S01]  /*2bf70*/  @!P2 IMAD R43, R43, R17, R2 ;  /* 0x000000112b2ba224 */ /* 0x000fe200078e0202 */
[----:B------:R-:W-:Y:S04]  /*2bf80*/  BSSY B1, `(.L_x_836) ;  /* 0x0000006000017945 */ /* 0x000fe80003800000 */
[----:B------:R1:W-:Y:S01]  /*2bf90*/  @!P2 STG.E.U8 desc[UR50][R6.64+0x21], R43 ;  /* 0x0000212b0600a986 */ /* 0x0003e2000c101132 */
[----:B------:R-:W-:Y:S05]  /*2bfa0*/  @P6 BRA `(.L_x_837) ;  /* 0x00000000000c6947 */ /* 0x000fea0003800000 */
[----:B------:R-:W1:Y:S02]  /*2bfb0*/  LDG.E.U8 R16, desc[UR50][R8.64+0x28] ;  /* 0x0000283208107981 */ /* 0x000e64000c1e1100 */
[----:B-1----:R-:W-:-:S05]  /*2bfc0*/  PRMT R7, R16, 0x8880, RZ ;  /* 0x0000888010077816 */ /* 0x002fca00000000ff */
[----:B------:R-:W-:-:S07]  /*2bfd0*/  IMAD R2, R7, R18, RZ ;  /* 0x0000001207027224 */ /* 0x000fce00078e02ff */
.L_x_837:
[----:B------:R-:W-:Y:S05]  /*2bfe0*/  BSYNC B1 ;  /* 0x0000000000017941 */ /* 0x000fea0003800000 */
.L_x_836:
        /* <DEDUP_REMOVED lines=9> */
.L_x_839:
[----:B------:R-:W-:Y:S05]  /*2c080*/  BSYNC B1 ;  /* 0x0000000000017941 */ /* 0x000fea0003800000 */
.L_x_838:
        /* <DEDUP_REMOVED lines=13> */
.L_x_841:
[----:B------:R-:W-:Y:S05]  /*2c160*/  BSYNC B1 ;  /* 0x0000000000017941 */ /* 0x000fea0003800000 */
.L_x_840:
        /* <DEDUP_REMOVED lines=8> */
.L_x_843:
[----:B------:R-:W-:Y:S05]  /*2c1f0*/  BSYNC B1 ;  /* 0x0000000000017941 */ /* 0x000fea0003800000 */
.L_x_842:
        /* <DEDUP_REMOVED lines=11> */
.L_x_845:
[----:B------:R-:W-:Y:S05]  /*2c2b0*/  BSYNC B1 ;  /* 0x0000000000017941 */ /* 0x000fea0003800000 */
.L_x_844:
        /* <DEDUP_REMOVED lines=9> */
.L_x_847:
[----:B------:R-:W-:Y:S05]  /*2c350*/  BSYNC B1 ;  /* 0x0000000000017941 */ /* 0x000fea0003800000 */
.L_x_846:
        /* <DEDUP_REMOVED lines=10> */
.L_x_849:
[----:B------:R-:W-:Y:S05]  /*2c400*/  BSYNC B1 ;  /* 0x0000000000017941 */ /* 0x000fea0003800000 */
.L_x_848:
        /* <DEDUP_REMOVED lines=13> */
.L_x_851:
[----:B------:R-:W-:Y:S05]  /*2c4e0*/  BSYNC B1 ;  /* 0x0000000000017941 */ /* 0x000fea0003800000 */
.L_x_850:
[----:B------:R-:W-:Y:S01]  /*2c4f0*/  @!P3 IMAD R51, R51, R17, R2 ;  /* 0x000000113333b224 */ /* 0x000fe200078e0202 */
[----:B------:R-:W-:Y:S04]  /*2c500*/  BSSY B1, `(.L_x_852) ;  /* 0x0000006000017945 */ /* 0x000fe80003800000 */
[----:B------:R1:W-:Y:S01]  /*2c510*/  @!P3 STG.E.U8 desc[UR50][R6.64+0x31], R51 ;  /* 0x000031330600b986 */ /* 0x0003e2000c101132 */
[----:B------:R-:W-:Y:S05]  /*2c520*/  @P6 BRA `(.L_x_853) ;  /* 0x00000000000c6947 */ /* 0x000fea0003800000 */
[----:B------:R-:W1:Y:S02]  /*2c530*/  LDG.E.U8 R16, desc[UR50][R8.64+0x38] ;  /* 0x0000383208107981 */ /* 0x000e64000c1e1100 */
[----:B-1----:R-:W-:-:S05]  /*2c540*/  PRMT R7, R16, 0x8880, RZ ;  /* 0x0000888010077816 */ /* 0x002fca00000000ff */
[----:B------:R-:W-:-:S07]  /*2c550*/  IMAD R2, R7, R18, RZ ;  /* 0x0000001207027224 */ /* 0x000fce00078e02ff */
.L_x_853:
[----:B------:R-:W-:Y:S05]  /*2c560*/  BSYNC B1 ;  /* 0x0000000000017941 */ /* 0x000fea0003800000 */
.L_x_852:
        /* <DEDUP_REMOVED lines=9> */
.L_x_855:
[----:B------:R-:W-:Y:S05]  /*2c600*/  BSYNC B1 ;  /* 0x0000000000017941 */ /* 0x000fea0003800000 */
.L_x_854:
        /* <DEDUP_REMOVED lines=13> */
.L_x_857:
[----:B------:R-:W-:Y:S05]  /*2c6e0*/  BSYNC B1 ;  /* 0x0000000000017941 */ /* 0x000fea0003800000 */
.L_x_856:
        /* <DEDUP_REMOVED lines=8> */
.L_x_859:
[----:B------:R-:W-:Y:S05]  /*2c770*/  BSYNC B1 ;  /* 0x0000000000017941 */ /* 0x000fea0003800000 */
.L_x_858:
        /* <DEDUP_REMOVED lines=11> */
.L_x_861:
[----:B------:R-:W-:Y:S05]  /*2c830*/  BSYNC B1 ;  /* 0x0000000000017941 */ /* 0x000fea0003800000 */
.L_x_860:
        /* <DEDUP_REMOVED lines=9> */
.L_x_863:
[----:B------:R-:W-:Y:S05]  /*2c8d0*/  BSYNC B1 ;  /* 0x0000000000017941 */ /* 0x000fea0003800000 */
.L_x_862:
        /* <DEDUP_REMOVED lines=10> */
.L_x_865:
[----:B------:R-:W-:Y:S05]  /*2c980*/  BSYNC B1 ;  /* 0x0000000000017941 */ /* 0x000fea0003800000 */
.L_x_864:
        /* <DEDUP_REMOVED lines=13> */
.L_x_867:
[----:B------:R-:W-:Y:S05]  /*2ca60*/  BSYNC B1 ;  /* 0x0000000000017941 */ /* 0x000fea0003800000 */
.L_x_866:
[----:B------:R-:W-:Y:S01]  /*2ca70*/  @!P2 IMAD R59, R59, R17, R2 ;  /* 0x000000113b3ba224 */ /* 0x000fe200078e0202 */
[----:B------:R-:W-:Y:S04]  /*2ca80*/  BSSY B1, `(.L_x_868) ;  /* 0x0000006000017945 */ /* 0x000fe80003800000 */
[----:B------:R1:W-:Y:S01]  /*2ca90*/  @!P2 STG.E.U8 desc[UR50][R6.64+0x41], R59 ;  /* 0x0000413b0600a986 */ /* 0x0003e2000c101132 */
[----:B------:R-:W-:Y:S05]  /*2caa0*/  @P6 BRA `(.L_x_869) ;  /* 0x00000000000c6947 */ /* 0x000fea0003800000 */
[----:B------:R-:W1:Y:S02]  /*2cab0*/  LDG.E.U8 R16, desc[UR50][R8.64+0x48] ;  /* 0x0000483208107981 */ /* 0x000e64000c1e1100 */
[----:B-1----:R-:W-:-:S05]  /*2cac0*/  PRMT R7, R16, 0x8880, RZ ;  /* 0x0000888010077816 */ /* 0x002fca00000000ff */
[----:B------:R-:W-:-:S07]  /*2cad0*/  IMAD R2, R7, R18, RZ ;  /* 0x0000001207027224 */ /* 0x000fce00078e02ff */
.L_x_869:
[----:B------:R-:W-:Y:S05]  /*2cae0*/  BSYNC B1 ;  /* 0x0000000000017941 */ /* 0x000fea0003800000 */
.L_x_868:
        /* <DEDUP_REMOVED lines=9> */
.L_x_871:
[----:B------:R-:W-:Y:S05]  /*2cb80*/  BSYNC B1 ;  /* 0x0000000000017941 */ /* 0x000fea0003800000 */
.L_x_870:
        /* <DEDUP_REMOVED lines=13> */
.L_x_873:
[----:B------:R-:W-:Y:S05]  /*2cc60*/  BSYNC B1 ;  /* 0x0000000000017941 */ /* 0x000fea0003800000 */
.L_x_872:
        /* <DEDUP_REMOVED lines=8> */
.L_x_875:
[----:B------:R-:W-:Y:S05]  /*2ccf0*/  BSYNC B1 ;  /* 0x0000000000017941 */ /* 0x000fea0003800000 */
.L_x_874:
        /* <DEDUP_REMOVED lines=11> */
.L_x_877:
[----:B------:R-:W-:Y:S05]  /*2cdb0*/  BSYNC B1 ;  /* 0x0000000000017941 */ /* 0x000fea0003800000 */
.L_x_876:
[----:B0-----:R-:W-:Y:S01]  /*2cdc0*/  @!P4 IMAD R13, R64, R17, R2 ;  /* 0x00000011400dc224 */ /* 0x001fe200078e0202 */
[----:B------:R-:W-:Y:S01]  /*2cdd0*/  @!P4 MOV R7, R3 ;  /* 0x000000030007c202 */ /* 0x000fe20000000f00 */
[----:B------:R-:W-:Y:S01]  /*2cde0*/  @!P4 IMAD.MOV.U32 R6, RZ, RZ, R4 ;  /* 0x000000ffff06c224 */ /* 0x000fe200078e0004 */
[----:B------:R-:W-:Y:S04]  /*2cdf0*/  BSSY B1, `(.L_x_878) ;  /* 0x0000006000017945 */ /* 0x000fe80003800000 */
[----:B------:R0:W-:Y:S01]  /*2ce00*/  @!P4 STG.E.U8 desc[UR50][R6.64+0x50], R13 ;  /* 0x0000500d0600c986 */ /* 0x0001e2000c101132 */
[----:B------:R-:W-:Y:S05]  /*2ce10*/  @P5 BRA `(.L_x_879) ;  /* 0x00000000000c5947 */ /* 0x000fea0003800000 */
[----:B------:R-:W0:Y:S02]  /*2ce20*/  LDG.E.U8 R16, desc[UR50][R8.64+0x51] ;  /* 0x0000513208107981 */ /* 0x000e24000c1e1100 */
[----:B0-----:R-:W-:-:S05]  /*2ce30*/  PRMT R7, R16, 0x8880, RZ ;  /* 0x0000888010077816 */ /* 0x001fca00000000ff */
[----:B------:R-:W-:-:S07]  /*2ce40*/  IMAD R2, R7, R18, RZ ;  /* 0x0000001207027224 */ /* 0x000fce00078e02ff */
.L_x_879:
[----:B------:R-:W-:Y:S05]  /*2ce50*/  BSYNC B1 ;  /* 0x0000000000017941 */ /* 0x000fea0003800000 */
.L_x_878:
        /* <DEDUP_REMOVED lines=10> */
.L_x_881:
[----:B------:R-:W-:Y:S05]  /*2cf00*/  BSYNC B1 ;  /* 0x0000000000017941 */ /* 0x000fea0003800000 */
.L_x_880:
        /* <DEDUP_REMOVED lines=13> */
.L_x_883:
[----:B------:R-:W-:Y:S05]  /*2cfe0*/  BSYNC B1 ;  /* 0x0000000000017941 */ /* 0x000fea0003800000 */
.L_x_882:
[----:B------:R-:W-:Y:S01]  /*2cff0*/  @!P3 IMAD R67, R67, R17, R2 ;  /* 0x000000114343b224 */ /* 0x000fe200078e0202 */
[----:B------:R-:W-:Y:S04]  /*2d000*/  BSSY B1, `(.L_x_884) ;  /* 0x0000006000017945 */ /* 0x000fe80003800000 */
[----:B------:R1:W-:Y:S01]  /*2d010*/  @!P3 STG.E.U8 desc[UR50][R6.64+0x51], R67 ;  /* 0x000051430600b986 */ /* 0x0003e2000c101132 */
[----:B------:R-:W-:Y:S05]  /*2d020*/  @P6 BRA `(.L_x_885) ;  /* 0x00000000000c6947 */ /* 0x000fea0003800000 */
[----:B------:R-:W1:Y:S02]  /*2d030*/  LDG.E.U8 R16, desc[UR50][R8.64+0x58] ;  /* 0x0000583208107981 */ /* 0x000e64000c1e1100 */
[----:B-1----:R-:W-:-:S05]  /*2d040*/  PRMT R7, R16, 0x8880, RZ ;  /* 0x0000888010077816 */ /* 0x002fca00000000ff */
[----:B------:R-:W-:-:S07]  /*2d050*/  IMAD R2, R7, R18, RZ ;  /* 0x0000001207027224 */ /* 0x000fce00078e02ff */
.L_x_885:
[----:B------:R-:W-:Y:S05]  /*2d060*/  BSYNC B1 ;  /* 0x0000000000017941 */ /* 0x000fea0003800000 */
.L_x_884:
        /* <DEDUP_REMOVED lines=9> */
.L_x_887:
[----:B------:R-:W-:Y:S05]  /*2d100*/  BSYNC B1 ;  /* 0x0000000000017941 */ /* 0x000fea0003800000 */
.L_x_886:
        /* <DEDUP_REMOVED lines=13> */
.L_x_889:
[----:B------:R-:W-:Y:S05]  /*2d1e0*/  BSYNC B1 ;  /* 0x0000000000017941 */ /* 0x000fea0003800000 */
.L_x_888:
        /* <DEDUP_REMOVED lines=8> */
.L_x_891:
[----:B------:R-:W-:Y:S05]  /*2d270*/  BSYNC B1 ;  /* 0x0000000000017941 */ /* 0x000fea0003800000 */
.L_x_890:
        /* <DEDUP_REMOVED lines=11> */
.L_x_893:
[----:B------:R-:W-:Y:S05]  /*2d330*/  BSYNC B1 ;  /* 0x0000000000017941 */ /* 0x000fea0003800000 */
.L_x_892:
        /* <DEDUP_REMOVED lines=9> */
.L_x_895:
[----:B------:R-:W-:Y:S05]  /*2d3d0*/  BSYNC B1 ;  /* 0x0000000000017941 */ /* 0x000fea0003800000 */
.L_x_894:
        /* <DEDUP_REMOVED lines=10> */
.L_x_897:
[----:B------:R-:W-:Y:S05]  /*2d480*/  BSYNC B1 ;  /* 0x0000000000017941 */ /* 0x000fea0003800000 */
.L_x_896:
        /* <DEDUP_REMOVED lines=13> */
.L_x_899:
[----:B------:R-:W-:Y:S05]  /*2d560*/  BSYNC B1 ;  /* 0x0000000000017941 */ /* 0x000fea0003800000 */
.L_x_898:
[----:B------:R-:W-:Y:S01]  /*2d570*/  @!P2 IMAD R75, R75, R17, R2 ;  /* 0x000000114b4ba224 */ /* 0x000fe200078e0202 */
[----:B------:R-:W-:Y:S04]  /*2d580*/  BSSY B1, `(.L_x_900) ;  /* 0x0000006000017945 */ /* 0x000fe80003800000 */
[----:B------:R1:W-:Y:S01]  /*2d590*/  @!P2 STG.E.U8 desc[UR50][R6.64+0x61], R75 ;  /* 0x0000614b0600a986 */ /* 0x0003e2000c101132 */
[----:B------:R-:W-:Y:S05]  /*2d5a0*/  @P6 BRA `(.L_x_901) ;  /* 0x00000000000c6947 */ /* 0x000fea0003800000 */
[----:B------:R-:W1:Y:S02]  /*2d5b0*/  LDG.E.U8 R16, desc[UR50][R8.64+0x68] ;  /* 0x0000683208107981 */ /* 0x000e64000c1e1100 */
[----:B-1----:R-:W-:-:S05]  /*2d5c0*/  PRMT R7, R16, 0x8880, RZ ;  /* 0x0000888010077816 */ /* 0x002fca00000000ff */
[----:B------:R-:W-:-:S07]  /*2d5d0*/  IMAD R2, R7, R18, RZ ;  /* 0x0000001207027224 */ /* 0x000fce00078e02ff */
.L_x_901:
[----:B------:R-:W-:Y:S05]  /*2d5e0*/  BSYNC B1 ;  /* 0x0000000000017941 */ /* 0x000fea0003800000 */
.L_x_900:
        /* <DEDUP_REMOVED lines=9> */
.L_x_903:
[----:B------:R-:W-:Y:S05]  /*2d680*/  BSYNC B1 ;  /* 0x0000000000017941 */ /* 0x000fea0003800000 */
.L_x_902:
        /* <DEDUP_REMOVED lines=13> */
.L_x_905:
[----:B------:R-:W-:Y:S05]  /*2d760*/  BSYNC B1 ;  /* 0x0000000000017941 */ /* 0x000fea0003800000 */
.L_x_904:
        /* <DEDUP_REMOVED lines=8> */
.L_x_907:
[----:B------:R-:W-:Y:S05]  /*2d7f0*/  BSYNC B1 ;  /* 0x0000000000017941 */ /* 0x000fea0003800000 */
.L_x_906:
        /* <DEDUP_REMOVED lines=11> */
.L_x_909:
[----:B------:R-:W-:Y:S05]  /*2d8b0*/  BSYNC B1 ;  /* 0x0000000000017941 */ /* 0x000fea0003800000 */
.L_x_908:
        /* <DEDUP_REMOVED lines=9> */
.L_x_911:
[----:B------:R-:W-:Y:S05]  /*2d950*/  BSYNC B1 ;  /* 0x0000000000017941 */ /* 0x000fea0003800000 */
.L_x_910:
        /* <DEDUP_REMOVED lines=10> */
.L_x_913:
[----:B------:R-:W-:Y:S05]  /*2da00*/  BSYNC B1 ;  /* 0x0000000000017941 */ /* 0x000fea0003800000 */
.L_x_912:
        /* <DEDUP_REMOVED lines=13> */
.L_x_915:
[----:B------:R-:W-:Y:S05]  /*2dae0*/  BSYNC B1 ;  /* 0x0000000000017941 */ /* 0x000fea0003800000 */
.L_x_914:
[----:B------:R-:W-:Y:S01]  /*2daf0*/  @!P4 IMAD R83, R83, R17, R2 ;  /* 0x000000115353c224 */ /* 0x000fe200078e0202 */
[----:B------:R-:W-:Y:S04]  /*2db00*/  BSSY B1, `(.L_x_916) ;  /* 0x0000006000017945 */ /* 0x000fe80003800000 */
[----:B------:R1:W-:Y:S01]  /*2db10*/  @!P4 STG.E.U8 desc[UR50][R6.64+0x71], R83 ;  /* 0x000071530600c986 */ /* 0x0003e2000c101132 */
[----:B------:R-:W-:Y:S05]  /*2db20*/  @P5 BRA `(.L_x_917) ;  /* 0x00000000000c5947 */ /* 0x000fea0003800000 */
[----:B------:R-:W1:Y:S02]  /*2db30*/  LDG.E.U8 R16, desc[UR50][R8.64+0x78] ;  /* 0x0000783208107981 */ /* 0x000e64000c1e1100 */
[----:B-1----:R-:W-:-:S05]  /*2db40*/  PRMT R7, R16, 0x8880, RZ ;  /* 0x0000888010077816 */ /* 0x002fca00000000ff */
[----:B------:R-:W-:-:S07]  /*2db50*/  IMAD R2, R7, R18, RZ ;  /* 0x0000001207027224 */ /* 0x000fce00078e02ff */
.L_x_917:
[----:B------:R-:W-:Y:S05]  /*2db60*/  BSYNC B1 ;  /* 0x0000000000017941 */ /* 0x000fea0003800000 */
.L_x_916:
        /* <DEDUP_REMOVED lines=9> */
.L_x_919:
[----:B------:R-:W-:Y:S05]  /*2dc00*/  BSYNC B1 ;  /* 0x0000000000017941 */ /* 0x000fea0003800000 */
.L_x_918:
[----:B------:R-:W-:Y:S01]  /*2dc10*/  @!P3 IMAD R85, R85, R17, R2 ;  /* 0x000000115555b224 */ /* 0x000fe200078e0202 */
[----:B0-----:R-:W-:Y:S01]  /*2dc20*/  @!P3 MOV R7, R3 ;  /* 0x000000030007b202 */ /* 0x001fe20000000f00 */
[----:B------:R-:W-:Y:S01]  /*2dc30*/  @!P3 IMAD.MOV.U32 R6, RZ, RZ, R4 ;  /* 0x000000ffff06b224 */ /* 0x000fe200078e0004 */
[----:B------:R-:W-:Y:S01]  /*2dc40*/  BSSY B1, `(.L_x_920) ;  /* 0x000000a000017945 */ /* 0x000fe20003800000 */
[----:B------:R-:W-:Y:S02]  /*2dc50*/  ISETP.LT.OR P4, PT, R0, 0x81, !P1 ;  /* 0x000000810000780c */ /* 0x000fe40004f81670 */
[C---:B------:R-:W-:Y:S01]  /*2dc60*/  @!P6 IADD3 R12, P5, R4.reuse, UR45, RZ ;  /* 0x0000002d040cec10 */ /* 0x040fe2000ffbe0ff */
[----:B------:R0:W-:Y:S01]  /*2dc70*/  @!P3 STG.E.U8 desc[UR50][R6.64+0x79], R85 ;  /* 0x000079550600b986 */ /* 0x0001e2000c101132 */
[----:B------:R-:W-:-:S04]  /*2dc80*/  @!P2 IADD3 R10, P3, R4, UR45, RZ ;  /* 0x0000002d040aac10 */ /* 0x000fc8000ff7e0ff */
[----:B------:R-:W-:Y:S01]  /*2dc90*/  @!P2 IADD3.X R11, R3, UR44, RZ, P3, !PT ;  /* 0x0000002c030bac10 */ /* 0x000fe20009ffe4ff */
[----:B------:R-:W-:Y:S08]  /*2dca0*/  @P2 BRA `(.L_x_921) ;  /* 0x00000000000c2947 */ /* 0x000ff00003800000 */
[----:B------:R-:W0:Y:S02]  /*2dcb0*/  LDG.E.U8 R16, desc[UR50][R20.64+0x78] ;  /* 0x0000783214107981 */ /* 0x000e24000c1e1100 */
[----:B0-----:R-:W-:-:S05]  /*2dcc0*/  PRMT R7, R16, 0x8880, RZ ;  /* 0x0000888010077816 */ /* 0x001fca00000000ff */
[----:B------:R-:W-:-:S07]  /*2dcd0*/  IMAD R2, R7, R18, RZ ;  /* 0x0000001207027224 */ /* 0x000fce00078e02ff */
.L_x_921:
[----:B------:R-:W-:Y:S05]  /*2dce0*/  BSYNC B1 ;  /* 0x0000000000017941 */ /* 0x000fea0003800000 */
.L_x_920:
        /* <DEDUP_REMOVED lines=8> */
.L_x_923:
[----:B------:R-:W-:Y:S05]  /*2dd70*/  BSYNC B1 ;  /* 0x0000000000017941 */ /* 0x000fea0003800000 */
.L_x_922:
[C---:B------:R-:W-:Y:S01]  /*2dd80*/  ISETP.LT.OR P2, PT, R0.reuse, 0x81, !P0 ;  /* 0x000000810000780c */ /* 0x040fe20004741670 */
[----:B------:R-:W-:Y:S01]  /*2dd90*/  @!P6 IMAD R87, R87, R17, R2 ;  /* 0x000000115757e224 */ /* 0x000fe200078e0202 */
[----:B------:R-:W-:Y:S01]  /*2dda0*/  BSSY B1, `(.L_x_924) ;  /* 0x0000009000017945 */ /* 0x000fe20003800000 */
[C---:B------:R-:W-:Y:S02]  /*2ddb0*/  ISETP.LT.OR P5, PT, R0.reuse, 0x82, !P0 ;  /* 0x000000820000780c */ /* 0x040fe400047a1670 */
[----:B------:R-:W-:Y:S01]  /*2ddc0*/  ISETP.LT.OR P3, PT, R0, 0x82, !P1 ;  /* 0x000000820000780c */ /* 0x000fe20004f61670 */
[----:B------:R1:W-:Y:S01]  /*2ddd0*/  @!P6 STG.E.U8 desc[UR50][R12.64+0x79], R87 ;  /* 0x000079570c00e986 */ /* 0x0003e2000c101132 */
[----:B0-----:R-:W-:-:S06]  /*2dde0*/  @!P4 IADD3 R10, P6, R4, UR45, RZ ;  /* 0x0000002d040acc10 */ /* 0x001fcc000ffde0ff */
[----:B------:R-:W-:Y:S07]  /*2ddf0*/  @P2 BRA `(.L_x_925) ;  /* 0x00000000000c2947 */ /* 0x000fee0003800000 */
[----:B------:R-:W2:Y:S02]  /*2de00*/  LDG.E.U8 R16, desc[UR50][R8.64+0x80] ;  /* 0x0000803208107981 */ /* 0x000ea4000c1e1100 */
[----:B--2---:R-:W-:-:S05]  /*2de10*/  PRMT R7, R16, 0x8880, RZ ;  /* 0x0000888010077816 */ /* 0x004fca00000000ff */
[----:B------:R-:W-:-:S07]  /*2de20*/  IMAD R2, R7, R18, RZ ;  /* 0x0000001207027224 */ /* 0x000fce00078e02ff */
.L_x_925:
[----:B------:R-:W-:Y:S05]  /*2de30*/  BSYNC B1 ;  /* 0x0000000000017941 */ /* 0x000fea0003800000 */
.L_x_924:
[----:B-1----:R-:W-:Y:S01]  /*2de40*/  @!P2 IMAD R13, R88, R17, R2 ;  /* 0x00000011580da224 */ /* 0x002fe200078e0202 */
        /* <DEDUP_REMOVED lines=8> */
.L_x_927:
[----:B------:R-:W-:Y:S05]  /*2ded0*/  BSYNC B1 ;  /* 0x0000000000017941 */ /* 0x000fea0003800000 */
.L_x_926:
        /* <DEDUP_REMOVED lines=10> */
.L_x_929:
[----:B------:R-:W-:Y:S05]  /*2df80*/  BSYNC B1 ;  /* 0x0000000000017941 */ /* 0x000fea0003800000 */
.L_x_928:
        /* <DEDUP_REMOVED lines=13> */
.L_x_931:
[----:B------:R-:W-:Y:S05]  /*2e060*/  BSYNC B1 ;  /* 0x0000000000017941 */ /* 0x000fea0003800000 */
.L_x_930:
[----:B------:R-:W-:Y:S01]  /*2e070*/  @!P3 IMAD R91, R91, R17, R2 ;  /* 0x000000115b5bb224 */ /* 0x000fe200078e0202 */
[----:B------:R-:W-:Y:S04]  /*2e080*/  BSSY B1, `(.L_x_932) ;  /* 0x0000006000017945 */ /* 0x000fe80003800000 */
[----:B------:R1:W-:Y:S01]  /*2e090*/  @!P3 STG.E.U8 desc[UR50][R6.64+0x81], R91 ;  /* 0x0000815b0600b986 */ /* 0x0003e2000c101132 */
[----:B------:R-:W-:Y:S05]  /*2e0a0*/  @P2 BRA `(.L_x_933) ;  /* 0x00000000000c2947 */ /* 0x000fea0003800000 */
[----:B------:R-:W1:Y:S02]  /*2e0b0*/  LDG.E.U8 R16, desc[UR50][R8.64+0x88] ;  /* 0x0000883208107981 */ /* 0x000e64000c1e1100 */
[----:B-1----:R-:W-:-:S05]  /*2e0c0*/  PRMT R7, R16, 0x8880, RZ ;  /* 0x0000888010077816 */ /* 0x002fca00000000ff */
[----:B------:R-:W-:-:S07]  /*2e0d0*/  IMAD R2, R7, R18, RZ ;  /* 0x0000001207027224 */ /* 0x000fce00078e02ff */
.L_x_933:
[----:B------:R-:W-:Y:S05]  /*2e0e0*/  BSYNC B1 ;  /* 0x0000000000017941 */ /* 0x000fea0003800000 */
.L_x_932:
        /* <DEDUP_REMOVED lines=9> */
.L_x_935:
[----:B------:R-:W-:Y:S05]  /*2e180*/  BSYNC B1 ;  /* 0x0000000000017941 */ /* 0x000fea0003800000 */
.L_x_934:
        /* <DEDUP_REMOVED lines=13> */
.L_x_937:
[----:B------:R-:W-:Y:S05]  /*2e260*/  BSYNC B1 ;  /* 0x0000000000017941 */ /* 0x000fea0003800000 */
.L_x_936:
        /* <DEDUP_REMOVED lines=8> */
.L_x_939:
[----:B------:R-:W-:Y:S05]  /*2e2f0*/  BSYNC B1 ;  /* 0x0000000000017941 */ /* 0x000fea0003800000 */
.L_x_938:
        /* <DEDUP_REMOVED lines=11> */
.L_x_941:
[----:B------:R-:W-:Y:S05]  /*2e3b0*/  BSYNC B1 ;  /* 0x0000000000017941 */ /* 0x000fea0003800000 */
.L_x_940:
        /* <DEDUP_REMOVED lines=9> */
.L_x_943:
[----:B------:R-:W-:Y:S05]  /*2e450*/  BSYNC B1 ;  /* 0x0000000000017941 */ /* 0x000fea0003800000 */
.L_x_942:
        /* <DEDUP_REMOVED lines=10> */
.L_x_945:
[----:B------:R-:W-:Y:S05]  /*2e500*/  BSYNC B1 ;  /* 0x0000000000017941 */ /* 0x000fea0003800000 */
.L_x_944:
        /* <DEDUP_REMOVED lines=13> */
.L_x_947:
[----:B------:R-:W-:Y:S05]  /*2e5e0*/  BSYNC B1 ;  /* 0x0000000000017941 */ /* 0x000fea0003800000 */
.L_x_946:
[----:B------:R-:W-:Y:S01]  /*2e5f0*/  @!P4 IMAD R99, R99, R17, R2 ;  /* 0x000000116363c224 */ /* 0x000fe200078e0202 */
[----:B------:R-:W-:Y:S04]  /*2e600*/  BSSY B1, `(.L_x_948) ;  /* 0x0000006000017945 */ /* 0x000fe80003800000 */
[----:B------:R1:W-:Y:S01]  /*2e610*/  @!P4 STG.E.U8 desc[UR50][R6.64+0x91], R99 ;  /* 0x000091630600c986 */ /* 0x0003e2000c101132 */
[----:B------:R-:W-:Y:S05]  /*2e620*/  @P3 BRA `(.L_x_949) ;  /* 0x00000000000c3947 */ /* 0x000fea0003800000 */
[----:B------:R-:W1:Y:S02]  /*2e630*/  LDG.E.U8 R16, desc[UR50][R8.64+0x98] ;  /* 0x0000983208107981 */ /* 0x000e64000c1e1100 */
[----:B-1----:R-:W-:-:S05]  /*2e640*/  PRMT R7, R16, 0x8880, RZ ;  /* 0x0000888010077816 */ /* 0x002fca00000000ff */
[----:B------:R-:W-:-:S07]  /*2e650*/  IMAD R2, R7, R18, RZ ;  /* 0x0000001207027224 */ /* 0x000fce00078e02ff */
.L_x_949:
[----:B------:R-:W-:Y:S05]  /*2e660*/  BSYNC B1 ;  /* 0x0000000000017941 */ /* 0x000fea0003800000 */
.L_x_948:
        /* <DEDUP_REMOVED lines=9> */
.L_x_951:
[----:B------:R-:W-:Y:S05]  /*2e700*/  BSYNC B1 ;  /* 0x0000000000017941 */ /* 0x000fea0003800000 */
.L_x_950:
        /* <DEDUP_REMOVED lines=13> */
.L_x_953:
[----:B------:R-:W-:Y:S05]  /*2e7e0*/  BSYNC B1 ;  /* 0x0000000000017941 */ /* 0x000fea0003800000 */
.L_x_952:
        /* <DEDUP_REMOVED lines=8> */
.L_x_955:
[----:B------:R-:W-:Y:S05]  /*2e870*/  BSYNC B1 ;  /* 0x0000000000017941 */ /* 0x000fea0003800000 */
.L_x_954:
        /* <DEDUP_REMOVED lines=11> */
.L_x_957:
[----:B------:R-:W-:Y:S05]  /*2e930*/  BSYNC B1 ;  /* 0x0000000000017941 */ /* 0x000fea0003800000 */
.L_x_956:
        /* <DEDUP_REMOVED lines=9> */
.L_x_959:
[----:B------:R-:W-:Y:S05]  /*2e9d0*/  BSYNC B1 ;  /* 0x0000000000017941 */ /* 0x000fea0003800000 */
.L_x_958:
        /* <DEDUP_REMOVED lines=10> */
.L_x_961:
[----:B------:R-:W-:Y:S05]  /*2ea80*/  BSYNC B1 ;  /* 0x0000000000017941 */ /* 0x000fea0003800000 */
.L_x_960:
        /* <DEDUP_REMOVED lines=13> */
.L_x_963:
[----:B------:R-:W-:Y:S05]  /*2eb60*/  BSYNC B1 ;  /* 0x0000000000017941 */ /* 0x000fea0003800000 */
.L_x_962:
[----:B------:R-:W-:Y:S01]  /*2eb70*/  @!P4 IMAD R107, R107, R17, R2 ;  /* 0x000000116b6bc224 */ /* 0x000fe200078e0202 */
[----:B------:R-:W-:Y:S04]  /*2eb80*/  BSSY B1, `(.L_x_964) ;  /* 0x0000006000017945 */ /* 0x000fe80003800000 */
[----:B------:R1:W-:Y:S01]  /*2eb90*/  @!P4 STG.E.U8 desc[UR50][R6.64+0xa1], R107 ;  /* 0x0000a16b0600c986 */ /* 0x0003e2000c101132 */
[----:B------:R-:W-:Y:S05]  /*2eba0*/  @P2 BRA `(.L_x_965) ;  /* 0x00000000000c2947 */ /* 0x000fea0003800000 */
[----:B------:R-:W1:Y:S02]  /*2ebb0*/  LDG.E.U8 R16, desc[UR50][R8.64+0xa8] ;  /* 0x0000a83208107981 */ /* 0x000e64000c1e1100 */
[----:B-1----:R-:W-:-:S05]  /*2ebc0*/  PRMT R7, R16, 0x8880, RZ ;  /* 0x0000888010077816 */ /* 0x002fca00000000ff */
[----:B------:R-:W-:-:S07]  /*2ebd0*/  IMAD R2, R7, R18, RZ ;  /* 0x0000001207027224 */ /* 0x000fce00078e02ff */
.L_x_965:
[----:B------:R-:W-:Y:S05]  /*2ebe0*/  BSYNC B1 ;  /* 0x0000000000017941 */ /* 0x000fea0003800000 */
.L_x_964:
[----:B0-----:R-:W-:Y:S01]  /*2ebf0*/  @!P2 IMAD R11, R108, R17, R2 ;  /* 0x000000116c0ba224 */ /* 0x001fe200078e0202 */
[----:B-1----:R-:W-:Y:S01]  /*2ec00*/  @!P2 MOV R7, R3 ;  /* 0x000000030007a202 */ /* 0x002fe20000000f00 */
[----:B------:R-:W-:Y:S01]  /*2ec10*/  @!P2 IMAD.MOV.U32 R6, RZ, RZ, R4 ;  /* 0x000000ffff06a224 */ /* 0x000fe200078e0004 */
[----:B------:R-:W-:Y:S04]  /*2ec20*/  BSSY B1, `(.L_x_966) ;  /* 0x0000006000017945 */ /* 0x000fe80003800000 */
[----:B------:R0:W-:Y:S01]  /*2ec30*/  @!P2 STG.E.U8 desc[UR50][R6.64+0xa8], R11 ;  /* 0x0000a80b0600a986 */ /* 0x0001e2000c101132 */
[----:B------:R-:W-:Y:S05]  /*2ec40*/  @P6 BRA `(.L_x_967) ;  /* 0x00000000000c6947 */ /* 0x000fea0003800000 */
[----:B------:R-:W0:Y:S02]  /*2ec50*/  LDG.E.U8 R16, desc[UR50][R8.64+0xa9] ;  /* 0x0000a93208107981 */ /* 0x000e24000c1e1100 */
[----:B0-----:R-:W-:-:S05]  /*2ec60*/  PRMT R7, R16, 0x8880, RZ ;  /* 0x0000888010077816 */ /* 0x001fca00000000ff */
[----:B------:R-:W-:-:S07]  /*2ec70*/  IMAD R2, R7, R18, RZ ;  /* 0x0000001207027224 */ /* 0x000fce00078e02ff */
.L_x_967:
[----:B------:R-:W-:Y:S05]  /*2ec80*/  BSYNC B1 ;  /* 0x0000000000017941 */ /* 0x000fea0003800000 */
.L_x_966:
        /* <DEDUP_REMOVED lines=13> */
.L_x_969:
[----:B------:R-:W-:Y:S05]  /*2ed60*/  BSYNC B1 ;  /* 0x0000000000017941 */ /* 0x000fea0003800000 */
.L_x_968:
        /* <DEDUP_REMOVED lines=8> */
.L_x_971:
[----:B------:R-:W-:Y:S05]  /*2edf0*/  BSYNC B1 ;  /* 0x0000000000017941 */ /* 0x000fea0003800000 */
.L_x_970:
        /* <DEDUP_REMOVED lines=11> */
.L_x_973:
[----:B------:R-:W-:Y:S05]  /*2eeb0*/  BSYNC B1 ;  /* 0x0000000000017941 */ /* 0x000fea0003800000 */
.L_x_972:
        /* <DEDUP_REMOVED lines=9> */
.L_x_975:
[----:B------:R-:W-:Y:S05]  /*2ef50*/  BSYNC B1 ;  /* 0x0000000000017941 */ /* 0x000fea0003800000 */
.L_x_974:
        /* <DEDUP_REMOVED lines=10> */
.L_x_977:
[----:B------:R-:W-:Y:S05]  /*2f000*/  BSYNC B1 ;  /* 0x0000000000017941 */ /* 0x000fea0003800000 */
.L_x_976:
        /* <DEDUP_REMOVED lines=13> */
.L_x_979:
[----:B------:R-:W-:Y:S05]  /*2f0e0*/  BSYNC B1 ;  /* 0x0000000000017941 */ /* 0x000fea0003800000 */
.L_x_978:
[----:B------:R-:W-:Y:S01]  /*2f0f0*/  @!P4 IMAD R115, R115, R17, R2 ;  /* 0x000000117373c224 */ /* 0x000fe200078e0202 */
[----:B------:R-:W-:Y:S04]  /*2f100*/  BSSY B1, `(.L_x_980) ;  /* 0x0000006000017945 */ /* 0x000fe80003800000 */
[----:B------:R1:W-:Y:S01]  /*2f110*/  @!P4 STG.E.U8 desc[UR50][R6.64+0xb1], R115 ;  /* 0x0000b1730600c986 */ /* 0x0003e2000c101132 */
[----:B------:R-:W-:Y:S05]  /*2f120*/  @P3 BRA `(.L_x_981) ;  /* 0x00000000000c3947 */ /* 0x000fea0003800000 */
[----:B------:R-:W1:Y:S02]  /*2f130*/  LDG.E.U8 R16, desc[UR50][R8.64+0xb8] ;  /* 0x0000b83208107981 */ /* 0x000e64000c1e1100 */
[----:B-1----:R-:W-:-:S05]  /*2f140*/  PRMT R7, R16, 0x8880, RZ ;  /* 0x0000888010077816 */ /* 0x002fca00000000ff */
[----:B------:R-:W-:-:S07]  /*2f150*/  IMAD R2, R7, R18, RZ ;  /* 0x0000001207027224 */ /* 0x000fce00078e02ff */
.L_x_981:
[----:B------:R-:W-:Y:S05]  /*2f160*/  BSYNC B1 ;  /* 0x0000000000017941 */ /* 0x000fea0003800000 */
.L_x_980:
        /* <DEDUP_REMOVED lines=9> */
.L_x_983:
[----:B------:R-:W-:Y:S05]  /*2f200*/  BSYNC B1 ;  /* 0x0000000000017941 */ /* 0x000fea0003800000 */
.L_x_982:
        /* <DEDUP_REMOVED lines=13> */
.L_x_985:
[----:B------:R-:W-:Y:S05]  /*2f2e0*/  BSYNC B1 ;  /* 0x0000000000017941 */ /* 0x000fea0003800000 */
.L_x_984:
        /* <DEDUP_REMOVED lines=8> */
.L_x_987:
[----:B------:R-:W-:Y:S05]  /*2f370*/  BSYNC B1 ;  /* 0x0000000000017941 */ /* 0x000fea0003800000 */
.L_x_986:
        /* <DEDUP_REMOVED lines=11> */
.L_x_989:
[----:B------:R-:W-:Y:S05]  /*2f430*/  BSYNC B1 ;  /* 0x0000000000017941 */ /* 0x000fea0003800000 */
.L_x_988:
        /* <DEDUP_REMOVED lines=9> */
.L_x_991:
[----:B------:R-:W-:Y:S05]  /*2f4d0*/  BSYNC B1 ;  /* 0x0000000000017941 */ /* 0x000fea0003800000 */
.L_x_990:
        /* <DEDUP_REMOVED lines=10> */
.L_x_993:
[----:B------:R-:W-:Y:S05]  /*2f580*/  BSYNC B1 ;  /* 0x0000000000017941 */ /* 0x000fea0003800000 */
.L_x_992:
        /* <DEDUP_REMOVED lines=13> */
.L_x_995:
[----:B------:R-:W-:Y:S05]  /*2f660*/  BSYNC B1 ;  /* 0x0000000000017941 */ /* 0x000fea0003800000 */
.L_x_994:
[----:B------:R-:W-:Y:S01]  /*2f670*/  @!P4 IMAD R123, R123, R17, R2 ;  /* 0x000000117b7bc224 */ /* 0x000fe200078e0202 */
[----:B------:R-:W-:Y:S04]  /*2f680*/  BSSY B1, `(.L_x_996) ;  /* 0x0000006000017945 */ /* 0x000fe80003800000 */
[----:B------:R1:W-:Y:S01]  /*2f690*/  @!P4 STG.E.U8 desc[UR50][R6.64+0xc1], R123 ;  /* 0x0000c17b0600c986 */ /* 0x0003e2000c101132 */
[----:B------:R-:W-:Y:S05]  /*2f6a0*/  @P2 BRA `(.L_x_997) ;  /* 0x00000000000c2947 */ /* 0x000fea0003800000 */
[----:B------:R-:W1:Y:S02]  /*2f6b0*/  LDG.E.U8 R16, desc[UR50][R8.64+0xc8] ;  /* 0x0000c83208107981 */ /* 0x000e64000c1e1100 */
[----:B-1----:R-:W-:-:S05]  /*2f6c0*/  PRMT R7, R16, 0x8880, RZ ;  /* 0x0000888010077816 */ /* 0x002fca00000000ff */
[----:B------:R-:W-:-:S07]  /*2f6d0*/  IMAD R2, R7, R18, RZ ;  /* 0x0000001207027224 */ /* 0x000fce00078e02ff */
.L_x_997:
[----:B------:R-:W-:Y:S05]  /*2f6e0*/  BSYNC B1 ;  /* 0x0000000000017941 */ /* 0x000fea0003800000 */
.L_x_996:
        /* <DEDUP_REMOVED lines=9> */
.L_x_999:
[----:B------:R-:W-:Y:S05]  /*2f780*/  BSYNC B1 ;  /* 0x0000000000017941 */ /* 0x000fea0003800000 */
.L_x_998:
        /* <DEDUP_REMOVED lines=13> */
.L_x_1001:
[----:B------:R-:W-:Y:S05]  /*2f860*/  BSYNC B1 ;  /* 0x0000000000017941 */ /* 0x000fea0003800000 */
.L_x_1000:
        /* <DEDUP_REMOVED lines=8> */
.L_x_1003:
[----:B------:R-:W-:Y:S05]  /*2f8f0*/  BSYNC B1 ;  /* 0x0000000000017941 */ /* 0x000fea0003800000 */
.L_x_1002:
        /* <DEDUP_REMOVED lines=11> */
.L_x_1005:
[----:B------:R-:W-:Y:S05]  /*2f9b0*/  BSYNC B1 ;  /* 0x0000000000017941 */ /* 0x000fea0003800000 */
.L_x_1004:
        /* <DEDUP_REMOVED lines=9> */
.L_x_1007:
[----:B------:R-:W-:Y:S05]  /*2fa50*/  BSYNC B1 ;  /* 0x0000000000017941 */ /* 0x000fea0003800000 */
.L_x_1006:
        /* <DEDUP_REMOVED lines=10> */
.L_x_1009:
[----:B------:R-:W-:Y:S05]  /*2fb00*/  BSYNC B1 ;  /* 0x0000000000017941 */ /* 0x000fea0003800000 */
.L_x_1008:
        /* <DEDUP_REMOVED lines=13> */
.L_x_1011:
[----:B------:R-:W-:Y:S05]  /*2fbe0*/  BSYNC B1 ;  /* 0x0000000000017941 */ /* 0x000fea0003800000 */
.L_x_1010:
[----:B------:R-:W-:Y:S01]  /*2fbf0*/  @!P4 IMAD R131, R131, R17, R2 ;  /* 0x000000118383c224 */ /* 0x000fe200078e0202 */
[----:B------:R-:W-:Y:S04]  /*2fc00*/  BSSY B1, `(.L_x_1012) ;  /* 0x0000006000017945 */ /* 0x000fe80003800000 */
[----:B------:R1:W-:Y:S01]  /*2fc10*/  @!P4 STG.E.U8 desc[UR50][R6.64+0xd1], R131 ;  /* 0x0000d1830600c986 */ /* 0x0003e2000c101132 */
[----:B------:R-:W-:Y:S05]  /*2fc20*/  @P3 BRA `(.L_x_1013) ;  /* 0x00000000000c3947 */ /* 0x000fea0003800000 */
[----:B------:R-:W1:Y:S02]  /*2fc30*/  LDG.E.U8 R16, desc[UR50][R8.64+0xd8] ;  /* 0x0000d83208107981 */ /* 0x000e64000c1e1100 */
[----:B-1----:R-:W-:-:S05]  /*2fc40*/  PRMT R7, R16, 0x8880, RZ ;  /* 0x0000888010077816 */ /* 0x002fca00000000ff */
[----:B------:R-:W-:-:S07]  /*2fc50*/  IMAD R2, R7, R18, RZ ;  /* 0x0000001207027224 */ /* 0x000fce00078e02ff */
.L_x_1013:
[----:B------:R-:W-:Y:S05]  /*2fc60*/  BSYNC B1 ;  /* 0x0000000000017941 */ /* 0x000fea0003800000 */
.L_x_1012:
        /* <DEDUP_REMOVED lines=9> */
.L_x_1015:
[----:B------:R-:W-:Y:S05]  /*2fd00*/  BSYNC B1 ;  /* 0x0000000000017941 */ /* 0x000fea0003800000 */
.L_x_1014:
        /* <DEDUP_REMOVED lines=13> */
.L_x_1017:
[----:B------:R-:W-:Y:S05]  /*2fde0*/  BSYNC B1 ;  /* 0x0000000000017941 */ /* 0x000fea0003800000 */
.L_x_1016:
        /* <DEDUP_REMOVED lines=8> */
.L_x_1019:
[----:B------:R-:W-:Y:S05]  /*2fe70*/  BSYNC B1 ;  /* 0x0000000000017941 */ /* 0x000fea0003800000 */
.L_x_1018:
        /* <DEDUP_REMOVED lines=11> */
.L_x_1021:
[----:B------:R-:W-:Y:S05]  /*2ff30*/  BSYNC B1 ;  /* 0x0000000000017941 */ /* 0x000fea0003800000 */
.L_x_1020:
        /* <DEDUP_REMOVED lines=9> */
.L_x_1023:
[----:B------:R-:W-:Y:S05]  /*2ffd0*/  BSYNC B1 ;  /* 0x0000000000017941 */ /* 0x000fea0003800000 */
.L_x_1022:
        /* <DEDUP_REMOVED lines=10> */
.L_x_1025:
[----:B------:R-:W-:Y:S05]  /*30080*/  BSYNC B1 ;  /* 0x0000000000017941 */ /* 0x000fea0003800000 */
.L_x_1024:
        /* <DEDUP_REMOVED lines=13> */
.L_x_1027:
[----:B------:R-:W-:Y:S05]  /*30160*/  BSYNC B1 ;  /* 0x0000000000017941 */ /* 0x000fea0003800000 */
.L_x_1026:
[----:B------:R-:W-:Y:S01]  /*30170*/  @!P4 IMAD R139, R139, R17, R2 ;  /* 0x000000118b8bc224 */ /* 0x000fe200078e0202 */
[----:B------:R-:W-:Y:S04]  /*30180*/  BSSY B1, `(.L_x_1028) ;  /* 0x0000006000017945 */ /* 0x000fe80003800000 */
[----:B------:R1:W-:Y:S01]  /*30190*/  @!P4 STG.E.U8 desc[UR50][R6.64+0xe1], R139 ;  /* 0x0000e18b0600c986 */ /* 0x0003e2000c101132 */
[----:B------:R-:W-:Y:S05]  /*301a0*/  @P2 BRA `(.L_x_1029) ;  /* 0x00000000000c2947 */ /* 0x000fea0003800000 */
[----:B------:R-:W1:Y:S02]  /*301b0*/  LDG.E.U8 R16, desc[UR50][R8.64+0xe8] ;  /* 0x0000e83208107981 */ /* 0x000e64000c1e1100 */
[----:B-1----:R-:W-:-:S05]  /*301c0*/  PRMT R7, R16, 0x8880, RZ ;  /* 0x0000888010077816 */ /* 0x002fca00000000ff */
[----:B------:R-:W-:-:S07]  /*301d0*/  IMAD R2, R7, R18, RZ ;  /* 0x0000001207027224 */ /* 0x000fce00078e02ff */
.L_x_1029:
[----:B------:R-:W-:Y:S05]  /*301e0*/  BSYNC B1 ;  /* 0x0000000000017941 */ /* 0x000fea0003800000 */
.L_x_1028:
        /* <DEDUP_REMOVED lines=9> */
.L_x_1031:
[----:B------:R-:W-:Y:S05]  /*30280*/  BSYNC B1 ;  /* 0x0000000000017941 */ /* 0x000fea0003800000 */
.L_x_1030:
[----:B------:R-:W-:Y:S01]  /*30290*/  @!P6 IMAD R141, R141, R17, R2 ;  /* 0x000000118d8de224 */ /* 0x000fe200078e0202 */
[----:B------:R-:W-:Y:S01]  /*302a0*/  @!P3 IADD3 R10, P4, R4, UR45, RZ ;  /* 0x0000002d040abc10 */ /* 0x000fe2000ff9e0ff */
[----:B0-----:R-:W-:Y:S01]  /*302b0*/  @!P6 IMAD.MOV.U32 R6, RZ, RZ, R4 ;  /* 0x000000ffff06e224 */ /* 0x001fe200078e0004 */
[----:B------:R-:W-:Y:S01]  /*302c0*/  BSSY B1, `(.L_x_1032) ;  /* 0x000000b000017945 */ /* 0x000fe20003800000 */
[----:B------:R-:W-:Y:S01]  /*302d0*/  @!P6 IMAD.MOV.U32 R7, RZ, RZ, R3 ;  /* 0x000000ffff07e224 */ /* 0x000fe200078e0003 */
[----:B------:R-:W-:Y:S02]  /*302e0*/  @!P3 IADD3.X R11, R3, UR44, RZ, P4, !PT ;  /* 0x0000002c030bbc10 */ /* 0x000fe4000a7fe4ff */
[C---:B------:R-:W-:Y:S02]  /*302f0*/  ISETP.LT.OR P2, PT, R0.reuse, 0xf1, !P1 ;  /* 0x000000f10000780c */ /* 0x040fe40004f41670 */
[----:B------:R0:W-:Y:S01]  /*30300*/  @!P6 STG.E.U8 desc[UR50][R6.64+0xe9], R141 ;  /* 0x0000e98d0600e986 */ /* 0x0001e2000c101132 */
[----:B------:R-:W-:-:S02]  /*30310*/  ISETP.LT.OR P6, PT, R0, 0xf1, !P0 ;  /* 0x000000f10000780c */ /* 0x000fc400047c1670 */
[----:B------:R-:W-:Y:S01]  /*30320*/  @!P5 IADD3 R12, P4, R4, UR45, RZ ;  /* 0x0000002d040cdc10 */ /* 0x000fe2000ff9e0ff */
[----:B------:R-:W-:-:S12]  /*30330*/  @P3 BRA `(.L_x_1033) ;  /* 0x00000000000c3947 */ /* 0x000fd80003800000 */
[----:B------:R-:W0:Y:S02]  /*30340*/  LDG.E.U8 R16, desc[UR50][R20.64+0xe8] ;  /* 0x0000e83214107981 */ /* 0x000e24000c1e1100 */
[----:B0-----:R-:W-:-:S05]  /*30350*/  PRMT R7, R16, 0x8880, RZ ;  /* 0x0000888010077816 */ /* 0x001fca00000000ff */
[----:B------:R-:W-:-:S07]  /*30360*/  IMAD R2, R7, R18, RZ ;  /* 0x0000001207027224 */ /* 0x000fce00078e02ff */
.L_x_1033:
[----:B------:R-:W-:Y:S05]  /*30370*/  BSYNC B1 ;  /* 0x0000000000017941 */ /* 0x000fea0003800000 */
.L_x_1032:
        /* <DEDUP_REMOVED lines=8> */
.L_x_1035:
[----:B------:R-:W-:Y:S05]  /*30400*/  BSYNC B1 ;  /* 0x0000000000017941 */ /* 0x000fea0003800000 */
.L_x_1034:
[----:B------:R-:W-:Y:S01]  /*30410*/  @!P5 IMAD R143, R143, R17, R2 ;  /* 0x000000118f8fd224 */ /* 0x000fe200078e0202 */
[----:B------:R-:W-:Y:S04]  /*30420*/  BSSY B1, `(.L_x_1036) ;  /* 0x0000006000017945 */ /* 0x000fe80003800000 */
[----:B------:R1:W-:Y:S01]  /*30430*/  @!P5 STG.E.U8 desc[UR50][R12.64+0xe9], R143 ;  /* 0x0000e98f0c00d986 */ /* 0x0003e2000c101132 */
[----:B------:R-:W-:Y:S05]  /*30440*/  @P6 BRA `(.L_x_1037) ;  /* 0x00000000000c6947 */ /* 0x000fea0003800000 */
[----:B------:R-:W0:Y:S02]  /*30450*/  LDG.E.U8 R16, desc[UR50][R8.64+0xf0] ;  /* 0x0000f03208107981 */ /* 0x000e24000c1e1100 */
[----:B0-----:R-:W-:-:S05]  /*30460*/  PRMT R7, R16, 0x8880, RZ ;  /* 0x0000888010077816 */ /* 0x001fca00000000ff */
[----:B------:R-:W-:-:S07]  /*30470*/  IMAD R2, R7, R18, RZ ;  /* 0x0000001207027224 */ /* 0x000fce00078e02ff */
.L_x_1037:
[----:B------:R-:W-:Y:S05]  /*30480*/  BSYNC B1 ;  /* 0x0000000000017941 */ /* 0x000fea0003800000 */
.L_x_1036:
[----:B------:R-:W-:Y:S01]  /*30490*/  ISETP.LT.OR P5, PT, R0, 0xf2, !P0 ;  /* 0x000000f20000780c */ /* 0x000fe200047a1670 */
[----:B-1----:R-:W-:Y:S01]  /*304a0*/  @!P6 IMAD R13, R144, R17, R2 ;  /* 0x00000011900de224 */ /* 0x002fe200078e0202 */
[----:B------:R-:W-:Y:S01]  /*304b0*/  BSSY B1, `(.L_x_1038) ;  /* 0x000000b000017945 */ /* 0x000fe20003800000 */
[----:B------:R-:W-:Y:S01]  /*304c0*/  @!P6 IMAD.MOV.U32 R6, RZ, RZ, R4 ;  /* 0x000000ffff06e224 */ /* 0x000fe200078e0004 */
[C---:B------:R-:W-:Y:S01]  /*304d0*/  ISETP.LT.OR P4, PT, R0.reuse, 0xf2, !P1 ;  /* 0x000000f20000780c */ /* 0x040fe20004f81670 */
[----:B0-----:R-:W-:Y:S01]  /*304e0*/  @!P6 IMAD.MOV.U32 R7, RZ, RZ, R3 ;  /* 0x000000ffff07e224 */ /* 0x001fe200078e0003 */
[----:B------:R-:W-:-:S04]  /*304f0*/  ISETP.LT.OR P3, PT, R0, 0xf9, !P1 ;  /* 0x000000f90000780c */ /* 0x000fc80004f61670 */
[----:B------:R0:W-:Y:S01]  /*30500*/  @!P6 STG.E.U8 desc[UR50][R6.64+0xf0], R13 ;  /* 0x0000f00d0600e986 */ /* 0x0001e2000c101132 */
[----:B------:R-:W-:Y:S02]  /*30510*/  @!P2 IADD3 R10, P6, R4, UR45, RZ ;  /* 0x0000002d040aac10 */ /* 0x000fe4000ffde0ff */
[----:B------:R-:W-:Y:S11]  /*30520*/  @P5 BRA `(.L_x_1039) ;  /* 0x00000000000c5947 */ /* 0x000ff60003800000 */
[----:B------:R-:W0:Y:S02]  /*30530*/  LDG.E.U8 R16, desc[UR50][R8.64+0xf1] ;  /* 0x0000f13208107981 */ /* 0x000e24000c1e1100 */
[----:B0-----:R-:W-:-:S05]  /*30540*/  PRMT R7, R16, 0x8880, RZ ;  /* 0x0000888010077816 */ /* 0x001fca00000000ff */
[----:B------:R-:W-:-:S07]  /*30550*/  IMAD R2, R7, R18, RZ ;  /* 0x0000001207027224 */ /* 0x000fce00078e02ff */
.L_x_1039:
[----:B------:R-:W-:Y:S05]  /*30560*/  BSYNC B1 ;  /* 0x0000000000017941 */ /* 0x000fea0003800000 */
.L_x_1038:
        /* <DEDUP_REMOVED lines=10> */
.L_x_1041:
[----:B------:R-:W-:Y:S05]  /*30610*/  BSYNC B1 ;  /* 0x0000000000017941 */ /* 0x000fea0003800000 */
.L_x_1040:
[----:B------:R-:W-:Y:S01]  /*30620*/  @!P2 IMAD R13, R146, R17, R2 ;  /* 0x00000011920da224 */ /* 0x000fe200078e0202 */
[----:B------:R-:W-:Y:S01]  /*30630*/  BSSY B1, `(.L_x_1042) ;  /* 0x000000b000017945 */ /* 0x000fe20003800000 */
[C---:B------:R-:W-:Y:S02]  /*30640*/  ISETP.LT.OR P5, PT, R0.reuse, 0xf9, !P0 ;  /* 0x000000f90000780c */ /* 0x040fe400047a1670 */
[----:B------:R-:W-:Y:S01]  /*30650*/  ISETP.LT.OR P0, PT, R0, 0xfa, !P0 ;  /* 0x000000fa0000780c */ /* 0x000fe20004701670 */
[----:B------:R1:W-:Y:S01]  /*30660*/  @!P2 STG.E.U8 desc[UR50][R10.64+0xf0], R13 ;  /* 0x0000f00d0a00a986 */ /* 0x0003e2000c101132 */
[C---:B0-----:R-:W-:Y:S02]  /*30670*/  @!P4 IADD3 R6, P2, R4.reuse, UR45, RZ ;  /* 0x0000002d0406cc10 */ /* 0x041fe4000ff5e0ff */
[----:B------:R-:W-:Y:S02]  /*30680*/  @!P3 IADD3 R12, P6, R4, UR45, RZ ;  /* 0x0000002d040cbc10 */ /* 0x000fe4000ffde0ff */
[----:B------:R-:W-:Y:S01]  /*30690*/  @!P4 IADD3.X R7, R3, UR44, RZ, P2, !PT ;  /* 0x0000002c0307cc10 */ /* 0x000fe200097fe4ff */
[----:B------:R-:W-:Y:S10]  /*306a0*/  @P4 BRA `(.L_x_1043) ;  /* 0x00000000000c4947 */ /* 0x000ff40003800000 */
[----:B------:R-:W1:Y:S02]  /*306b0*/  LDG.E.U8 R16, desc[UR50][R20.64+0xf1] ;  /* 0x0000f13214107981 */ /* 0x000e64000c1e1100 */
[----:B-1----:R-:W-:-:S05]  /*306c0*/  PRMT R11, R16, 0x8880, RZ ;  /* 0x00008880100b7816 */ /* 0x002fca00000000ff */
[----:B------:R-:W-:-:S07]  /*306d0*/  IMAD R2, R11, R18, RZ ;  /* 0x000000120b027224 */ /* 0x000fce00078e02ff */
.L_x_1043:
[----:B------:R-:W-:Y:S05]  /*306e0*/  BSYNC B1 ;  /* 0x0000000000017941 */ /* 0x000fea0003800000 */
.L_x_1042:
[----:B------:R-:W-:Y:S01]  /*306f0*/  @!P4 IMAD R147, R147, R17, R2 ;  /* 0x000000119393c224 */ /* 0x000fe200078e0202 */
[----:B------:R-:W-:Y:S04]  /*30700*/  BSSY B1, `(.L_x_1044) ;  /* 0x0000006000017945 */ /* 0x000fe80003800000 */
[----:B------:R0:W-:Y:S01]  /*30710*/  @!P4 STG.E.U8 desc[UR50][R6.64+0xf1], R147 ;  /* 0x0000f1930600c986 */ /* 0x0001e2000c101132 */
[----:B------:R-:W-:Y:S05]  /*30720*/  @P5 BRA `(.L_x_1045) ;  /* 0x00000000000c5947 */ /* 0x000fea0003800000 */
[----:B------:R-:W0:Y:S02]  /*30730*/  LDG.E.U8 R16, desc[UR50][R8.64+0xf8] ;  /* 0x0000f83208107981 */ /* 0x000e24000c1e1100 */
[----:B0-----:R-:W-:-:S05]  /*30740*/  PRMT R7, R16, 0x8880, RZ ;  /* 0x0000888010077816 */ /* 0x001fca00000000ff */
[----:B------:R-:W-:-:S07]  /*30750*/  IMAD R2, R7, R18, RZ ;  /* 0x0000001207027224 */ /* 0x000fce00078e02ff */
.L_x_1045:
[----:B------:R-:W-:Y:S05]  /*30760*/  BSYNC B1 ;  /* 0x0000000000017941 */ /* 0x000fea0003800000 */
.L_x_1044:
        /* <DEDUP_REMOVED lines=9> */
.L_x_1047:
[----:B------:R-:W-:Y:S05]  /*30800*/  BSYNC B1 ;  /* 0x0000000000017941 */ /* 0x000fea0003800000 */
.L_x_1046:
        /* <DEDUP_REMOVED lines=10> */
.L_x_1049:
[----:B------:R-:W-:Y:S05]  /*308b0*/  BSYNC B1 ;  /* 0x0000000000017941 */ /* 0x000fea0003800000 */
.L_x_1048:
[----:B0-----:R-:W-:Y:S01]  /*308c0*/  @!P3 IMAD R7, R150, R17, R2 ;  /* 0x000000119607b224 */ /* 0x001fe200078e0202 */
[----:B------:R-:W-:Y:S01]  /*308d0*/  ISETP.LT.OR P1, PT, R0, 0xfa, !P1 ;  /* 0x000000fa0000780c */ /* 0x000fe20004f21670 */
[----:B------:R-:W-:Y:S03]  /*308e0*/  BSSY B1, `(.L_x_1050) ;  /* 0x0000006000017945 */ /* 0x000fe60003800000 */
[----:B------:R0:W-:Y:S09]  /*308f0*/  @!P3 STG.E.U8 desc[UR50][R12.64+0xf8], R7 ;  /* 0x0000f8070c00b986 */ /* 0x0001f2000c101132 */
[----:B------:R-:W-:Y:S05]  /*30900*/  @P1 BRA `(.L_x_1051) ;  /* 0x00000000000c1947 */ /* 0x000fea0003800000 */
[----:B------:R-:W0:Y:S02]  /*30910*/  LDG.E.U8 R16, desc[UR50][R20.64+0xf9] ;  /* 0x0000f93214107981 */ /* 0x000e24000c1e1100 */
[----:B0-----:R-:W-:-:S05]  /*30920*/  PRMT R7, R16, 0x8880, RZ ;  /* 0x0000888010077816 */ /* 0x001fca00000000ff */
[----:B------:R-:W-:-:S07]  /*30930*/  IMAD R2, R7, R18, RZ ;  /* 0x0000001207027224 */ /* 0x000fce00078e02ff */
.L_x_1051:
[----:B------:R-:W-:Y:S05]  /*30940*/  BSYNC B1 ;  /* 0x0000000000017941 */ /* 0x000fea0003800000 */
.L_x_1050:
[----:B------:R-:W-:Y:S01]  /*30950*/  IMAD R151, R151, R17, R2 ;  /* 0x0000001197977224 */ /* 0x000fe200078e0202 */
[----:B------:R-:W-:Y:S06]  /*30960*/  @P1 BRA `(.L_x_1052) ;  /* 0x000000c400201947 */ /* 0x000fec0003800000 */
[----:B------:R-:W-:-:S04]  /*30970*/  IADD3 R4, P0, R4, UR45, RZ ;  /* 0x0000002d04047c10 */ /* 0x000fc8000ff1e0ff */
[----:B------:R-:W-:-:S05]  /*30980*/  IADD3.X R5, R3, UR44, RZ, P0, !PT ;  /* 0x0000002c03057c10 */ /* 0x000fca00087fe4ff */
[----:B------:R1:W-:Y:S01]  /*30990*/  STG.E.U8 desc[UR50][R4.64+0xf9], R151 ;  /* 0x0000f99704007986 */ /* 0x0003e2000c101132 */
[----:B------:R-:W-:Y:S05]  /*309a0*/  BRA `(.L_x_1052) ;  /* 0x000000c400107947 */ /* 0x000fea0003800000 */
.L_x_29:
[----:B------:R-:W2:Y:S01]  /*309b0*/  LDL.LU R5, [R1+0x400] ;  /* 0x0004000001057983 */ /* 0x000ea20000300800 */
[----:B------:R-:W-:Y:S01]  /*309c0*/  ISETP.GE.AND P4, PT, R14, 0x1, PT ;  /* 0x000000010e00780c */ /* 0x000fe20003f86270 */
[----:B------:R-:W-:Y:S02]  /*309d0*/  ULDC.64 UR4, c[0x0][0x5c0] ;  /* 0x0001700000047ab9 */ /* 0x000fe40000000a00 */
[----:B------:R-:W3:Y:S04]  /*309e0*/  LDL.LU R4, [R1+0x404] ;  /* 0x0004040001047983 */ /* 0x000ee80000300800 */
[----:B------:R-:W4:Y:S04]  /*309f0*/  LDL.LU R10, [R1+0x408] ;  /* 0x00040800010a7983 */ /* 0x000f280000300800 */
[----:B------:R-:W5:Y:S04]  /*30a00*/  LDL.LU R12, [R1+0x40c] ;  /* 0x00040c00010c7983 */ /* 0x000f680000300800 */
        /* <DEDUP_REMOVED lines=10> */
[----:B------:R-:W5:Y:S01]  /*30ab0*/  LDL.LU R191, [R1+0x438] ;  /* 0x0004380001bf7983 */ /* 0x000f620000300800 */
[----:B------:R-:W-:-:S02]  /*30ac0*/  ISETP.LT.OR P2, PT, R0, 0x1, !P4 ;  /* 0x000000010000780c */ /* 0x000fc40006741670 */
[----:B------:R-:W-:Y:S01]  /*30ad0*/  ISETP.LT.OR P3, PT, R0, 0x2, !P4 ;  /* 0x000000020000780c */ /* 0x000fe20006761670 */
[----:B------:R-:W5:Y:S01]  /*30ae0*/  LDL.LU R190, [R1+0x43c] ;  /* 0x00043c0001be7983 */ /* 0x000f620000300800 */
[----:B------:R-:W-:Y:S02]  /*30af0*/  ISETP.GE.AND P0, PT, R14, 0x9, PT ;  /* 0x000000090e00780c */ /* 0x000fe40003f06270 */
[----:B------:R-:W-:Y:S01]  /*30b00*/  IADD3 R2, P5, R2, UR4, RZ ;  /* 0x0000000402027c10 */ /* 0x000fe2000ffbe0ff */
[----:B------:R-:W5:Y:S01]  /*30b10*/  LDL.LU R189, [R1+0x440] ;  /* 0x0004400001bd7983 */ /* 0x000f620000300800 */
[----:B------:R-:W-:Y:S02]  /*30b20*/  ISETP.LT.OR P1, PT, R0, 0x1, !P0 ;  /* 0x000000010000780c */ /* 0x000fe40004721670 */
[----:B------:R-:W-:Y:S01]  /*30b30*/  IADD3.X R3, R6, UR5, RZ, P5, !PT ;  /* 0x0000000506037c10 */ /* 0x000fe2000affe4ff */
[----:B------:R-:W-:Y:S01]  /*30b40*/  IMAD.U32 R202, RZ, RZ, UR45 ;  /* 0x0000002dffca7e24 */ /* 0x000fe2000f8e00ff */
[----:B------:R-:W5:Y:S01]  /*30b50*/  LDL.LU R188, [R1+0x444] ;  /* 0x0004440001bc7983 */ /* 0x000f620000300800 */
[----:B------:R-:W-:-:S03]  /*30b60*/  LOP3.LUT R9, R9, 0xfffffbff, RZ, 0xc0, !PT ;  /* 0xfffffbff09097812 */ /* 0x000fc600078ec0ff */
[----:B------:R-:W5:Y:S01]  /*30b70*/  LDL.LU R187, [R1+0x448] ;  /* 0x0004480001bb7983 */ /* 0x000f620000300800 */
[----:B------:R-:W-:-:S03]  /*30b80*/  LOP3.LUT R6, R6, 0xfffffffe, RZ, 0xc0, !PT ;  /* 0xfffffffe06067812 */ /* 0x000fc600078ec0ff */
        /* <DEDUP_REMOVED lines=57> */
[----:B--2---:R-:W-:-:S03]  /*30f20*/  @!P2 IMAD R5, R5, R17, RZ ;  /* 0x000000110505a224 */ /* 0x004fc600078e02ff */
[----:B------:R-:W2:Y:S01]  /*30f30*/  LDL.LU R218, [R1+0x5b8] ;  /* 0x0005b80001da7983 */ /* 0x000ea20000300800 */
[----:B---3--:R-:W-:-:S03]  /*30f40*/  @!P3 IMAD R4, R4, R17, RZ ;  /* 0x000000110404b224 */ /* 0x008fc600078e02ff */
[----:B------:R-:W-:Y:S01]  /*30f50*/  @!P2 STG.E.U8 desc[UR50][R2.64], R5 ;  /* 0x000000050200a986 */ /* 0x000fe2000c101132 */
[----:B------:R-:W-:-:S03]  /*30f60*/  ISETP.LT.OR P2, PT, R0, 0x2, !P0 ;  /* 0x000000020000780c */ /* 0x000fc60004741670 */
[----:B------:R0:W-:Y:S01]  /*30f70*/  @!P3 STG.E.U8 desc[UR50][R2.64+0x1], R4 ;  /* 0x000001040200b986 */ /* 0x0001e2000c101132 */
[----:B----4-:R-:W-:-:S03]  /*30f80*/  @!P1 IMAD R10, R10, R17, RZ ;  /* 0x000000110a0a9224 */ /* 0x010fc600078e02ff */
[----:B------:R-:W3:Y:S04]  /*30f90*/  LDL.LU R217, [R1+0x5bc] ;  /* 0x0005bc0001d97983 */ /* 0x000ee80000300800 */
[----:B------:R-:W4:Y:S01]  /*30fa0*/  LDL.LU R216, [R1+0x5c0] ;  /* 0x0005c00001d87983 */ /* 0x000f220000300800 */
[----:B0-----:R-:W-:-:S03]  /*30fb0*/  @!P1 IADD3 R4, P3, R2, UR45, RZ ;  /* 0x0000002d02049c10 */ /* 0x001fc6000ff7e0ff */
[----:B------:R-:W4:Y:S01]  /*30fc0*/  LDL.LU R215, [R1+0x5c4] ;  /* 0x0005c40001d77983 */ /* 0x000f220000300800 */
[----:B------:R-:W-:-:S03]  /*30fd0*/  @!P1 IADD3.X R5, R3, UR44, RZ, P3, !PT ;  /* 0x0000002c03059c10 */ /* 0x000fc60009ffe4ff */
[----:B------:R-:W4:Y:S04]  /*30fe0*/  LDL.LU R214, [R1+0x5c8] ;  /* 0x0005c80001d67983 */ /* 0x000f280000300800 */
[----:B------:R0:W-:Y:S01]  /*30ff0*/  @!P1 STG.E.U8 desc[UR50][R4.64], R10 ;  /* 0x0000000a04009986 */ /* 0x0001e2000c101132 */
[----:B------:R-:W-:-:S03]  /*31000*/  ISETP.GE.AND P3, PT, R14, 0x89, PT ;  /* 0x000000890e00780c */ /* 0x000fc60003f66270 */
[----:B------:R-:W4:Y:S04]  /*31010*/  LDL.LU R213, [R1+0x5cc] ;  /* 0x0005cc0001d57983 */ /* 0x000f280000300800 */
[----:B------:R-:W4:Y:S01]  /*31020*/  LDL.LU R212, [R1+0x5d0] ;  /* 0x0005d00001d47983 */ /* 0x000f220000300800 */
[----:B0-----:R-:W-:Y:S01]  /*31030*/  @!P2 IADD3 R4, P1, R2, UR45, RZ ;  /* 0x0000002d0204ac10 */ /* 0x001fe2000ff3e0ff */
[----:B-----5:R-:W-:Y:S02]  /*31040*/  @!P2 IMAD R10, R12, R17, RZ ;  /* 0x000000110c0aa224 */ /* 0x020fe400078e02ff */
[----:B------:R-:W5:Y:S01]  /*31050*/  LDL.LU R211, [R1+0x5d4] ;  /* 0x0005d40001d37983 */ /* 0x000f620000300800 */
[----:B------:R-:W-:Y:S01]  /*31060*/  @!P2 IADD3.X R5, R3, UR44, RZ, P1, !PT ;  /* 0x0000002c0305ac10 */ /* 0x000fe20008ffe4ff */
[----:B------:R-:W-:-:S02]  /*31070*/  IMAD.U32 R12, RZ, RZ, UR45 ;  /* 0x0000002dff0c7e24 */ /* 0x000fc4000f8e00ff */
[----:B------:R-:W5:Y:S04]  /*31080*/  LDL.LU R210, [R1+0x5d8] ;  /* 0x0005d80001d27983 */ /* 0x000f680000300800 */
[----:B------:R0:W-:Y:S01]  /*31090*/  @!P2 STG.E.U8 desc[UR50][R4.64+0x1], R10 ;  /* 0x0000010a0400a986 */ /* 0x0001e2000c101132 */
[C---:B------:R-:W-:Y:S02]  /*310a0*/  ISETP.LT.OR P2, PT, R0.reuse, 0x9, !P3 ;  /* 0x000000090000780c */ /* 0x040fe40005f41670 */
[----:B------:R-:W-:Y:S01]  /*310b0*/  ISETP.LT.OR P1, PT, R0, 0xa, !P3 ;  /* 0x0000000a0000780c */ /* 0x000fe20005f21670 */
[----:B------:R-:W5:Y:S04]  /*310c0*/  LDL.LU R209, [R1+0x5dc] ;  /* 0x0005dc0001d17983 */ /* 0x000f680000300800 */
[----:B------:R-:W5:Y:S01]  /*310d0*/  LDL.LU R208, [R1+0x5e0] ;  /* 0x0005e00001d07983 */ /* 0x000f620000300800 */
[----:B0-----:R-:W-:-:S03]  /*310e0*/  MOV R4, UR44 ;  /* 0x0000002c00047c02 */ /* 0x001fc60008000f00 */
[----:B------:R-:W5:Y:S02]  /*310f0*/  LDL.LU R207, [R1+0x5e4] ;  /* 0x0005e40001cf7983 */ /* 0x000f640000300800 */
[--C-:B------:R-:W-:Y:S02]  /*31100*/  @!P2 IADD3 R12, P5, P6, R12, UR43, R2.reuse ;  /* 0x0000002b0c0cac10 */ /* 0x100fe4000febe002 */
[----:B------:R-:W-:Y:S01]  /*31110*/  @P2 LOP3.LUT R9, R9, 0x400, RZ, 0xfc, !PT ;  /* 0x0000040009092812 */ /* 0x000fe200078efcff */
[----:B------:R-:W5:Y:S01]  /*31120*/  LDL.LU R206, [R1+0x5e8] ;  /* 0x0005e80001ce7983 */ /* 0x000f620000300800 */
[--C-:B------:R-:W-:Y:S02]  /*31130*/  @!P2 IADD3.X R13, R4, UR42, R3.reuse, P5, P6 ;  /* 0x0000002a040dac10 */ /* 0x100fe4000afec403 */
[----:B------:R-:W-:Y:S01]  /*31140*/  @!P1 IADD3 R202, P5, P6, R202, UR43, R2 ;  /* 0x0000002bcaca9c10 */ /* 0x000fe2000febe002 */
[----:B------:R-:W5:Y:S03]  /*31150*/  LDL.LU R205, [R1+0x5ec] ;  /* 0x0005ec0001cd7983 */ /* 0x000f660000300800 */
[----:B------:R-:W-:Y:S01]  /*31160*/  @!P1 IADD3.X R203, R4, UR42, R3, P5, P6 ;  /* 0x0000002a04cb9c10 */ /* 0x000fe2000afec403 */
[----:B------:R-:W5:Y:S01]  /*31170*/  LDL.LU R204, [R1+0x5f0] ;  /* 0x0005f00001cc7983 */ /* 0x000f620000300800 */
[----:B------:R-:W-:-:S02]  /*31180*/  ISETP.LT.OR P5, PT, R0, 0x9, !P4 ;  /* 0x000000090000780c */ /* 0x000fc400067a1670 */
[C---:B------:R-:W-:Y:S01]  /*31190*/  ISETP.LT.OR P6, PT, R0.reuse, 0xa, !P4 ;  /* 0x0000000a0000780c */ /* 0x040fe200067c1670 */
[----:B------:R-:W5:Y:S01]  /*311a0*/  LDL.LU R19, [R1+0x5f4] ;  /* 0x0005f40001137983 */ /* 0x000f620000300800 */
[----:B------:R-:W-:-:S03]  /*311b0*/  ISETP.LT.OR P2, PT, R0, 0x11, !P3 ;  /* 0x000000110000780c */ /* 0x000fc60005f41670 */
[----:B------:R-:W5:Y:S04]  /*311c0*/  LDL.LU R15, [R1+0x5f8] ;  /* 0x0005f800010f7983 */ /* 0x000f680000300800 */
[----:B------:R-:W5:Y:S02]  /*311d0*/  LDL.LU R11, [R1+0x5fc] ;  /* 0x0005fc00010b7983 */ /* 0x000f640000300800 */
[----:B------:R-:W-:Y:S02]  /*311e0*/  @!P5 IMAD R4, R201, R17, RZ ;  /* 0x00000011c904d224 */ /* 0x000fe400078e02ff */
[----:B------:R0:W-:Y:S04]  /*311f0*/  STL.64 [R1+0x7c0], R54 ;  /* 0x0007c03601007387 */ /* 0x0001e80000100a00 */
[----:B------:R1:W-:Y:S01]  /*31200*/  @!P5 STG.E.U8 desc[UR50][R2.64+0x8], R4 ;  /* 0x000008040200d986 */ /* 0x0003e2000c101132 */
[----:B------:R-:W-:-:S02]  /*31210*/  ISETP.LT.OR P5, PT, R0, 0x9, !P0 ;  /* 0x000000090000780c */ /* 0x000fc400047a1670 */
[----:B------:R-:W-:Y:S01]  /*31220*/  @P2 LOP3.LUT R6, R6, 0x1, RZ, 0xfc, !PT ;  /* 0x0000000106062812 */ /* 0x000fe200078efcff */
[----:B0-----:R-:W2:Y:S01]  /*31230*/  LDL.LU R54, [R1+0x4e0] ;  /* 0x0004e00001367983 */ /* 0x001ea20000300800 */
[----:B-1----:R-:W-:-:S09]  /*31240*/  @!P6 IMAD R4, R200, R17, RZ ;  /* 0x00000011c804e224 */ /* 0x002fd200078e02ff */
[----:B------:R-:W-:Y:S01]  /*31250*/  @!P5 IMAD R10, R199, R17, RZ ;  /* 0x00000011c70ad224 */ /* 0x000fe200078e02ff */
[----:B------:R-:W-:Y:S01]  /*31260*/  LOP3.LUT R6, R6, 0xfffffffd, RZ, 0xc0, !PT ;  /* 0xfffffffd06067812 */ /* 0x000fe200078ec0ff */
[----:B------:R-:W3:Y:S04]  /*31270*/  LDL.LU R55, [R1+0x4ec] ;  /* 0x0004ec0001377983 */ /* 0x000ee80000300800 */
[----:B------:R0:W-:Y:S01]  /*31280*/  @!P6 STG.E.U8 desc[UR50][R2.64+0x9], R4 ;  /* 0x000009040200e986 */ /* 0x0001e2000c101132 */
[----:B------:R-:W-:-:S03]  /*31290*/  IMAD.U32 R200, RZ, RZ, UR45 ;  /* 0x0000002dffc87e24 */ /* 0x000fc6000f8e00ff */
[----:B------:R1:W-:Y:S01]  /*312a0*/  STL.64 [R1+0x7b8], R56 ;  /* 0x0007b83801007387 */ /* 0x0003e20000100a00 */
[----:B0-----:R-:W-:-:S04]  /*312b0*/  @!P5 IADD3 R4, P6, R2, UR45, RZ ;  /* 0x0000002d0204dc10 */ /* 0x001fc8000ffde0ff */
[----:B------:R-:W-:Y:S01]  /*312c0*/  @!P5 IADD3.X R5, R3, UR44, RZ, P6, !PT ;  /* 0x0000002c0305dc10 */ /* 0x000fe2000b7fe4ff */
[----:B-1----:R-:W4:Y:S04]  /*312d0*/  LDL.LU R56, [R1+0x4f4] ;  /* 0x0004f40001387983 */ /* 0x002f280000300800 */
[----:B------:R0:W-:Y:S01]  /*312e0*/  @!P5 STG.E.U8 desc[UR50][R4.64+0x8], R10 ;  /* 0x0000080a0400d986 */ /* 0x0001e2000c101132 */
[----:B------:R-:W-:-:S03]  /*312f0*/  @!P2 IADD3 R200, P5, P6, R200, UR43, R2 ;  /* 0x0000002bc8c8ac10 */ /* 0x000fc6000febe002 */
[----:B------:R-:W5:Y:S04]  /*31300*/  LDL.LU R57, [R1+0x4f8] ;  /* 0x0004f80001397983 */ /* 0x000f680000300800 */
[----:B------:R1:W-:Y:S01]  /*31310*/  STL.64 [R1+0x7b0], R58 ;  /* 0x0007b03a01007387 */ /* 0x0003e20000100a00 */
[----:B0-----:R-:W-:-:S05]  /*31320*/  IMAD.U32 R4, RZ, RZ, UR44 ;  /* 0x0000002cff047e24 */ /* 0x001fca000f8e00ff */
[----:B------:R-:W-:Y:S02]  /*31330*/  @!P2 IADD3.X R201, R4, UR42, R3, P5, P6 ;  /* 0x0000002a04c9ac10 */ /* 0x000fe4000afec403 */
[C---:B------:R-:W-:Y:S01]  /*31340*/  ISETP.LT.OR P5, PT, R0.reuse, 0xa, !P0 ;  /* 0x0000000a0000780c */ /* 0x040fe200047a1670 */
[----:B-1----:R-:W4:Y:S01]  /*31350*/  LDL.LU R58, [R1+0x4f0] ;  /* 0x0004f000013a7983 */ /* 0x002f220000300800 */
[----:B------:R-:W-:-:S03]  /*31360*/  ISETP.LT.OR P2, PT, R0, 0x12, !P3 ;  /* 0x000000120000780c */ /* 0x000fc60005f41670 */
[----:B------:R-:W5:Y:S04]  /*31370*/  LDL.LU R59, [R1+0x4fc] ;  /* 0x0004fc00013b7983 */ /* 0x000f680000300800 */
[----:B------:R0:W-:Y:S04]  /*31380*/  STL.64 [R1+0x7a8], R60 ;  /* 0x0007a83c01007387 */ /* 0x0001e80000100a00 */
[----:B------:R-:W-:Y:S01]  /*31390*/  @!P5 IADD3 R4, P6, R2, UR45, RZ ;  /* 0x0000002d0204dc10 */ /* 0x000fe2000ffde0ff */
[----:B------:R-:W-:-:S03]  /*313a0*/  @!P5 IMAD R10, R198, R17, RZ ;  /* 0x00000011c60ad224 */ /* 0x000fc600078e02ff */
[----:B------:R-:W-:Y:S01]  /*313b0*/  @!P5 IADD3.X R5, R3, UR44, RZ, P6, !PT ;  /* 0x0000002c0305dc10 */ /* 0x000fe2000b7fe4ff */
[----:B------:R-:W-:Y:S01]  /*313c0*/  IMAD.U32 R198, RZ, RZ, UR45 ;  /* 0x0000002dffc67e24 */ /* 0x000fe2000f8e00ff */
[----:B------:R-:W-:Y:S01]  /*313d0*/  @P2 LOP3.LUT R6, R6, 0x2, RZ, 0xfc, !PT ;  /* 0x0000000206062812 */ /* 0x000fe200078efcff */
[----:B0-----:R-:W5:Y:S04]  /*313e0*/  LDL.LU R60, [R1+0x504] ;  /* 0x00050400013c7983 */ /* 0x001f680000300800 */
[----:B------:R0:W-:Y:S01]  /*313f0*/  @!P5 STG.E.U8 desc[UR50][R4.64+0x9], R10 ;  /* 0x0000090a0400d986 */ /* 0x0001e2000c101132 */
[----:B------:R-:W-:Y:S02]  /*31400*/  @!P2 IADD3 R198, P5, P6, R198, UR43, R2 ;  /* 0x0000002bc6c6ac10 */ /* 0x000fe4000febe002 */
[----:B------:R-:W-:Y:S01]  /*31410*/  LOP3.LUT R6, R6, 0xffffffdf, RZ, 0xc0, !PT ;  /* 0xffffffdf06067812 */ /* 0x000fe200078ec0ff */
[----:B------:R-:W5:Y:S04]  /*31420*/  LDL.LU R61, [R1+0x508] ;  /* 0x00050800013d7983 */ /* 0x000f680000300800 */
[----:B------:R1:W-:Y:S01]  /*31430*/  STL.64 [R1+0x7a0], R62 ;  /* 0x0007a03e01007387 */ /* 0x0003e20000100a00 */
[----:B0-----:R-:W-:-:S05]  /*31440*/  IMAD.U32 R4, RZ, RZ, UR44 ;  /* 0x0000002cff047e24 */ /* 0x001fca000f8e00ff */
[----:B------:R-:W-:Y:S02]  /*31450*/  @!P2 IADD3.X R199, R4, UR42, R3, P5, P6 ;  /* 0x0000002a04c7ac10 */ /* 0x000fe4000afec403 */
[C---:B------:R-:W-:Y:S01]  /*31460*/  ISETP.LT.OR P5, PT, R0.reuse, 0x11, !P4 ;  /* 0x000000110000780c */ /* 0x040fe200067a1670 */
[----:B-1----:R-:W5:Y:S01]  /*31470*/  LDL.LU R62, [R1+0x500] ;  /* 0x00050000013e7983 */ /* 0x002f620000300800 */
[----:B------:R-:W-:Y:S02]  /*31480*/  ISETP.LT.OR P2, PT, R0, 0x19, !P3 ;  /* 0x000000190000780c */ /* 0x000fe40005f41670 */
[----:B------:R-:W-:Y:S01]  /*31490*/  LOP3.LUT R9, R9, 0xfffffffe, RZ, 0xc0, !PT ;  /* 0xfffffffe09097812 */ /* 0x000fe200078ec0ff */
[----:B------:R-:W5:Y:S04]  /*314a0*/  LDL.LU R63, [R1+0x50c] ;  /* 0x00050c00013f7983 */ /* 0x000f680000300800 */
[----:B------:R0:W-:Y:S04]  /*314b0*/  STL.64 [R1+0x798], R64 ;  /* 0x0007984001007387 */ /* 0x0001e80000100a00 */
[----:B------:R-:W-:-:S05]  /*314c0*/  @!P5 IMAD R4, R197, R17, RZ ;  /* 0x00000011c504d224 */ /* 0x000fca00078e02ff */
[----:B------:R1:W-:Y:S01]  /*314d0*/  @!P5 STG.E.U8 desc[UR50][R2.64+0x10], R4 ;  /* 0x000010040200d986 */ /* 0x0003e2000c101132 */
[----:B------:R-:W-:Y:S02]  /*314e0*/  ISETP.LT.OR P5, PT, R0, 0x12, !P4 ;  /* 0x000000120000780c */ /* 0x000fe400067a1670 */
[----:B------:R-:W-:Y:S01]  /*314f0*/  @P2 LOP3.LUT R6, R6, 0x20, RZ, 0xfc, !PT ;  /* 0x0000002006062812 */ /* 0x000fe200078efcff */
[----:B0-----:R-:W5:Y:S10]  /*31500*/  LDL.LU R64, [R1+0x514] ;  /* 0x0005140001407983 */ /* 0x001f740000300800 */
[----:B-1----:R-:W-:Y:S01]  /*31510*/  @!P5 IMAD R4, R196, R17, RZ ;  /* 0x00000011c404d224 */ /* 0x002fe200078e02ff */
[----:B------:R-:W-:Y:S01]  /*31520*/  LOP3.LUT R6, R6, 0xffffffbf, RZ, 0xc0, !PT ;  /* 0xffffffbf06067812 */ /* 0x000fe200078ec0ff */
[----:B------:R-:W5:Y:S04]  /*31530*/  LDL.LU R65, [R1+0x518] ;  /* 0x0005180001417983 */ /* 0x000f680000300800 */
[----:B------:R0:W-:Y:S01]  /*31540*/  @!P5 STG.E.U8 desc[UR50][R2.64+0x11], R4 ;  /* 0x000011040200d986 */ /* 0x0001e2000c101132 */
[----:B------:R-:W-:Y:S01]  /*31550*/  ISETP.LT.OR P5, PT, R0, 0x11, !P0 ;  /* 0x000000110000780c */ /* 0x000fe200047a1670 */
[----:B------:R-:W-:-:S02]  /*31560*/  IMAD.U32 R196, RZ, RZ, UR45 ;  /* 0x0000002dffc47e24 */ /* 0x000fc4000f8e00ff */
[----:B------:R1:W-:Y:S10]  /*31570*/  STL.64 [R1+0x790], R66 ;  /* 0x0007904201007387 */ /* 0x0003f40000100a00 */
[----:B0-----:R-:W-:Y:S01]  /*31580*/  @!P5 IADD3 R4, P6, R2, UR45, RZ ;  /* 0x0000002d0204dc10 */ /* 0x001fe2000ffde0ff */
[----:B------:R-:W-:Y:S01]  /*31590*/  @!P5 IMAD R10, R195, R17, RZ ;  /* 0x00000011c30ad224 */ /* 0x000fe200078e02ff */
[----:B-1----:R-:W5:Y:S02]  /*315a0*/  LDL.LU R66, [R1+0x510] ;  /* 0x0005100001427983 */ /* 0x002f640000300800 */
[----:B------:R-:W-:-:S02]  /*315b0*/  @!P5 IADD3.X R5, R3, UR44, RZ, P6, !PT ;  /* 0x0000002c0305dc10 */ /* 0x000fc4000b7fe4ff */
[----:B------:R-:W5:Y:S04]  /*315c0*/  LDL.LU R67, [R1+0x51c] ;  /* 0x00051c0001437983 */ /* 0x000f680000300800 */
[----:B------:R0:W-:Y:S01]  /*315d0*/  @!P5 STG.E.U8 desc[UR50][R4.64+0x10], R10 ;  /* 0x0000100a0400d986 */ /* 0x0001e2000c101132 */
[----:B------:R-:W-:-:S03]  /*315e0*/  @!P2 IADD3 R196, P5, P6, R196, UR43, R2 ;  /* 0x0000002bc4c4ac10 */ /* 0x000fc6000febe002 */
[----:B------:R1:W-:Y:S01]  /*315f0*/  STL.64 [R1+0x788], R68 ;  /* 0x0007884401007387 */ /* 0x0003e20000100a00 */
[----:B0-----:R-:W-:-:S03]  /*31600*/  IMAD.U32 R4, RZ, RZ, UR44 ;  /* 0x0000002cff047e24 */ /* 0x001fc6000f8e00ff */
[----:B-1----:R-:W5:Y:S02]  /*31610*/  LDL.LU R68, [R1+0x524] ;  /* 0x0005240001447983 */ /* 0x002f640000300800 */
[----:B------:R-:W-:Y:S02]  /*31620*/  @!P2 IADD3.X R197, R4, UR42, R3, P5, P6 ;  /* 0x0000002a04c5ac10 */ /* 0x000fe4000afec403 */
[C---:B------:R-:W-:Y:S01]  /*31630*/  ISETP.LT.OR P5, PT, R0.reuse, 0x12, !P0 ;  /* 0x000000120000780c */ /* 0x040fe200047a1670 */
[----:B------:R-:W5:Y:S01]  /*31640*/  LDL.LU R69, [R1+0x528] ;  /* 0x0005280001457983 */ /* 0x000f620000300800 */
[----:B------:R-:W-:-:S03]  /*31650*/  ISETP.LT.OR P2, PT, R0, 0x1a, !P3 ;  /* 0x0000001a0000780c */ /* 0x000fc60005f41670 */
[----:B------:R0:W-:Y:S08]  /*31660*/  STL.64 [R1+0x780], R70 ;  /* 0x0007804601007387 */ /* 0x0001f00000100a00 */
        /* <DEDUP_REMOVED lines=15> */
[----:B------:R-:W-:-:S03]  /*31760*/  ISETP.LT.OR P2, PT, R0, 0x21, !P3 ;  /* 0x000000210000780c */ /* 0x000fc60005f41670 */
        /* <DEDUP_REMOVED lines=71> */
[----:B------:R-:W-:Y:S01]  /*31be0*/  STL.64 [R1+0x730], R90 ;  /* 0x0007305a01007387 */ /* 0x000fe20000100a00 */
[----:B------:R-:W-:Y:S02]  /*31bf0*/  ISETP.LT.OR P2, PT, R0, 0x2a, !P3 ;  /* 0x0000002a0000780c */ /* 0x000fe40005f41670 */
[----:B------:R-:W-:Y:S01]  /*31c00*/  LOP3.LUT R7, R7, 0x7fffffff, RZ, 0xc0, !PT ;  /* 0x7fffffff07077812 */ /* 0x000fe200078ec0ff */
[----:B------:R-:W-:Y:S04]  /*31c10*/  STL.64 [R1+0x728], R92 ;  /* 0x0007285c01007387 */ /* 0x000fe80000100a00 */
[----:B------:R-:W-:Y:S04]  /*31c20*/  STL.64 [R1+0x720], R94 ;  /* 0x0007205e01007387 */ /* 0x000fe80000100a00 */
[----:B------:R-:W-:Y:S01]  /*31c30*/  @!P5 IADD3 R4, P6, R2, UR45, RZ ;  /* 0x0000002d0204dc10 */ /* 0x000fe2000ffde0ff */
[----:B------:R-:W-:Y:S01]  /*31c40*/  @!P5 IMAD R10, R186, R17, RZ ;  /* 0x00000011ba0ad224 */ /* 0x000fe200078e02ff */
[----:B------:R-:W-:Y:S01]  /*31c50*/  @P2 LOP3.LUT R6, R6, 0x400, RZ, 0xfc, !PT ;  /* 0x0000040006062812 */ /* 0x000fe200078efcff */
[----:B------:R-:W-:Y:S01]  /*31c60*/  IMAD.U32 R186, RZ, RZ, UR45 ;  /* 0x0000002dffba7e24 */ /* 0x000fe2000f8e00ff */
[----:B------:R-:W-:Y:S01]  /*31c70*/  @!P5 IADD3.X R5, R3, UR44, RZ, P6, !PT ;  /* 0x0000002c0305dc10 */ /* 0x000fe2000b7fe4ff */
[----:B------:R-:W-:Y:S01]  /*31c80*/  STL.64 [R1+0x718], R96 ;  /* 0x0007186001007387 */ /* 0x000fe20000100a00 */
[----:B------:R-:W-:-:S03]  /*31c90*/  LOP3.LUT R6, R6, 0xfffff7ff, RZ, 0xc0, !PT ;  /* 0xfffff7ff06067812 */ /* 0x000fc600078ec0ff */
[----:B------:R0:W-:Y:S01]  /*31ca0*/  @!P5 STG.E.U8 desc[UR50][R4.64+0x21], R10 ;  /* 0x0000210a0400d986 */ /* 0x0001e2000c101132 */
[----:B------:R-:W-:-:S03]  /*31cb0*/  @!P2 IADD3 R186, P5, P6, R186, UR43, R2 ;  /* 0x0000002bbabaac10 */ /* 0x000fc6000febe002 */
[----:B------:R-:W-:Y:S04]  /*31cc0*/  STL.64 [R1+0x710], R98 ;  /* 0x0007106201007387 */ /* 0x000fe80000100a00 */
[----:B------:R-:W-:Y:S01]  /*31cd0*/  STL.64 [R1+0x708], R100 ;  /* 0x0007086401007387 */ /* 0x000fe20000100a00 */
[----:B0-----:R-:W-:-:S03]  /*31ce0*/  IMAD.U32 R4, RZ, RZ, UR44 ;  /* 0x0000002cff047e24 */ /* 0x001fc6000f8e00ff */
[----:B------:R-:W-:Y:S02]  /*31cf0*/  STL.64 [R1+0x700], R102 ;  /* 0x0007006601007387 */ /* 0x000fe40000100a00 */
[----:B------:R-:W-:Y:S02]  /*31d00*/  @!P2 IADD3.X R187, R4, UR42, R3, P5, P6 ;  /* 0x0000002a04bbac10 */ /* 0x000fe4000afec403 */
[----:B------:R-:W-:Y:S01]  /*31d10*/  STL.64 [R1+0x6f8], R104 ;  /* 0x0006f86801007387 */ /* 0x000fe20000100a00 */
[C---:B------:R-:W-:Y:S02]  /*31d20*/  ISETP.LT.OR P5, PT, R0.reuse, 0x29, !P4 ;  /* 0x000000290000780c */ /* 0x040fe400067a1670 */
[----:B------:R-:W-:Y:S01]  /*31d30*/  ISETP.LT.OR P2, PT, R0, 0x31, !P3 ;  /* 0x000000310000780c */ /* 0x000fe20005f41670 */
[----:B------:R-:W-:Y:S04]  /*31d40*/  STL.64 [R1+0x6f0], R106 ;  /* 0x0006f06a01007387 */ /* 0x000fe80000100a00 */
[----:B------:R-:W-:Y:S04]  /*31d50*/  STL.64 [R1+0x6e8], R108 ;  /* 0x0006e86c01007387 */ /* 0x000fe80000100a00 */
[----:B------:R-:W-:Y:S02]  /*31d60*/  STL.64 [R1+0x6e0], R110 ;  /* 0x0006e06e01007387 */ /* 0x000fe40000100a00 */
[----:B------:R-:W-:-:S02]  /*31d70*/  @!P5 IMAD R4, R185, R17, RZ ;  /* 0x00000011b904d224 */ /* 0x000fc400078e02ff */
[----:B------:R-:W-:Y:S01]  /*31d80*/  @P2 LOP3.LUT R6, R6, 0x800, RZ, 0xfc, !PT ;  /* 0x0000080006062812 */ /* 0x000fe200078efcff */
[----:B------:R-:W-:Y:S03]  /*31d90*/  STL.64 [R1+0x6d8], R112 ;  /* 0x0006d87001007387 */ /* 0x000fe60000100a00 */
[----:B------:R-:W-:Y:S01]  /*31da0*/  LOP3.LUT R6, R6, 0xffffefff, RZ, 0xc0, !PT ;  /* 0xffffefff06067812 */ /* 0x000fe200078ec0ff */
[----:B------:R0:W-:Y:S01]  /*31db0*/  @!P5 STG.E.U8 desc[UR50][R2.64+0x28], R4 ;  /* 0x000028040200d986 */ /* 0x0001e2000c101132 */
[----:B------:R-:W-:-:S03]  /*31dc0*/  ISETP.LT.OR P5, PT, R0, 0x2a, !P4 ;  /* 0x0000002a0000780c */ /* 0x000fc600067a1670 */
[----:B------:R-:W-:Y:S04]  /*31dd0*/  STL.64 [R1+0x6d0], R114 ;  /* 0x0006d07201007387 */ /* 0x000fe80000100a00 */
[----:B------:R-:W-:Y:S04]  /*31de0*/  STL.64 [R1+0x6c8], R116 ;  /* 0x0006c87401007387 */ /* 0x000fe80000100a00 */
[----:B------:R-:W-:Y:S02]  /*31df0*/  STL.64 [R1+0x6c0], R118 ;  /* 0x0006c07601007387 */ /* 0x000fe40000100a00 */
[----:B0-----:R-:W-:-:S02]  /*31e00*/  @!P5 IMAD R4, R184, R17, RZ ;  /* 0x00000011b804d224 */ /* 0x001fc400078e02ff */
[----:B------:R-:W-:Y:S01]  /*31e10*/  IMAD.U32 R184, RZ, RZ, UR45 ;  /* 0x0000002dffb87e24 */ /* 0x000fe2000f8e00ff */
[----:B------:R-:W-:Y:S04]  /*31e20*/  STL.64 [R1+0x6b8], R120 ;  /* 0x0006b87801007387 */ /* 0x000fe80000100a00 */
[----:B------:R0:W-:Y:S01]  /*31e30*/  @!P5 STG.E.U8 desc[UR50][R2.64+0x29], R4 ;  /* 0x000029040200d986 */ /* 0x0001e2000c101132 */
[----:B------:R-:W-:-:S03]  /*31e40*/  ISETP.LT.OR P5, PT, R0, 0x29, !P0 ;  /* 0x000000290000780c */ /* 0x000fc600047a1670 */
[----:B------:R-:W-:Y:S04]  /*31e50*/  STL.64 [R1+0x6b0], R122 ;  /* 0x0006b07a01007387 */ /* 0x000fe80000100a00 */
[----:B------:R-:W-:Y:S04]  /*31e60*/  STL.64 [R1+0x6a8], R124 ;  /* 0x0006a87c01007387 */ /* 0x000fe80000100a00 */
[----:B------:R-:W-:Y:S02]  /*31e70*/  STL.64 [R1+0x6a0], R126 ;  /* 0x0006a07e01007387 */ /* 0x000fe40000100a00 */
[----:B0-----:R-:W-:Y:S01]  /*31e80*/  @!P5 IADD3 R4, P6, R2, UR45, RZ ;  /* 0x0000002d0204dc10 */ /* 0x001fe2000ffde0ff */
[----:B------:R-:W-:Y:S01]  /*31e90*/  @!P5 IMAD R10, R183, R17, RZ ;  /* 0x00000011b70ad224 */ /* 0x000fe200078e02ff */
[----:B------:R-:W-:Y:S02]  /*31ea0*/  STL.64 [R1+0x698], R128 ;  /* 0x0006988001007387 */ /* 0x000fe40000100a00 */
[----:B------:R-:W-:-:S02]  /*31eb0*/  @!P5 IADD3.X R5, R3, UR44, RZ, P6, !PT ;  /* 0x0000002c0305dc10 */ /* 0x000fc4000b7fe4ff */
[----:B------:R-:W-:Y:S04]  /*31ec0*/  STL.64 [R1+0x690], R130 ;  /* 0x0006908201007387 */ /* 0x000fe80000100a00 */
        /* <DEDUP_REMOVED lines=25> */
[----:B------:R-:W5:Y:S02]  /*32060*/  LDL.LU R121, [R1+0x200] ;  /* 0x0002000001797983 */ /* 0x000f640000300800 */
[----:B------:R-:W-:Y:S02]  /*32070*/  @!P2 IADD3.X R183, R4, UR42, R3, P5, P6 ;  /* 0x0000002a04b7ac10 */ /* 0x000fe4000afec403 */
[C---:B------:R-:W-:Y:S02]  /*32080*/  ISETP.LT.OR P5, PT, R0.reuse, 0x31, !P4 ;  /* 0x000000310000780c */ /* 0x040fe400067a1670 */
[----:B------:R-:W-:-:S11]  /*32090*/  ISETP.LT.OR P2, PT, R0, 0x39, !P3 ;  /* 0x000000390000780c */ /* 0x000fd60005f41670 */
[----:B------:R-:W-:Y:S02]  /*320a0*/  @!P5 IMAD R4, R181, R17, RZ ;  /* 0x00000011b504d224 */ /* 0x000fe400078e02ff */
[----:B------:R-:W-:-:S03]  /*320b0*/  @P2 LOP3.LUT R6, R6, 0x2000, RZ, 0xfc, !PT ;  /* 0x0000200006062812 */ /* 0x000fc600078efcff */
[----:B------:R0:W-:Y:S01]  /*320c0*/  @!P5 STG.E.U8 desc[UR50][R2.64+0x30], R4 ;  /* 0x000030040200d986 */ /* 0x0001e2000c101132 */
[----:B------:R-:W-:Y:S02]  /*320d0*/  ISETP.LT.OR P5, PT, R0, 0x32, !P4 ;  /* 0x000000320000780c */ /* 0x000fe400067a1670 */
[----:B------:R-:W-:-:S11]  /*320e0*/  LOP3.LUT R6, R6, 0xffffbfff, RZ, 0xc0, !PT ;  /* 0xffffbfff06067812 */ /* 0x000fd600078ec0ff */
[----:B0-----:R-:W-:Y:S01]  /*320f0*/  @!P5 IMAD R4, R180, R17, RZ ;  /* 0x00000011b404d224 */ /* 0x001fe200078e02ff */
[----:B------:R-:W-:-:S04]  /*32100*/  MOV R180, UR45 ;  /* 0x0000002d00b47c02 */ /* 0x000fc80008000f00 */
[----:B------:R0:W-:Y:S01]  /*32110*/  @!P5 STG.E.U8 desc[UR50][R2.64+0x31], R4 ;  /* 0x000031040200d986 */ /* 0x0001e2000c101132 */
[----:B------:R-:W-:-:S13]  /*32120*/  ISETP.LT.OR P5, PT, R0, 0x31, !P0 ;  /* 0x000000310000780c */ /* 0x000fda00047a1670 */
[----:B0-----:R-:W-:Y:S01]  /*32130*/  @!P5 IADD3 R4, P6, R2, UR45, RZ ;  /* 0x0000002d0204dc10 */ /* 0x001fe2000ffde0ff */
[----:B------:R-:W-:-:S03]  /*32140*/  @!P5 IMAD R10, R179, R17, RZ ;  /* 0x00000011b30ad224 */ /* 0x000fc600078e02ff */
[----:B------:R-:W-:-:S05]  /*32150*/  @!P5 IADD3.X R5, R3, UR44, RZ, P6, !PT ;  /* 0x0000002c0305dc10 */ /* 0x000fca000b7fe4ff */
[----:B------:R0:W-:Y:S01]  /*32160*/  @!P5 STG.E.U8 desc[UR50][R4.64+0x30], R10 ;  /* 0x0000300a0400d986 */ /* 0x0001e2000c101132 */
[----:B------:R-:W-:Y:S01]  /*32170*/  @!P2 IADD3 R180, P5, P6, R180, UR43, R2 ;  /* 0x0000002bb4b4ac10 */ /* 0x000fe2000febe002 */
[----:B0-----:R-:W-:-:S05]  /*32180*/  IMAD.U32 R4, RZ, RZ, UR44 ;  /* 0x0000002cff047e24 */ /* 0x001fca000f8e00ff */
[----:B------:R-:W-:Y:S02]  /*32190*/  @!P2 IADD3.X R181, R4, UR42, R3, P5, P6 ;  /* 0x0000002a04b5ac10 */ /* 0x000fe4000afec403 */
[C---:B------:R-:W-:Y:S02]  /*321a0*/  ISETP.LT.OR P5, PT, R0.reuse, 0x32, !P0 ;  /* 0x000000320000780c */ /* 0x040fe400047a1670 */
[----:B------:R-:W-:-:S11]  /*321b0*/  ISETP.LT.OR P2, PT, R0, 0x3a, !P3 ;  /* 0x0000003a0000780c */ /* 0x000fd60005f41670 */
[----:B------:R-:W-:Y:S01]  /*321c0*/  @!P5 IADD3 R4, P6, R2, UR45, RZ ;  /* 0x0000002d0204dc10 */ /* 0x000fe2000ffde0ff */
[----:B------:R-:W-:Y:S01]  /*321d0*/  @!P5 IMAD R10, R178, R17, RZ ;  /* 0x00000011b20ad224 */ /* 0x000fe200078e02ff */
[----:B------:R-:W-:Y:S01]  /*321e0*/  @P2 LOP3.LUT R6, R6, 0x4000, RZ, 0xfc, !PT ;  /* 0x0000400006062812 */ /* 0x000fe200078efcff */
[----:B------:R-:W-:Y:S01]  /*321f0*/  IMAD.U32 R178, RZ, RZ, UR45 ;  /* 0x0000002dffb27e24 */ /* 0x000fe2000f8e00ff */
[----:B------:R-:W-:Y:S02]  /*32200*/  @!P5 IADD3.X R5, R3, UR44, RZ, P6, !PT ;  /* 0x0000002c0305dc10 */ /* 0x000fe4000b7fe4ff */
[----:B------:R-:W-:-:S03]  /*32210*/  LOP3.LUT R6, R6, 0xffff7fff, RZ, 0xc0, !PT ;  /* 0xffff7fff06067812 */ /* 0x000fc600078ec0ff */
[----:B------:R0:W-:Y:S01]  /*32220*/  @!P5 STG.E.U8 desc[UR50][R4.64+0x31], R10 ;  /* 0x0000310a0400d986 */ /* 0x0001e2000c101132 */
[----:B------:R-:W-:Y:S01]  /*32230*/  @!P2 IADD3 R178, P5, P6, R178, UR43, R2 ;  /* 0x0000002bb2b2ac10 */ /* 0x000fe2000febe002 */
[----:B0-----:R-:W-:-:S05]  /*32240*/  IMAD.U32 R4, RZ, RZ, UR44 ;  /* 0x0000002cff047e24 */ /* 0x001fca000f8e00ff */
        /* <DEDUP_REMOVED lines=8> */
[----:B0-----:R-:W-:Y:S02]  /*322d0*/  @!P5 IMAD R4, R176, R17, RZ ;  /* 0x00000011b004d224 */ /* 0x001fe400078e02ff */
[----:B------:R-:W-:-:S03]  /*322e0*/  IMAD.U32 R176, RZ, RZ, UR45 ;  /* 0x0000002dffb07e24 */ /* 0x000fc6000f8e00ff */
        /* <DEDUP_REMOVED lines=133> */
[----:B------:R-:W-:Y:S02]  /*32b40*/  MOV R158, UR45 ;  /* 0x0000002d009e7c02 */ /* 0x000fe40008000f00 */
[----:B------:R-:W-:Y:S02]  /*32b50*/  @!P5 IADD3.X R5, R3, UR44, RZ, P6, !PT ;  /* 0x0000002c0305dc10 */ /* 0x000fe4000b7fe4ff */
[----:B------:R-:W-:-:S03]  /*32b60*/  @P2 LOP3.LUT R8, R8, 0x20000000, RZ, 0xfc, !PT ;  /* 0x2000000008082812 */ /* 0x000fc600078efcff */
[----:B------:R0:W-:Y:S01]  /*32b70*/  @!P5 STG.E.U8 desc[UR50][R4.64+0x59], R10 ;  /* 0x0000590a0400d986 */ /* 0x0001e2000c101132 */
[----:B------:R-:W-:Y:S02]  /*32b80*/  @!P2 IADD3 R158, P5, P6, R158, UR43, R2 ;  /* 0x0000002b9e9eac10 */ /* 0x000fe4000febe002 */
[----:B------:R-:W-:Y:S01]  /*32b90*/  LOP3.LUT R8, R8, 0xbfffffff, RZ, 0xc0, !PT ;  /* 0xbfffffff08087812 */ /* 0x000fe200078ec0ff */
        /* <DEDUP_REMOVED lines=64> */
[----:B--2---:R-:W-:Y:S02]  /*32fa0*/  @!P5 IMAD R4, R54, R17, RZ ;  /* 0x000000113604d224 */ /* 0x004fe400078e02ff */
[----:B------:R-:W-:-:S03]  /*32fb0*/  @P2 LOP3.LUT R9, R9, 0x10, RZ, 0xfc, !PT ;  /* 0x0000001009092812 */ /* 0x000fc600078efcff */
[----:B------:R0:W-:Y:S01]  /*32fc0*/  @!P5 STG.E.U8 desc[UR50][R2.64+0x70], R4 ;  /* 0x000070040200d986 */ /* 0x0001e2000c101132 */
[----:B------:R-:W-:Y:S02]  /*32fd0*/  ISETP.LT.OR P5, PT, R0, 0x72, !P4 ;  /* 0x000000720000780c */ /* 0x000fe400067a1670 */
[----:B------:R-:W-:-:S11]  /*32fe0*/  LOP3.LUT R9, R9, 0xffffffdf, RZ, 0xc0, !PT ;  /* 0xffffffdf09097812 */ /* 0x000fd600078ec0ff */
[----:B0-----:R-:W-:-:S05]  /*32ff0*/  @!P5 IMAD R4, R21, R17, RZ ;  /* 0x000000111504d224 */ /* 0x001fca00078e02ff */
[----:B------:R0:W-:Y:S01]  /*33000*/  @!P5 STG.E.U8 desc[UR50][R2.64+0x71], R4 ;  /* 0x000071040200d986 */ /* 0x0001e2000c101132 */
[----:B------:R-:W-:-:S13]  /*33010*/  ISETP.LT.OR P5, PT, R0, 0x71, !P0 ;  /* 0x000000710000780c */ /* 0x000fda00047a1670 */
[----:B0-----:R-:W-:Y:S01]  /*33020*/  @!P5 IADD3 R4, P6, R2, UR45, RZ ;  /* 0x0000002d0204dc10 */ /* 0x001fe2000ffde0ff */
[----:B------:R-:W-:Y:S02]  /*33030*/  @!P5 IMAD R10, R20, R17, RZ ;  /* 0x00000011140ad224 */ /* 0x000fe400078e02ff */
[----:B------:R-:W-:Y:S01]  /*33040*/  IMAD.U32 R20, RZ, RZ, UR45 ;  /* 0x0000002dff147e24 */ /* 0x000fe2000f8e00ff */
        /* <DEDUP_REMOVED lines=8> */
[----:B---3--:R-:W-:Y:S01]  /*330d0*/  @!P5 IMAD R10, R55, R17, RZ ;  /* 0x00000011370ad224 */ /* 0x008fe200078e02ff */
[----:B------:R-:W-:Y:S02]  /*330e0*/  @P2 LOP3.LUT R9, R9, 0x20, RZ, 0xfc, !PT ;  /* 0x0000002009092812 */ /* 0x000fe400078efcff */
[----:B------:R-:W-:Y:S02]  /*330f0*/  @!P5 IADD3.X R5, R3, UR44, RZ, P6, !PT ;  /* 0x0000002c0305dc10 */ /* 0x000fe4000b7fe4ff */
[----:B------:R-:W-:-:S03]  /*33100*/  LOP3.LUT R9, R9, 0xfffffffb, RZ, 0xc0, !PT ;  /* 0xfffffffb09097812 */ /* 0x000fc600078ec0ff */
[----:B------:R0:W-:Y:S02]  /*33110*/  @!P5 STG.E.U8 desc[UR50][R4.64+0x71], R10 ;  /* 0x0000710a0400d986 */ /* 0x0001e4000c101132 */
[----:B0-----:R-:W-:Y:S02]  /*33120*/  IMAD.U32 R4, RZ, RZ, UR45 ;  /* 0x0000002dff047e24 */ /* 0x001fe4000f8e00ff */
[----:B------:R-:W-:-:S03]  /*33130*/  IMAD.U32 R5, RZ, RZ, UR44 ;  /* 0x0000002cff057e24 */ /* 0x000fc6000f8e00ff */
[----:B------:R-:W-:-:S04]  /*33140*/  @!P2 IADD3 R54, P5, P6, R4, UR43, R2 ;  /* 0x0000002b0436ac10 */ /* 0x000fc8000febe002 */
[----:B------:R-:W-:Y:S02]  /*33150*/  @!P2 IADD3.X R55, R5, UR42, R3, P5, P6 ;  /* 0x0000002a0537ac10 */ /* 0x000fe4000afec403 */
[C---:B------:R-:W-:Y:S02]  /*33160*/  ISETP.LT.OR P5, PT, R0.reuse, 0x79, !P4 ;  /* 0x000000790000780c */ /* 0x040fe400067a1670 */
[----:B------:R-:W-:-:S11]  /*33170*/  ISETP.LT.OR P2, PT, R0, 0x81, !P3 ;  /* 0x000000810000780c */ /* 0x000fd60005f41670 */
[----:B----4-:R-:W-:Y:S02]  /*33180*/  @!P5 IMAD R4, R58, R17, RZ ;  /* 0x000000113a04d224 */ /* 0x010fe400078e02ff */
[----:B------:R-:W-:-:S03]  /*33190*/  @P2 LOP3.LUT R9, R9, 0x4, RZ, 0xfc, !PT ;  /* 0x0000000409092812 */ /* 0x000fc600078efcff */
[----:B------:R0:W-:Y:S01]  /*331a0*/  @!P5 STG.E.U8 desc[UR50][R2.64+0x78], R4 ;  /* 0x000078040200d986 */ /* 0x0001e2000c101132 */
[----:B------:R-:W-:-:S13]  /*331b0*/  ISETP.LT.OR P5, PT, R0, 0x7a, !P4 ;  /* 0x0000007a0000780c */ /* 0x000fda00067a1670 */
[----:B0-----:R-:W-:-:S05]  /*331c0*/  @!P5 IMAD R4, R56, R17, RZ ;  /* 0x000000113804d224 */ /* 0x001fca00078e02ff */
[----:B------:R0:W-:Y:S01]  /*331d0*/  @!P5 STG.E.U8 desc[UR50][R2.64+0x79], R4 ;  /* 0x000079040200d986 */ /* 0x0001e2000c101132 */
[----:B------:R-:W-:-:S13]  /*331e0*/  ISETP.LT.OR P5, PT, R0, 0x79, !P0 ;  /* 0x000000790000780c */ /* 0x000fda00047a1670 */
[----:B0-----:R-:W-:Y:S01]  /*331f0*/  @!P5 IADD3 R4, P6, R2, UR45, RZ ;  /* 0x0000002d0204dc10 */ /* 0x001fe2000ffde0ff */
[----:B-----5:R-:W-:-:S03]  /*33200*/  @!P5 IMAD R10, R57, R17, RZ ;  /* 0x00000011390ad224 */ /* 0x020fc600078e02ff */
[----:B------:R-:W-:-:S05]  /*33210*/  @!P5 IADD3.X R5, R3, UR44, RZ, P6, !PT ;  /* 0x0000002c0305dc10 */ /* 0x000fca000b7fe4ff */
[----:B------:R0:W-:Y:S02]  /*33220*/  @!P5 STG.E.U8 desc[UR50][R4.64+0x78], R10 ;  /* 0x0000780a0400d986 */ /* 0x0001e4000c101132 */
[----:B0-----:R-:W-:Y:S02]  /*33230*/  IMAD.U32 R4, RZ, RZ, UR45 ;  /* 0x0000002dff047e24 */ /* 0x001fe4000f8e00ff */
[----:B------:R-:W-:-:S03]  /*33240*/  IMAD.U32 R5, RZ, RZ, UR44 ;  /* 0x0000002cff057e24 */ /* 0x000fc6000f8e00ff */
[----:B------:R-:W-:-:S04]  /*33250*/  @!P2 IADD3 R56, P5, P6, R4, UR43, R2 ;  /* 0x0000002b0438ac10 */ /* 0x000fc8000febe002 */
[----:B------:R-:W-:Y:S02]  /*33260*/  @!P2 IADD3.X R57, R5, UR42, R3, P5, P6 ;  /* 0x0000002a0539ac10 */ /* 0x000fe4000afec403 */
[C---:B------:R-:W-:Y:S02]  /*33270*/  ISETP.LT.OR P5, PT, R0.reuse, 0x7a, !P0 ;  /* 0x0000007a0000780c */ /* 0x040fe400047a1670 */
[----:B------:R-:W-:-:S11]  /*33280*/  ISETP.LT.OR P2, PT, R0, 0x82, !P3 ;  /* 0x000000820000780c */ /* 0x000fd60005f41670 */
[----:B------:R-:W-:Y:S01]  /*33290*/  @!P5 IADD3 R4, P6, R2, UR45, RZ ;  /* 0x0000002d0204dc10 */ /* 0x000fe2000ffde0ff */
[----:B------:R-:W-:Y:S01]  /*332a0*/  @!P5 IMAD R10, R59, R17, RZ ;  /* 0x000000113b0ad224 */ /* 0x000fe200078e02ff */
        /* <DEDUP_REMOVED lines=19> */
[----:B------:R-:W-:-:S03]  /*333e0*/  @!P5 IMAD R10, R61, R17, RZ ;  /* 0x000000113d0ad224 */ /* 0x000fc600078e02ff */
        /* <DEDUP_REMOVED lines=32> */
[----:B0-----:R-:W-:Y:S01]  /*335f0*/  MOV R4, UR45 ;  /* 0x0000002d00047c02 */ /* 0x001fe20008000f00 */
        /* <DEDUP_REMOVED lines=161> */
[----:B0-----:R-:W-:Y:S01]  /*34010*/  MOV R4, UR45 ;  /* 0x0000002d00047c02 */ /* 0x001fe20008000f00 */
        /* <DEDUP_REMOVED lines=158> */
[----:B------:R-:W-:-:S13]  /*34a00*/  ISETP.LT.OR P5, PT, R0, 0xe2, !P4 ;  /* 0x000000e20000780c */ /* 0x000fda00067a1670 */
        /* <DEDUP_REMOVED lines=83> */
[----:B------:R-:W-:-:S05]  /*34f40*/  @!P5 IMAD R4, R204, R17, RZ ;  /* 0x00000011cc04d224 */ /* 0x000fca00078e02ff */
[----:B------:R0:W-:Y:S02]  /*34f50*/  @!P5 STG.E.U8 desc[UR50][R2.64+0xf8], R4 ;  /* 0x0000f8040200d986 */ /* 0x0001e4000c101132 */
[----:B0-----:R-:W-:-:S05]  /*34f60*/  @!P4 IMAD R4, R19, R17, RZ ;  /* 0x000000111304c224 */ /* 0x001fca00078e02ff */
[----:B------:R0:W-:Y:S01]  /*34f70*/  @!P4 STG.E.U8 desc[UR50][R2.64+0xf9], R4 ;  /* 0x0000f9040200c986 */ /* 0x0001e2000c101132 */
[C---:B------:R-:W-:Y:S02]  /*34f80*/  ISETP.LT.OR P4, PT, R0.reuse, 0xf9, !P0 ;  /* 0x000000f90000780c */ /* 0x040fe40004781670 */
[----:B------:R-:W-:-:S11]  /*34f90*/  ISETP.LT.OR P0, PT, R0, 0xfa, !P0 ;  /* 0x000000fa0000780c */ /* 0x000fd60004701670 */
[----:B0-----:R-:W-:Y:S01]  /*34fa0*/  @!P4 IADD3 R4, P5, R2, UR45, RZ ;  /* 0x0000002d0204cc10 */ /* 0x001fe2000ffbe0ff */
[----:B------:R-:W-:-:S03]  /*34fb0*/  @!P4 IMAD R10, R15, R17, RZ ;  /* 0x000000110f0ac224 */ /* 0x000fc600078e02ff */
[----:B------:R-:W-:-:S05]  /*34fc0*/  @!P4 IADD3.X R5, R3, UR44, RZ, P5, !PT ;  /* 0x0000002c0305cc10 */ /* 0x000fca000affe4ff */
[----:B------:R0:W-:Y:S02]  /*34fd0*/  @!P4 STG.E.U8 desc[UR50][R4.64+0xf8], R10 ;  /* 0x0000f80a0400c986 */ /* 0x0001e4000c101132 */
[----:B0-----:R-:W-:Y:S01]  /*34fe0*/  @!P0 IMAD R10, R11, R17, RZ ;  /* 0x000000110b0a8224 */ /* 0x001fe200078e02ff */
[----:B------:R-:W-:Y:S01]  /*34ff0*/  @!P0 IADD3 R4, P4, R2, UR45, RZ ;  /* 0x0000002d02048c10 */ /* 0x000fe2000ff9e0ff */
[----:B------:R-:W2:Y:S03]  /*35000*/  LDL.LU R11, [R1+0x204] ;  /* 0x00020400010b7983 */ /* 0x000ea60000300800 */
[----:B------:R-:W-:Y:S01]  /*35010*/  @!P0 IADD3.X R5, R3, UR44, RZ, P4, !PT ;  /* 0x0000002c03058c10 */ /* 0x000fe2000a7fe4ff */
        /* <DEDUP_REMOVED lines=8> */
[----:B------:R-:W5:Y:S01]  /*350a0*/  LDL.LU R228, [R1+0x228] ;  /* 0x0002280001e47983 */ /* 0x000f620000300800 */
[----:B------:R-:W-:-:S03]  /*350b0*/  ISETP.GE.AND P5, PT, R14, 0x81, PT ;  /* 0x000000810e00780c */ /* 0x000fc60003fa6270 */
[----:B------:R0:W-:Y:S04]  /*350c0*/  @!P0 STG.E.U8 desc[UR50][R4.64+0xf9], R10 ;  /* 0x0000f90a04008986 */ /* 0x0001e8000c101132 */
[----:B------:R-:W5:Y:S04]  /*350d0*/  LDL.LU R227, [R1+0x22c] ;  /* 0x00022c0001e37983 */ /* 0x000f680000300800 */
[----:B------:R-:W5:Y:S01]  /*350e0*/  LDL.LU R226, [R1+0x230] ;  /* 0x0002300001e27983 */ /* 0x000f620000300800 */
[----:B0-----:R-:W-:-:S03]  /*350f0*/  IADD3 R4, P0, R2, UR43, RZ ;  /* 0x0000002b02047c10 */ /* 0x001fc6000ff1e0ff */
[----:B------:R-:W5:Y:S01]  /*35100*/  LDL.LU R225, [R1+0x234] ;  /* 0x0002340001e17983 */ /* 0x000f620000300800 */
[----:B------:R-:W-:-:S03]  /*35110*/  IADD3.X R5, R3, UR42, RZ, P0, !PT ;  /* 0x0000002a03057c10 */ /* 0x000fc600087fe4ff */
[----:B------:R-:W5:Y:S01]  /*35120*/  LDL.LU R224, [R1+0x238] ;  /* 0x0002380001e07983 */ /* 0x000f620000300800 */
[----:B------:R-:W-:Y:S02]  /*35130*/  ISETP.LT.OR P0, PT, R0, 0x1, !P5 ;  /* 0x000000010000780c */ /* 0x000fe40006f01670 */
[----:B------:R-:W-:Y:S01]  /*35140*/  LOP3.LUT R7, R7, 0xf7ffffff, RZ, 0xc0, !PT ;  /* 0xf7ffffff07077812 */ /* 0x000fe200078ec0ff */
[----:B------:R-:W5:Y:S04]  /*35150*/  LDL.LU R223, [R1+0x23c] ;  /* 0x00023c0001df7983 */ /* 0x000f680000300800 */
[----:B------:R-:W5:Y:S04]  /*35160*/  LDL.LU R222, [R1+0x240] ;  /* 0x0002400001de7983 */ /* 0x000f680000300800 */
[----:B------:R-:W5:Y:S02]  /*35170*/  LDL.LU R221, [R1+0x244] ;  /* 0x0002440001dd7983 */ /* 0x000f640000300800 */
[----:B------:R-:W-:-:S02]  /*35180*/  @!P0 IMAD R10, R121, R17, RZ ;  /* 0x00000011790a8224 */ /* 0x000fc400078e02ff */
[----:B------:R-:W5:Y:S04]  /*35190*/  LDL.LU R220, [R1+0x248] ;  /* 0x0002480001dc7983 */ /* 0x000f680000300800 */
[----:B------:R2:W-:Y:S01]  /*351a0*/  @!P0 STG.E.U8 desc[UR50][R4.64], R10 ;  /* 0x0000000a04008986 */ /* 0x0005e2000c101132 */
[----:B------:R-:W-:-:S03]  /*351b0*/  ISETP.LT.OR P0, PT, R0, 0x2, !P5 ;  /* 0x000000020000780c */ /* 0x000fc60006f01670 */
        /* <DEDUP_REMOVED lines=10> */
[----:B------:R-:W-:-:S03]  /*35260*/  IMAD.U32 R236, RZ, RZ, UR45 ;  /* 0x0000002dffec7e24 */ /* 0x000fc6000f8e00ff */
[----:B------:R-:W5:Y:S04]  /*35270*/  LDL.LU R209, [R1+0x274] ;  /* 0x0002740001d17983 */ /* 0x000f680000300800 */
[----:B------:R-:W5:Y:S04]  /*35280*/  LDL.LU R208, [R1+0x278] ;  /* 0x0002780001d07983 */ /* 0x000f680000300800 */
[----:B------:R-:W5:Y:S04]  /*35290*/  LDL.LU R207, [R1+0x27c] ;  /* 0x00027c0001cf7983 */ /* 0x000f680000300800 */
[----:B------:R-:W5:Y:S04]  /*352a0*/  LDL.LU R206, [R1+0x280] ;  /* 0x0002800001ce7983 */ /* 0x000f680000300800 */
[----:B------:R-:W5:Y:S04]  /*352b0*/  LDL.LU R205, [R1+0x284] ;  /* 0x0002840001cd7983 */ /* 0x000f680000300800 */
[----:B------:R-:W5:Y:S04]  /*352c0*/  LDL.LU R204, [R1+0x288] ;  /* 0x0002880001cc7983 */ /* 0x000f680000300800 */
[----:B------:R-:W5:Y:S01]  /*352d0*/  LDL.LU R19, [R1+0x30c] ;  /* 0x00030c0001137983 */ /* 0x000f620000300800 */
[----:B--2---:R-:W-:-:S05]  /*352e0*/  @!P0 IMAD R10, R11, R17, RZ ;  /* 0x000000110b0a8224 */ /* 0x004fca00078e02ff */
[----:B------:R0:W-:Y:S01]  /*352f0*/  @!P0 STG.E.U8 desc[UR50][R4.64+0x1], R10 ;  /* 0x0000010a04008986 */ /* 0x0001e2000c101132 */
[----:B------:R-:W-:-:S13]  /*35300*/  ISETP.LT.OR P0, PT, R0, 0x1, !P3 ;  /* 0x000000010000780c */ /* 0x000fda0005f01670 */
[----:B0-----:R-:W-:Y:S01]  /*35310*/  @!P0 IADD3 R10, P4, R4, UR45, RZ ;  /* 0x0000002d040a8c10 */ /* 0x001fe2000ff9e0ff */
[----:B---3--:R-:W-:-:S03]  /*35320*/  @!P0 IMAD R15, R15, R17, RZ ;  /* 0x000000110f0f8224 */ /* 0x008fc600078e02ff */
[----:B------:R-:W-:-:S05]  /*35330*/  @!P0 IADD3.X R11, R5, UR44, RZ, P4, !PT ;  /* 0x0000002c050b8c10 */ /* 0x000fca000a7fe4ff */
[----:B------:R0:W-:Y:S01]  /*35340*/  @!P0 STG.E.U8 desc[UR50][R10.64], R15 ;  /* 0x0000000f0a008986 */ /* 0x0001e2000c101132 */
[----:B------:R-:W-:-:S04]  /*35350*/  ISETP.GE.AND P0, PT, R14, 0x109, PT ;  /* 0x000001090e00780c */ /* 0x000fc80003f06270 */
[----:B------:R-:W-:Y:S01]  /*35360*/  ISETP.LT.OR P2, PT, R0, 0x9, !P0 ;  /* 0x000000090000780c */ /* 0x000fe20004741670 */
[----:B0-----:R-:W-:Y:S02]  /*35370*/  IMAD.U32 R10, RZ, RZ, UR45 ;  /* 0x0000002dff0a7e24 */ /* 0x001fe4000f8e00ff */
[----:B------:R-:W-:-:S10]  /*35380*/  IMAD.U32 R11, RZ, RZ, UR44 ;  /* 0x0000002cff0b7e24 */ /* 0x000fd4000f8e00ff */
[----:B------:R-:W-:Y:S02]  /*35390*/  @!P2 IADD3 R120, P4, P6, R10, UR47, R2 ;  /* 0x0000002f0a78ac10 */ /* 0x000fe4000fe9e002 */
[----:B------:R-:W-:Y:S02]  /*353a0*/  @P2 LOP3.LUT R7, R7, 0x8000000, RZ, 0xfc, !PT ;  /* 0x0800000007072812 */ /* 0x000fe400078efcff */
[----:B------:R-:W-:Y:S02]  /*353b0*/  @!P2 IADD3.X R121, R11, UR46, R3, P4, P6 ;  /* 0x0000002e0b79ac10 */ /* 0x000fe4000a7ec403 */
[C---:B------:R-:W-:Y:S02]  /*353c0*/  ISETP.LT.OR P2, PT, R0.reuse, 0xa, !P0 ;  /* 0x0000000a0000780c */ /* 0x040fe40004741670 */
[----:B------:R-:W-:-:S11]  /*353d0*/  ISETP.LT.OR P3, PT, R0, 0x2, !P3 ;  /* 0x000000020000780c */ /* 0x000fd60005f61670 */
[----:B------:R-:W-:-:S04]  /*353e0*/  @!P2 IADD3 R122, P4, P6, R10, UR47, R2 ;  /* 0x0000002f0a7aac10 */ /* 0x000fc8000fe9e002 */
[----:B------:R-:W-:Y:S02]  /*353f0*/  @!P2 IADD3.X R123, R11, UR46, R3, P4, P6 ;  /* 0x0000002e0b7bac10 */ /* 0x000fe4000a7ec403 */
[----:B------:R-:W-:Y:S02]  /*35400*/  @!P3 IADD3 R10, P4, R4, UR45, RZ ;  /* 0x0000002d040abc10 */ /* 0x000fe4000ff9e0ff */
[----:B------:R-:W-:Y:S01]  /*35410*/  ISETP.LT.OR P6, PT, R0, 0x11, !P0 ;  /* 0x000000110000780c */ /* 0x000fe200047c1670 */
[----:B----4-:R-:W-:Y:S01]  /*35420*/  @!P3 IMAD R15, R235, R17, RZ ;  /* 0x00000011eb0fb224 */ /* 0x010fe200078e02ff */
[----:B------:R-:W-:-:S05]  /*35430*/  @!P3 IADD3.X R11, R5, UR44, RZ, P4, !PT ;  /* 0x0000002c050bbc10 */ /* 0x000fca000a7fe4ff */
[----:B------:R0:W-:Y:S01]  /*35440*/  @!P3 STG.E.U8 desc[UR50][R10.64+0x1], R15 ;  /* 0x0000010f0a00b986 */ /* 0x0001e2000c101132 */
[----:B------:R-:W-:Y:S01]  /*35450*/  LOP3.LUT R7, R7, 0xfbffffff, RZ, 0xc0, !PT ;  /* 0xfbffffff07077812 */ /* 0x000fe200078ec0ff */
[----:B0-----:R-:W-:Y:S02]  /*35460*/  IMAD.U32 R10, RZ, RZ, UR45 ;  /* 0x0000002dff0a7e24 */ /* 0x001fe4000f8e00ff */
[----:B------:R-:W2:Y:S01]  /*35470*/  LDL.LU R15, [R1+0x308] ;  /* 0x00030800010f7983 */ /* 0x000ea20000300800 */
[----:B------:R-:W-:Y:S02]  /*35480*/  IMAD.U32 R11, RZ, RZ, UR44 ;  /* 0x0000002cff0b7e24 */ /* 0x000fe4000f8e00ff */
[----:B------:R-:W-:-:S04]  /*35490*/  @!P6 IADD3 R124, P3, P4, R10, UR47, R2 ;  /* 0x0000002f0a7cec10 */ /* 0x000fc8000fc7e002 */
[----:B------:R-:W-:Y:S02]  /*354a0*/  @!P6 IADD3.X R125, R11, UR46, R3, P3, P4 ;  /* 0x0000002e0b7dec10 */ /* 0x000fe40009fe8403 */
[----:B------:R-:W-:Y:S02]  /*354b0*/  ISETP.LT.OR P3, PT, R0, 0x9, !P5 ;  /* 0x000000090000780c */ /* 0x000fe40006f61670 */
[----:B------:R-:W-:-:S04]  /*354c0*/  @P2 LOP3.LUT R7, R7, 0x4000000, RZ, 0xfc, !PT ;  /* 0x0400000007072812 */ /* 0x000fc800078efcff */
[----:B------:R-:W-:-:S04]  /*354d0*/  LOP3.LUT R7, R7, 0xfdffffff, RZ, 0xc0, !PT ;  /* 0xfdffffff07077812 */ /* 0x000fc800078ec0ff */
[----:B------:R-:W-:Y:S02]  /*354e0*/  @P6 LOP3.LUT R7, R7, 0x2000000, RZ, 0xfc, !PT ;  /* 0x0200000007076812 */ /* 0x000fe400078efcff */
[----:B------:R-:W-:Y:S01]  /*354f0*/  ISETP.LT.OR P6, PT, R0, 0x12, !P0 ;  /* 0x000000120000780c */ /* 0x000fe200047c1670 */
[----:B-----5:R-:W-:-:S05]  /*35500*/  @!P3 IMAD R10, R234, R17, RZ ;  /* 0x00000011ea0ab224 */ /* 0x020fca00078e02ff */
[----:B------:R0:W-:Y:S02]  /*35510*/  @!P3 STG.E.U8 desc[UR50][R4.64+0x8], R10 ;  /* 0x0000080a0400b986 */ /* 0x0001e4000c101132 */
[----:B0-----:R-:W-:-:S05]  /*35520*/  IMAD.U32 R10, RZ, RZ, UR45 ;  /* 0x0000002dff0a7e24 */ /* 0x001fca000f8e00ff */
[----:B------:R-:W-:-:S04]  /*35530*/  @!P6 IADD3 R126, P3, P4, R10, UR47, R2 ;  /* 0x0000002f0a7eec10 */ /* 0x000fc8000fc7e002 */
[----:B------:R-:W-:Y:S02]  /*35540*/  @!P6 IADD3.X R127, R11, UR46, R3, P3, P4 ;  /* 0x0000002e0b7fec10 */ /* 0x000fe40009fe8403 */
[C---:B------:R-:W-:Y:S02]  /*35550*/  ISETP.LT.OR P3, PT, R0.reuse, 0xa, !P5 ;  /* 0x0000000a0000780c */ /* 0x040fe40006f61670 */
[----:B------:R-:W-:Y:S02]  /*35560*/  LOP3.LUT P2, RZ, R9, 0x400, RZ, 0xc0, !PT ;  /* 0x0000040009ff7812 */ /* 0x000fe4000784c0ff */
[----:B------:R-:W-:-:S09]  /*35570*/  ISETP.LT.OR P4, PT, R0, 0x19, !P0 ;  /* 0x000000190000780c */ /* 0x000fd20004781670 */
[----:B------:R-:W-:Y:S01]  /*35580*/  @!P3 IMAD R10, R233, R17, RZ ;  /* 0x00000011e90ab224 */ /* 0x000fe200078e02ff */
[----:B------:R-:W-:-:S04]  /*35590*/  LOP3.LUT R7, R7, 0xfeffffff, RZ, 0xc0, !PT ;  /* 0xfeffffff07077812 */ /* 0x000fc800078ec0ff */
[----:B------:R0:W-:Y:S01]  /*355a0*/  @!P3 STG.E.U8 desc[UR50][R4.64+0x9], R10 ;  /* 0x0000090a0400b986 */ /* 0x0001e2000c101132 */
[----:B------:R-:W-:Y:S01]  /*355b0*/  @P6 LOP3.LUT R7, R7, 0x1000000, RZ, 0xfc, !PT ;  /* 0x0100000007076812 */ /* 0x000fe200078efcff */
[----:B0-----:R-:W-:-:S05]  /*355c0*/  @!P2 IMAD R10, R232, R17, RZ ;  /* 0x00000011e80aa224 */ /* 0x001fca00078e02ff */
[----:B------:R0:W-:Y:S01]  /*355d0*/  @!P2 STG.E.U8 desc[UR50][R12.64+0x8], R10 ;  /* 0x0000080a0c00a986 */ /* 0x0001e2000c101132 */
[----:B------:R-:W-:Y:S01]  /*355e0*/  LOP3.LUT R7, R7, 0xff7fffff, RZ, 0xc0, !PT ;  /* 0xff7fffff07077812 */ /* 0x000fe200078ec0ff */
[----:B0-----:R-:W-:-:S03]  /*355f0*/  IMAD.U32 R10, RZ, RZ, UR45 ;  /* 0x0000002dff0a7e24 */ /* 0x001fc6000f8e00ff */
[----:B------:R-:W-:Y:S02]  /*35600*/  @P4 LOP3.LUT R7, R7, 0x800000, RZ, 0xfc, !PT ;  /* 0x0080000007074812 */ /* 0x000fe400078efcff */
[----:B------:R-:W-:Y:S01]  /*35610*/  LOP3.LUT P6, RZ, R6, 0x1, RZ, 0xc0, !PT ;  /* 0x0000000106ff7812 */ /* 0x000fe200078cc0ff */
[----:B------:R-:W-:Y:S01]  /*35620*/  IMAD.U32 R234, RZ, RZ, UR45 ;  /* 0x0000002dffea7e24 */ /* 0x000fe2000f8e00ff */
[----:B------:R-:W-:Y:S01]  /*35630*/  @!P4 IADD3 R128, P2, P3, R10, UR47, R2 ;  /* 0x0000002f0a80cc10 */ /* 0x000fe2000fb5e002 */
[----:B------:R-:W-:Y:S01]  /*35640*/  IMAD.U32 R232, RZ, RZ, UR45 ;  /* 0x0000002dffe87e24 */ /* 0x000fe2000f8e00ff */
[----:B------:R-:W3:Y:S02]  /*35650*/  LDL.LU R12, [R1+0x2f4] ;  /* 0x0002f400010c7983 */ /* 0x000ee40000300800 */
[----:B------:R-:W-:Y:S02]  /*35660*/  @!P4 IADD3.X R129, R11, UR46, R3, P2, P3 ;  /* 0x0000002e0b81cc10 */ /* 0x000fe400097e6403 */
[----:B------:R-:W-:Y:S01]  /*35670*/  ISETP.LT.OR P4, PT, R0, 0x1a, !P0 ;  /* 0x0000001a0000780c */ /* 0x000fe20004781670 */
[----:B------:R-:W4:-:S12]  /*35680*/  LDL.LU R13, [R1+0x2f8] ;  /* 0x0002f800010d7983 */ /* 0x000f180000300800 */
[----:B------:R-:W-:Y:S01]  /*35690*/  @!P4 IADD3 R130, P2, P3, R10, UR47, R2 ;  /* 0x0000002f0a82cc10 */ /* 0x000fe2000fb5e002 */
[----:B------:R-:W-:-:S03]  /*356a0*/  @!P1 IMAD R10, R231, R17, RZ ;  /* 0x00000011e70a9224 */ /* 0x000fc600078e02ff */
[----:B------:R-:W-:Y:S02]  /*356b0*/  @!P4 IADD3.X R131, R11, UR46, R3, P2, P3 ;  /* 0x0000002e0b83cc10 */ /* 0x000fe400097e6403 */
[----:B------:R-:W-:Y:S01]  /*356c0*/  ISETP.LT.OR P3, PT, R0, 0x21, !P0 ;  /* 0x000000210000780c */ /* 0x000fe20004761670 */
[----:B------:R0:W-:Y:S02]  /*356d0*/  @!P1 STG.E.U8 desc[UR50][R202.64+0x9], R10 ;  /* 0x0000090aca009986 */ /* 0x0001e4000c101132 */
[----:B0-----:R-:W-:-:S10]  /*356e0*/  IMAD.U32 R10, RZ, RZ, UR45 ;  /* 0x0000002dff0a7e24 */ /* 0x001fd4000f8e00ff */
[----:B------:R-:W-:-:S04]  /*356f0*/  @!P3 IADD3 R132, P1, P2, R10, UR47, R2 ;  /* 0x0000002f0a84bc10 */ /* 0x000fc8000fa3e002 */
[----:B------:R-:W-:Y:S02]  /*35700*/  @!P3 IADD3.X R133, R11, UR46, R3, P1, P2 ;  /* 0x0000002e0b85bc10 */ /* 0x000fe40008fe4403 */
[----:B------:R-:W-:Y:S02]  /*35710*/  ISETP.LT.OR P1, PT, R0, 0x11, !P5 ;  /* 0x000000110000780c */ /* 0x000fe40006f21670 */
[----:B------:R-:W-:-:S04]  /*35720*/  LOP3.LUT R7, R7, 0xffbfffff, RZ, 0xc0, !PT ;  /* 0xffbfffff07077812 */ /* 0x000fc800078ec0ff */
[----:B------:R-:W-:Y:S02]  /*35730*/  @P3 LOP3.LUT R7, R7, 0x400000, RZ, 0xfc, !PT ;  /* 0x0040000007073812 */ /* 0x000fe400078efcff */
[----:B------:R-:W-:-:S05]  /*35740*/  ISETP.LT.OR P3, PT, R0, 0x22, !P0 ;  /* 0x000000220000780c */ /* 0x000fca0004761670 */
[----:B------:R-:W-:-:S05]  /*35750*/  @!P1 IMAD R10, R230, R17, RZ ;  /* 0x00000011e60a9224 */ /* 0x000fca00078e02ff */
[----:B------:R0:W-:Y:S02]  /*35760*/  @!P1 STG.E.U8 desc[UR50][R4.64+0x10], R10 ;  /* 0x0000100a04009986 */ /* 0x0001e4000c101132 */
[----:B0-----:R-:W-:-:S05]  /*35770*/  IMAD.U32 R10, RZ, RZ, UR45 ;  /* 0x0000002dff0a7e24 */ /* 0x001fca000f8e00ff */
[----:B------:R-:W-:-:S04]  /*35780*/  @!P3 IADD3 R134, P1, P2, R10, UR47, R2 ;  /* 0x0000002f0a86bc10 */ /* 0x000fc8000fa3e002 */
[----:B------:R-:W-:Y:S02]  /*35790*/  @!P3 IADD3.X R135, R11, UR46, R3, P1, P2 ;  /* 0x0000002e0b87bc10 */ /* 0x000fe40008fe4403 */
[----:B------:R-:W-:Y:S02]  /*357a0*/  ISETP.LT.OR P1, PT, R0, 0x12, !P5 ;  /* 0x000000120000780c */ /* 0x000fe40006f21670 */
[----:B------:R-:W-:-:S04]  /*357b0*/  LOP3.LUT R6, R6, 0xfffffff7, RZ, 0xc0, !PT ;  /* 0xfffffff706067812 */ /* 0x000fc800078ec0ff */
[----:B------:R-:W-:-:S04]  /*357c0*/  @P4 LOP3.LUT R6, R6, 0x8, RZ, 0xfc, !PT ;  /* 0x0000000806064812 */ /* 0x000fc800078efcff */
[C---:B------:R-:W-:Y:S02]  /*357d0*/  LOP3.LUT P4, RZ, R6.reuse, 0x2, RZ, 0xc0, !PT ;  /* 0x0000000206ff7812 */ /* 0x040fe4000788c0ff */
[----:B------:R-:W-:Y:S01]  /*357e0*/  LOP3.LUT R6, R6, 0xffffffef, RZ, 0xc0, !PT ;  /* 0xffffffef06067812 */ /* 0x000fe200078ec0ff */
[----:B------:R-:W-:-:S03]  /*357f0*/  @!P1 IMAD R10, R229, R17, RZ ;  /* 0x00000011e50a9224 */ /* 0x000fc600078e02ff */
[----:B------:R-:W-:Y:S02]  /*35800*/  @P3 LOP3.LUT R6, R6, 0x10, RZ, 0xfc, !PT ;  /* 0x0000001006063812 */ /* 0x000fe400078efcff */
[----:B------:R-:W-:Y:S01]  /*35810*/  ISETP.LT.OR P3, PT, R0, 0x29, !P0 ;  /* 0x000000290000780c */ /* 0x000fe20004761670 */
[----:B------:R0:W-:Y:S01]  /*35820*/  @!P1 STG.E.U8 desc[UR50][R4.64+0x11], R10 ;  /* 0x0000110a04009986 */ /* 0x0001e2000c101132 */
[----:B------:R-:W-:Y:S01]  /*35830*/  LOP3.LUT R7, R7, 0xffdfffff, RZ, 0xc0, !PT ;  /* 0xffdfffff07077812 */ /* 0x000fe200078ec0ff */
[----:B0-----:R-:W-:-:S05]  /*35840*/  @!P6 IMAD R10, R228, R17, RZ ;  /* 0x00000011e40ae224 */ /* 0x001fca00078e02ff */
[----:B------:R0:W-:Y:S05]  /*35850*/  @!P6 STG.E.U8 desc[UR50][R200.64+0x10], R10 ;  /* 0x0000100ac800e986 */ /* 0x0001ea000c101132 */
[----:B------:R-:W-:Y:S01]  /*35860*/  @P3 LOP3.LUT R7, R7, 0x200000, RZ, 0xfc, !PT ;  /* 0x0020000007073812 */ /* 0x000fe200078efcff */
[----:B0-----:R-:W-:Y:S01]  /*35870*/  IMAD.U32 R10, RZ, RZ, UR45 ;  /* 0x0000002dff0a7e24 */ /* 0x001fe2000f8e00ff */
[----:B------:R-:W5:Y:S04]  /*35880*/  LDL.LU R201, [R1+0x28c] ;  /* 0x00028c0001c97983 */ /* 0x000f680000300800 */
[----:B------:R-:W-:-:S04]  /*35890*/  @!P3 IADD3 R136, P1, P2, R10, UR47, R2 ;  /* 0x0000002f0a88bc10 */ /* 0x000fc8000fa3e002 */
[----:B------:R-:W-:Y:S02]  /*358a0*/  @!P3 IADD3.X R137, R11, UR46, R3, P1, P2 ;  /* 0x0000002e0b89bc10 */ /* 0x000fe40008fe4403 */
[----:B------:R-:W-:-:S13]  /*358b0*/  ISETP.LT.OR P3, PT, R0, 0x2a, !P0 ;  /* 0x0000002a0000780c */ /* 0x000fda0004761670 */
[----:B------:R-:W-:Y:S01]  /*358c0*/  @!P3 IADD3 R138, P1, P2, R10, UR47, R2 ;  /* 0x0000002f0a8abc10 */ /* 0x000fe2000fa3e002 */
[----:B------:R-:W-:-:S05]  /*358d0*/  @!P4 IMAD R10, R227, R17, RZ ;  /* 0x00000011e30ac224 */ /* 0x000fca00078e02ff */
[----:B------:R0:W-:Y:S01]  /*358e0*/  @!P4 STG.E.U8 desc[UR50][R198.64+0x11], R10 ;  /* 0x0000110ac600c986 */ /* 0x0001e2000c101132 */
[----:B------:R-:W-:Y:S02]  /*358f0*/  ISETP.LT.OR P4, PT, R0, 0x31, !P0 ;  /* 0x000000310000780c */ /* 0x000fe40004781670 */
[----:B------:R-:W-:Y:S02]  /*35900*/  @!P3 IADD3.X R139, R11, UR46, R3, P1, P2 ;  /* 0x0000002e0b8bbc10 */ /* 0x000fe40008fe4403 */
[----:B------:R-:W-:Y:S01]  /*35910*/  LOP3.LUT R7, R7, 0xffefffff, RZ, 0xc0, !PT ;  /* 0xffefffff07077812 */ /* 0x000fe200078ec0ff */
[----:B0-----:R-:W-:Y:S01]  /*35920*/  IMAD.U32 R10, RZ, RZ, UR45 ;  /* 0x0000002dff0a7e24 */ /* 0x001fe2000f8e00ff */
[----:B------:R-:W-:Y:S01]  /*35930*/  LOP3.LUT P6, RZ, R6, 0x20, RZ, 0xc0, !PT ;  /* 0x0000002006ff7812 */ /* 0x000fe200078cc0ff */
[----:B------:R-:W-:Y:S01]  /*35940*/  IMAD.U32 R230, RZ, RZ, UR45 ;  /* 0x0000002dffe67e24 */ /* 0x000fe2000f8e00ff */
[----:B------:R-:W2:Y:S05]  /*35950*/  LDL.LU R199, [R1+0x290] ;  /* 0x0002900001c77983 */ /* 0x000eaa0000300800 */
[----:B------:R-:W-:-:S02]  /*35960*/  @!P4 IADD3 R140, P1, P2, R10, UR47, R2 ;  /* 0x0000002f0a8ccc10 */ /* 0x000fc4000fa3e002 */
[----:B------:R-:W-:Y:S02]  /*35970*/  @P3 LOP3.LUT R7, R7, 0x100000, RZ, 0xfc, !PT ;  /* 0x0010000007073812 */ /* 0x000fe400078efcff */
[----:B------:R-:W-:Y:S02]  /*35980*/  @!P4 IADD3.X R141, R11, UR46, R3, P1, P2 ;  /* 0x0000002e0b8dcc10 */ /* 0x000fe40008fe4403 */
[----:B------:R-:W-:Y:S02]  /*35990*/  ISETP.LT.OR P1, PT, R0, 0x19, !P5 ;  /* 0x000000190000780c */ /* 0x000fe40006f21670 */
[----:B------:R-:W-:-:S04]  /*359a0*/  LOP3.LUT R7, R7, 0xfff7ffff, RZ, 0xc0, !PT ;  /* 0xfff7ffff07077812 */ /* 0x000fc800078ec0ff */
[----:B------:R-:W-:Y:S02]  /*359b0*/  @P4 LOP3.LUT R7, R7, 0x80000, RZ, 0xfc, !PT ;  /* 0x0008000007074812 */ /* 0x000fe400078efcff */
[----:B------:R-:W-:-:S05]  /*359c0*/  ISETP.LT.OR P4, PT, R0, 0x32, !P0 ;  /* 0x000000320000780c */ /* 0x000fca0004781670 */
[----:B------:R-:W-:-:S05]  /*359d0*/  @!P1 IMAD R10, R226, R17, RZ ;  /* 0x00000011e20a9224 */ /* 0x000fca00078e02ff */
[----:B------:R0:W-:Y:S02]  /*359e0*/  @!P1 STG.E.U8 desc[UR50][R4.64+0x18], R10 ;  /* 0x0000180a04009986 */ /* 0x0001e4000c101132 */
[----:B0-----:R-:W-:-:S04]  /*359f0*/  MOV R10, UR45 ;  /* 0x0000002d000a7c02 */ /* 0x001fc80008000f00 */
[----:B------:R-:W-:-:S04]  /*35a00*/  @!P4 IADD3 R142, P1, P2, R10, UR47, R2 ;  /* 0x0000002f0a8ecc10 */ /* 0x000fc8000fa3e002 */
[----:B------:R-:W-:Y:S02]  /*35a10*/  @!P4 IADD3.X R143, R11, UR46, R3, P1, P2 ;  /* 0x0000002e0b8fcc10 */ /* 0x000fe40008fe4403 */
[----:B------:R-:W-:-:S13]  /*35a20*/  ISETP.LT.OR P1, PT, R0, 0x1a, !P5 ;  /* 0x0000001a0000780c */ /* 0x000fda0006f21670 */
[----:B------:R-:W-:-:S05]  /*35a30*/  @!P1 IMAD R10, R225, R17, RZ ;  /* 0x00000011e10a9224 */ /* 0x000fca00078e02ff */
[----:B------:R0:W-:Y:S01]  /*35a40*/  @!P1 STG.E.U8 desc[UR50][R4.64+0x19], R10 ;  /* 0x0000190a04009986 */ /* 0x0001e2000c101132 */
[----:B------:R-:W-:Y:S01]  /*35a50*/  LOP3.LUT R7, R7, 0xfffbffff, RZ, 0xc0, !PT ;  /* 0xfffbffff07077812 */ /* 0x000fe200078ec0ff */
[----:B0-----:R-:W-:-:S05]  /*35a60*/  @!P6 IMAD R10, R224, R17, RZ ;  /* 0x00000011e00ae224 */ /* 0x001fca00078e02ff */
[----:B------:R0:W-:Y:S01]  /*35a70*/  @!P6 STG.E.U8 desc[UR50][R196.64+0x18], R10 ;  /* 0x0000180ac400e986 */ /* 0x0001e2000c101132 */
[----:B------:R-:W-:Y:S02]  /*35a80*/  ISETP.LT.OR P6, PT, R0, 0x39, !P0 ;  /* 0x000000390000780c */ /* 0x000fe400047c1670 */
[----:B------:R-:W-:-:S04]  /*35a90*/  @P4 LOP3.LUT R7, R7, 0x40000, RZ, 0xfc, !PT ;  /* 0x0004000007074812 */ /* 0x000fc800078efcff */
[----:B------:R-:W-:Y:S01]  /*35aa0*/  LOP3.LUT R7, R7, 0xfffdffff, RZ, 0xc0, !PT ;  /* 0xfffdffff07077812 */ /* 0x000fe200078ec0ff */
[----:B0-----:R-:W-:Y:S01]  /*35ab0*/  IMAD.U32 R10, RZ, RZ, UR45 ;  /* 0x0000002dff0a7e24 */ /* 0x001fe2000f8e00ff */
[----:B------:R-:W-:Y:S01]  /*35ac0*/  LOP3.LUT P3, RZ, R6, 0x40, RZ, 0xc0, !PT ;  /* 0x0000004006ff7812 */ /* 0x000fe2000786c0ff */
[----:B------:R-:W-:Y:S01]  /*35ad0*/  IMAD.U32 R228, RZ, RZ, UR45 ;  /* 0x0000002dffe47e24 */ /* 0x000fe2000f8e00ff */
[----:B------:R-:W3:Y:S03]  /*35ae0*/  LDL.LU R196, [R1+0x294] ;  /* 0x0002940001c47983 */ /* 0x000ee60000300800 */
[----:B------:R-:W-:Y:S02]  /*35af0*/  @!P6 IADD3 R144, P1, P2, R10, UR47, R2 ;  /* 0x0000002f0a90ec10 */ /* 0x000fe4000fa3e002 */
[----:B------:R-:W-:Y:S01]  /*35b00*/  @P6 LOP3.LUT R7, R7, 0x20000, RZ, 0xfc, !PT ;  /* 0x0002000007076812 */ /* 0x000fe200078efcff */
[----:B------:R-:W-:Y:S01]  /*35b10*/  IMAD.U32 R226, RZ, RZ, UR45 ;  /* 0x0000002dffe27e24 */ /* 0x000fe2000f8e00ff */
[----:B------:R-:W-:Y:S01]  /*35b20*/  @!P6 IADD3.X R145, R11, UR46, R3, P1, P2 ;  /* 0x0000002e0b91ec10 */ /* 0x000fe20008fe4403 */
[----:B------:R-:W-:Y:S01]  /*35b30*/  IMAD.U32 R224, RZ, RZ, UR45 ;  /* 0x0000002dffe07e24 */ /* 0x000fe2000f8e00ff */
[----:B------:R-:W-:Y:S01]  /*35b40*/  ISETP.LT.OR P6, PT, R0, 0x3a, !P0 ;  /* 0x0000003a0000780c */ /* 0x000fe200047c1670 */
[----:B------:R-:W4:-:S12]  /*35b50*/  LDL.LU R197, [R1+0x298] ;  /* 0x0002980001c57983 */ /* 0x000f180000300800 */
[----:B------:R-:W-:Y:S01]  /*35b60*/  @!P6 IADD3 R146, P1, P2, R10, UR47, R2 ;  /* 0x0000002f0a92ec10 */ /* 0x000fe2000fa3e002 */
[----:B------:R-:W-:-:S05]  /*35b70*/  @!P3 IMAD R10, R223, R17, RZ ;  /* 0x00000011df0ab224 */ /* 0x000fca00078e02ff */
[----:B------:R0:W-:Y:S01]  /*35b80*/  @!P3 STG.E.U8 desc[UR50][R194.64+0x19], R10 ;  /* 0x0000190ac200b986 */ /* 0x0001e2000c101132 */
[----:B------:R-:W-:Y:S02]  /*35b90*/  ISETP.LT.OR P3, PT, R0, 0x41, !P0 ;  /* 0x000000410000780c */ /* 0x000fe40004761670 */
[----:B------:R-:W-:Y:S01]  /*35ba0*/  @!P6 IADD3.X R147, R11, UR46, R3, P1, P2 ;  /* 0x0000002e0b93ec10 */ /* 0x000fe20008fe4403 */
[----:B0-----:R-:W-:Y:S01]  /*35bb0*/  IMAD.U32 R10, RZ, RZ, UR45 ;  /* 0x0000002dff0a7e24 */ /* 0x001fe2000f8e00ff */
[----:B------:R-:W-:-:S09]  /*35bc0*/  LOP3.LUT R7, R7, 0xfffeffff, RZ, 0xc0, !PT ;  /* 0xfffeffff07077812 */ /* 0x000fd200078ec0ff */
[----:B------:R-:W-:-:S04]  /*35bd0*/  @!P3 IADD3 R148, P1, P2, R10, UR47, R2 ;  /* 0x0000002f0a94bc10 */ /* 0x000fc8000fa3e002 */
[----:B------:R-:W-:Y:S02]  /*35be0*/  @!P3 IADD3.X R149, R11, UR46, R3, P1, P2 ;  /* 0x0000002e0b95bc10 */ /* 0x000fe40008fe4403 */
[----:B------:R-:W-:Y:S02]  /*35bf0*/  ISETP.LT.OR P1, PT, R0, 0x21, !P5 ;  /* 0x000000210000780c */ /* 0x000fe40006f21670 */
[----:B------:R-:W-:-:S04]  /*35c00*/  @P6 LOP3.LUT R7, R7, 0x10000, RZ, 0xfc, !PT ;  /* 0x0001000007076812 */ /* 0x000fc800078efcff */
[----:B------:R-:W-:-:S04]  /*35c10*/  LOP3.LUT R7, R7, 0xffff7fff, RZ, 0xc0, !PT ;  /* 0xffff7fff07077812 */ /* 0x000fc800078ec0ff */
[----:B------:R-:W-:Y:S02]  /*35c20*/  @P3 LOP3.LUT R7, R7, 0x8000, RZ, 0xfc, !PT ;  /* 0x0000800007073812 */ /* 0x000fe400078efcff */
[----:B------:R-:W-:Y:S01]  /*35c30*/  ISETP.LT.OR P3, PT, R0, 0x42, !P0 ;  /* 0x000000420000780c */ /* 0x000fe20004761670 */
[----:B------:R-:W-:-:S05]  /*35c40*/  @!P1 IMAD R10, R222, R17, RZ ;  /* 0x00000011de0a9224 */ /* 0x000fca00078e02ff */
[----:B------:R0:W-:Y:S02]  /*35c50*/  @!P1 STG.E.U8 desc[UR50][R4.64+0x20], R10 ;  /* 0x0000200a04009986 */ /* 0x0001e4000c101132 */
[----:B0-----:R-:W-:-:S05]  /*35c60*/  IMAD.U32 R10, RZ, RZ, UR45 ;  /* 0x0000002dff0a7e24 */ /* 0x001fca000f8e00ff */
[----:B------:R-:W-:-:S04]  /*35c70*/  @!P3 IADD3 R150, P1, P2, R10, UR47, R2 ;  /* 0x0000002f0a96bc10 */ /* 0x000fc8000fa3e002 */
[----:B------:R-:W-:Y:S02]  /*35c80*/  @!P3 IADD3.X R151, R11, UR46, R3, P1, P2 ;  /* 0x0000002e0b97bc10 */ /* 0x000fe40008fe4403 */
[----:B------:R-:W-:Y:S02]  /*35c90*/  ISETP.LT.OR P1, PT, R0, 0x22, !P5 ;  /* 0x000000220000780c */ /* 0x000fe40006f21670 */
[C---:B------:R-:W-:Y:S02]  /*35ca0*/  LOP3.LUT P4, RZ, R6.reuse, 0x80, RZ, 0xc0, !PT ;  /* 0x0000008006ff7812 */ /* 0x040fe4000788c0ff */
[----:B------:R-:W-:Y:S02]  /*35cb0*/  LOP3.LUT R7, R7, 0xffffbfff, RZ, 0xc0, !PT ;  /* 0xffffbfff07077812 */ /* 0x000fe400078ec0ff */
[----:B------:R-:W-:Y:S01]  /*35cc0*/  LOP3.LUT P6, RZ, R6, 0x100, RZ, 0xc0, !PT ;  /* 0x0000010006ff7812 */ /* 0x000fe200078cc0ff */
[----:B------:R-:W-:Y:S01]  /*35cd0*/  IMAD.U32 R222, RZ, RZ, UR45 ;  /* 0x0000002dffde7e24 */ /* 0x000fe2000f8e00ff */
[----:B------:R-:W-:Y:S01]  /*35ce0*/  @P3 LOP3.LUT R7, R7, 0x4000, RZ, 0xfc, !PT ;  /* 0x0000400007073812 */ /* 0x000fe200078efcff */
[----:B------:R-:W4:Y:S01]  /*35cf0*/  LDL.LU R11, [R1+0x31c] ;  /* 0x00031c00010b7983 */ /* 0x000f220000300800 */
[----:B------:R-:W-:-:S03]  /*35d00*/  ISETP.LT.OR P3, PT, R0, 0x49, !P0 ;  /* 0x000000490000780c */ /* 0x000fc60004761670 */
[----:B------:R-:W-:-:S05]  /*35d10*/  @!P1 IMAD R10, R221, R17, RZ ;  /* 0x00000011dd0a9224 */ /* 0x000fca00078e02ff */
[----:B------:R0:W-:Y:S01]  /*35d20*/  @!P1 STG.E.U8 desc[UR50][R4.64+0x21], R10 ;  /* 0x0000210a04009986 */ /* 0x0001e2000c101132 */
[----:B------:R-:W-:-:S04]  /*35d30*/  LOP3.LUT R7, R7, 0xffffdfff, RZ, 0xc0, !PT ;  /* 0xffffdfff07077812 */ /* 0x000fc800078ec0ff */
[----:B------:R-:W-:Y:S01]  /*35d40*/  @!P3 IADD3 R236, P1, P2, R236, UR47, R2 ;  /* 0x0000002fececbc10 */ /* 0x000fe2000fa3e002 */
[----:B0-----:R-:W-:-:S05]  /*35d50*/  @!P4 IMAD R10, R220, R17, RZ ;  /* 0x00000011dc0ac224 */ /* 0x001fca00078e02ff */
[----:B------:R0:W-:Y:S01]  /*35d60*/  @!P4 STG.E.U8 desc[UR50][R192.64+0x20], R10 ;  /* 0x0000200ac000c986 */ /* 0x0001e2000c101132 */
[----:B------:R-:W-:Y:S01]  /*35d70*/  @P3 LOP3.LUT R7, R7, 0x2000, RZ, 0xfc, !PT ;  /* 0x0000200007073812 */ /* 0x000fe200078efcff */
[----:B0-----:R-:W-:Y:S02]  /*35d80*/  IMAD.U32 R10, RZ, RZ, UR44 ;  /* 0x0000002cff0a7e24 */ /* 0x001fe4000f8e00ff */
[----:B------:R-:W4:Y:S03]  /*35d90*/  LDL.LU R193, [R1+0x29c] ;  /* 0x00029c0001c17983 */ /* 0x000f260000300800 */
[----:B------:R-:W-:Y:S02]  /*35da0*/  @!P3 IADD3.X R237, R10, UR46, R3, P1, P2 ;  /* 0x0000002e0aedbc10 */ /* 0x000fe40008fe4403 */
[----:B------:R-:W-:-:S13]  /*35db0*/  ISETP.LT.OR P3, PT, R0, 0x4a, !P0 ;  /* 0x0000004a0000780c */ /* 0x000fda0004761670 */
[----:B------:R-:W-:-:S04]  /*35dc0*/  @!P3 IADD3 R234, P1, P2, R234, UR47, R2 ;  /* 0x0000002feaeabc10 */ /* 0x000fc8000fa3e002 */
[----:B------:R-:W-:Y:S01]  /*35dd0*/  @!P3 IADD3.X R235, R10, UR46, R3, P1, P2 ;  /* 0x0000002e0aebbc10 */ /* 0x000fe20008fe4403 */
[----:B------:R-:W-:-:S05]  /*35de0*/  @!P6 IMAD R10, R219, R17, RZ ;  /* 0x00000011db0ae224 */ /* 0x000fca00078e02ff */
[----:B------:R0:W-:Y:S01]  /*35df0*/  @!P6 STG.E.U8 desc[UR50][R190.64+0x21], R10 ;  /* 0x0000210abe00e986 */ /* 0x0001e2000c101132 */
[----:B------:R-:W-:Y:S02]  /*35e00*/  ISETP.LT.OR P6, PT, R0, 0x51, !P0 ;  /* 0x000000510000780c */ /* 0x000fe400047c1670 */
[----:B------:R-:W-:-:S04]  /*35e10*/  LOP3.LUT R7, R7, 0xffffefff, RZ, 0xc0, !PT ;  /* 0xffffefff07077812 */ /* 0x000fc800078ec0ff */
[----:B------:R-:W-:Y:S01]  /*35e20*/  @P3 LOP3.LUT R7, R7, 0x1000, RZ, 0xfc, !PT ;  /* 0x0000100007073812 */ /* 0x000fe200078efcff */
[----:B0-----:R-:W-:Y:S01]  /*35e30*/  IMAD.U32 R10, RZ, RZ, UR44 ;  /* 0x0000002cff0a7e24 */ /* 0x001fe2000f8e00ff */
[----:B------:R-:W-:Y:S01]  /*35e40*/  LOP3.LUT P4, RZ, R6, 0x200, RZ, 0xc0, !PT ;  /* 0x0000020006ff7812 */ /* 0x000fe2000788c0ff */
[----:B------:R-:W-:-:S04]  /*35e50*/  IMAD.U32 R220, RZ, RZ, UR45 ;  /* 0x0000002dffdc7e24 */ /* 0x000fc8000f8e00ff */
[----:B------:R-:W-:Y:S01]  /*35e60*/  @!P6 IADD3 R232, P1, P2, R232, UR47, R2 ;  /* 0x0000002fe8e8ec10 */ /* 0x000fe2000fa3e002 */
[----:B------:R-:W4:Y:S03]  /*35e70*/  LDL.LU R191, [R1+0x2a0] ;  /* 0x0002a00001bf7983 */ /* 0x000f260000300800 */
[----:B------:R-:W-:Y:S02]  /*35e80*/  @!P6 IADD3.X R233, R10, UR46, R3, P1, P2 ;  /* 0x0000002e0ae9ec10 */ /* 0x000fe40008fe4403 */
[----:B------:R-:W-:Y:S02]  /*35e90*/  ISETP.LT.OR P1, PT, R0, 0x29, !P5 ;  /* 0x000000290000780c */ /* 0x000fe40006f21670 */
[----:B------:R-:W-:-:S04]  /*35ea0*/  LOP3.LUT R7, R7, 0xfffff7ff, RZ, 0xc0, !PT ;  /* 0xfffff7ff07077812 */ /* 0x000fc800078ec0ff */
[----:B------:R-:W-:Y:S02]  /*35eb0*/  @P6 LOP3.LUT R7, R7, 0x800, RZ, 0xfc, !PT ;  /* 0x0000080007076812 */ /* 0x000fe400078efcff */
[----:B------:R-:W-:-:S05]  /*35ec0*/  ISETP.LT.OR P6, PT, R0, 0x52, !P0 ;  /* 0x000000520000780c */ /* 0x000fca00047c1670 */
[----:B------:R-:W-:-:S05]  /*35ed0*/  @!P1 IMAD R10, R218, R17, RZ ;  /* 0x00000011da0a9224 */ /* 0x000fca00078e02ff */
[----:B------:R0:W-:Y:S03]  /*35ee0*/  @!P1 STG.E.U8 desc[UR50][R4.64+0x28], R10 ;  /* 0x0000280a04009986 */ /* 0x0001e6000c101132 */
[----:B------:R-:W-:Y:S01]  /*35ef0*/  @!P6 IADD3 R230, P1, P2, R230, UR47, R2 ;  /* 0x0000002fe6e6ec10 */ /* 0x000fe2000fa3e002 */
[----:B0-----:R-:W-:-:S05]  /*35f00*/  IMAD.U32 R10, RZ, RZ, UR44 ;  /* 0x0000002cff0a7e24 */ /* 0x001fca000f8e00ff */
        /* <DEDUP_REMOVED lines=12> */
[----:B------:R-:W-:-:S04]  /*35fd0*/  IMAD.U32 R218, RZ, RZ, UR45 ;  /* 0x0000002dffda7e24 */ /* 0x000fc8000f8e00ff */
[----:B------:R-:W-:Y:S01]  /*35fe0*/  @!P4 IADD3 R228, P1, P2, R228, UR47, R2 ;  /* 0x0000002fe4e4cc10 */ /* 0x000fe2000fa3e002 */
[----:B------:R-:W-:Y:S01]  /*35ff0*/  IMAD.U32 R216, RZ, RZ, UR45 ;  /* 0x0000002dffd87e24 */ /* 0x000fe2000f8e00ff */
[----:B------:R-:W-:Y:S01]  /*36000*/  @P4 LOP3.LUT R7, R7, 0x200, RZ, 0xfc, !PT ;  /* 0x0000020007074812 */ /* 0x000fe200078efcff */
[----:B------:R-:W4:Y:S01]  /*36010*/  LDL.LU R188, [R1+0x2a4] ;  /* 0x0002a40001bc7983 */ /* 0x000f220000300800 */
[----:B------:R-:W-:Y:S02]  /*36020*/  @!P4 IADD3.X R229, R10, UR46, R3, P1, P2 ;  /* 0x0000002e0ae5cc10 */ /* 0x000fe40008fe4403 */
[----:B------:R-:W-:Y:S01]  /*36030*/  ISETP.LT.OR P4, PT, R0, 0x5a, !P0 ;  /* 0x0000005a0000780c */ /* 0x000fe20004781670 */
[----:B------:R-:W4:-:S12]  /*36040*/  LDL.LU R189, [R1+0x2a8] ;  /* 0x0002a80001bd7983 */ /* 0x000f180000300800 */
[----:B------:R-:W-:-:S04]  /*36050*/  @!P4 IADD3 R226, P1, P2, R226, UR47, R2 ;  /* 0x0000002fe2e2cc10 */ /* 0x000fc8000fa3e002 */
[----:B------:R-:W-:Y:S01]  /*36060*/  @!P4 IADD3.X R227, R10, UR46, R3, P1, P2 ;  /* 0x0000002e0ae3cc10 */ /* 0x000fe20008fe4403 */
[----:B------:R-:W-:-:S05]  /*36070*/  @!P3 IMAD R10, R215, R17, RZ ;  /* 0x00000011d70ab224 */ /* 0x000fca00078e02ff */
[----:B------:R0:W-:Y:S01]  /*36080*/  @!P3 STG.E.U8 desc[UR50][R186.64+0x29], R10 ;  /* 0x0000290aba00b986 */ /* 0x0001e2000c101132 */
[----:B------:R-:W-:Y:S02]  /*36090*/  ISETP.LT.OR P3, PT, R0, 0x61, !P0 ;  /* 0x000000610000780c */ /* 0x000fe40004761670 */
[----:B------:R-:W-:-:S04]  /*360a0*/  LOP3.LUT R7, R7, 0xfffffeff, RZ, 0xc0, !PT ;  /* 0xfffffeff07077812 */ /* 0x000fc800078ec0ff */
[----:B------:R-:W-:Y:S01]  /*360b0*/  @P4 LOP3.LUT R7, R7, 0x100, RZ, 0xfc, !PT ;  /* 0x0000010007074812 */ /* 0x000fe200078efcff */
[----:B0-----:R-:W-:-:S06]  /*360c0*/  IMAD.U32 R10, RZ, RZ, UR44 ;  /* 0x0000002cff0a7e24 */ /* 0x001fcc000f8e00ff */
[----:B------:R-:W-:-:S04]  /*360d0*/  @!P3 IADD3 R224, P1, P2, R224, UR47, R2 ;  /* 0x0000002fe0e0bc10 */ /* 0x000fc8000fa3e002 */
        /* <DEDUP_REMOVED lines=10> */
[----:B------:R-:W-:Y:S02]  /*36180*/  ISETP.LT.OR P1, PT, R0, 0x32, !P5 ;  /* 0x000000320000780c */ /* 0x000fe40006f21670 */
[----:B------:R-:W-:Y:S02]  /*36190*/  LOP3.LUT P6, RZ, R6, 0x800, RZ, 0xc0, !PT ;  /* 0x0000080006ff7812 */ /* 0x000fe400078cc0ff */
[----:B------:R-:W-:-:S04]  /*361a0*/  LOP3.LUT R7, R7, 0xffffffbf, RZ, 0xc0, !PT ;  /* 0xffffffbf07077812 */ /* 0x000fc800078ec0ff */
[----:B------:R-:W-:Y:S02]  /*361b0*/  @P3 LOP3.LUT R7, R7, 0x40, RZ, 0xfc, !PT ;  /* 0x0000004007073812 */ /* 0x000fe400078efcff */
        /* <DEDUP_REMOVED lines=8> */
[----:B0-----:R-:W-:Y:S01]  /*36240*/  IMAD.U32 R10, RZ, RZ, UR44 ;  /* 0x0000002cff0a7e24 */ /* 0x001fe2000f8e00ff */
[----:B------:R-:W-:Y:S01]  /*36250*/  LOP3.LUT P4, RZ, R6, 0x1000, RZ, 0xc0, !PT ;  /* 0x0000100006ff7812 */ /* 0x000fe2000788c0ff */
[----:B------:R-:W-:Y:S01]  /*36260*/  IMAD.U32 R214, RZ, RZ, UR45 ;  /* 0x0000002dffd67e24 */ /* 0x000fe2000f8e00ff */
[----:B------:R-:W4:Y:S02]  /*36270*/  LDL.LU R185, [R1+0x2ac] ;  /* 0x0002ac0001b97983 */ /* 0x000f240000300800 */
        /* <DEDUP_REMOVED lines=8> */
[----:B------:R-:W-:Y:S02]  /*36300*/  @P3 LOP3.LUT R7, R7, 0x10, RZ, 0xfc, !PT ;  /* 0x0000001007073812 */ /* 0x000fe400078efcff */
[----:B0-----:R-:W-:Y:S01]  /*36310*/  MOV R10, UR44 ;  /* 0x0000002c000a7c02 */ /* 0x001fe20008000f00 */
        /* <DEDUP_REMOVED lines=14> */
[----:B------:R-:W-:-:S11]  /*36400*/  LOP3.LUT P6, RZ, R6, 0x2000, RZ, 0xc0, !PT ;  /* 0x0000200006ff7812 */ /* 0x000fd600078cc0ff */
        /* <DEDUP_REMOVED lines=23> */
[----:B------:R-:W-:Y:S02]  /*36580*/  LOP3.LUT R7, R7, 0xfffffffe, RZ, 0xc0, !PT ;  /* 0xfffffffe07077812 */ /* 0x000fe400078ec0ff */
[----:B------:R-:W-:Y:S01]  /*36590*/  LOP3.LUT P4, RZ, R6, 0x8000, RZ, 0xc0, !PT ;  /* 0x0000800006ff7812 */ /* 0x000fe2000788c0ff */
[----:B0-----:R-:W-:-:S08]  /*365a0*/  IMAD.U32 R10, RZ, RZ, UR44 ;  /* 0x0000002cff0a7e24 */ /* 0x001fd0000f8e00ff */
[----:B------:R-:W-:Y:S02]  /*365b0*/  @!P3 IADD3 R208, P1, P2, R208, UR47, R2 ;  /* 0x0000002fd0d0bc10 */ /* 0x000fe4000fa3e002 */
[----:B------:R-:W-:Y:S02]  /*365c0*/  @P6 LOP3.LUT R7, R7, 0x1, RZ, 0xfc, !PT ;  /* 0x0000000107076812 */ /* 0x000fe400078efcff */
[----:B------:R-:W-:Y:S02]  /*365d0*/  @!P3 IADD3.X R209, R10, UR46, R3, P1, P2 ;  /* 0x0000002e0ad1bc10 */ /* 0x000fe40008fe4403 */
[----:B------:R-:W-:Y:S02]  /*365e0*/  ISETP.LT.OR P1, PT, R0, 0x41, !P5 ;  /* 0x000000410000780c */ /* 0x000fe40006f21670 */
[C---:B------:R-:W-:Y:S02]  /*365f0*/  LOP3.LUT P6, RZ, R6.reuse, 0x10000, RZ, 0xc0, !PT ;  /* 0x0001000006ff7812 */ /* 0x040fe400078cc0ff */
[----:B------:R-:W-:-:S04]  /*36600*/  LOP3.LUT R6, R6, 0x7fffffff, RZ, 0xc0, !PT ;  /* 0x7fffffff06067812 */ /* 0x000fc800078ec0ff */
[----:B------:R-:W-:Y:S02]  /*36610*/  @P3 LOP3.LUT R6, R6, 0x80000000, RZ, 0xfc, !PT ;  /* 0x8000000006063812 */ /* 0x000fe400078efcff */
[----:B------:R-:W-:-:S03]  /*36620*/  ISETP.LT.OR P3, PT, R0, 0x82, !P0 ;  /* 0x000000820000780c */ /* 0x000fc60004761670 */
[----:B------:R-:W-:Y:S02]  /*36630*/  @!P1 IMAD R10, R206, R17, RZ ;  /* 0x00000011ce0a9224 */ /* 0x000fe400078e02ff */
[----:B------:R-:W-:-:S03]  /*36640*/  IMAD.U32 R206, RZ, RZ, UR45 ;  /* 0x0000002dffce7e24 */ /* 0x000fc6000f8e00ff */
[----:B------:R0:W-:Y:S05]  /*36650*/  @!P1 STG.E.U8 desc[UR50][R4.64+0x40], R10 ;  /* 0x0000400a04009986 */ /* 0x0001ea000c101132 */
[----:B------:R-:W-:Y:S01]  /*36660*/  @!P3 IADD3 R206, P1, P2, R206, UR47, R2 ;  /* 0x0000002fcecebc10 */ /* 0x000fe2000fa3e002 */
[----:B0-----:R-:W-:-:S05]  /*36670*/  IMAD.U32 R10, RZ, RZ, UR44 ;  /* 0x0000002cff0a7e24 */ /* 0x001fca000f8e00ff */
[----:B------:R-:W-:Y:S02]  /*36680*/  @!P3 IADD3.X R207, R10, UR46, R3, P1, P2 ;  /* 0x0000002e0acfbc10 */ /* 0x000fe40008fe4403 */
[----:B------:R-:W-:Y:S02]  /*36690*/  ISETP.LT.OR P1, PT, R0, 0x42, !P5 ;  /* 0x000000420000780c */ /* 0x000fe40006f21670 */
[----:B------:R-:W-:-:S04]  /*366a0*/  LOP3.LUT R6, R6, 0xbfffffff, RZ, 0xc0, !PT ;  /* 0xbfffffff06067812 */ /* 0x000fc800078ec0ff */
[----:B------:R-:W-:Y:S02]  /*366b0*/  @P3 LOP3.LUT R6, R6, 0x40000000, RZ, 0xfc, !PT ;  /* 0x4000000006063812 */ /* 0x000fe400078efcff */
[----:B------:R-:W-:-:S05]  /*366c0*/  ISETP.LT.OR P3, PT, R0, 0x89, !P0 ;  /* 0x000000890000780c */ /* 0x000fca0004761670 */
[----:B------:R-:W-:-:S05]  /*366d0*/  @!P1 IMAD R10, R205, R17, RZ ;  /* 0x00000011cd0a9224 */ /* 0x000fca00078e02ff */
[----:B------:R0:W-:Y:S02]  /*366e0*/  @!P1 STG.E.U8 desc[UR50][R4.64+0x41], R10 ;  /* 0x0000410a04009986 */ /* 0x0001e4000c101132 */
[----:B0-----:R-:W-:Y:S02]  /*366f0*/  @!P4 IMAD R10, R204, R17, RZ ;  /* 0x00000011cc0ac224 */ /* 0x001fe400078e02ff */
[----:B------:R-:W-:-:S03]  /*36700*/  IMAD.U32 R204, RZ, RZ, UR45 ;  /* 0x0000002dffcc7e24 */ /* 0x000fc6000f8e00ff */
[----:B------:R0:W-:Y:S01]  /*36710*/  @!P4 STG.E.U8 desc[UR50][R176.64+0x40], R10 ;  /* 0x0000400ab000c986 */ /* 0x0001e2000c101132 */
[C---:B------:R-:W-:Y:S02]  /*36720*/  LOP3.LUT P4, RZ, R6.reuse, 0x20000, RZ, 0xc0, !PT ;  /* 0x0002000006ff7812 */ /* 0x040fe4000788c0ff */
[----:B------:R-:W-:Y:S02]  /*36730*/  LOP3.LUT R6, R6, 0xdfffffff, RZ, 0xc0, !PT ;  /* 0xdfffffff06067812 */ /* 0x000fe400078ec0ff */
[----:B------:R-:W-:Y:S02]  /*36740*/  @!P3 IADD3 R204, P1, P2, R204, UR47, R2 ;  /* 0x0000002fccccbc10 */ /* 0x000fe4000fa3e002 */
[----:B------:R-:W-:Y:S01]  /*36750*/  @P3 LOP3.LUT R6, R6, 0x20000000, RZ, 0xfc, !PT ;  /* 0x2000000006063812 */ /* 0x000fe200078efcff */
[----:B0-----:R-:W-:Y:S01]  /*36760*/  IMAD.U32 R10, RZ, RZ, UR44 ;  /* 0x0000002cff0a7e24 */ /* 0x001fe2000f8e00ff */
[----:B------:R-:W4:Y:S04]  /*36770*/  LDL.LU R177, [R1+0x2bc] ;  /* 0x0002bc0001b17983 */ /* 0x000f280000300800 */
[----:B------:R-:W-:-:S02]  /*36780*/  @!P3 IADD3.X R205, R10, UR46, R3, P1, P2 ;  /* 0x0000002e0acdbc10 */ /* 0x000fc40008fe4403 */
[----:B------:R-:W-:Y:S01]  /*36790*/  ISETP.LT.OR P3, PT, R0, 0x8a, !P0 ;  /* 0x0000008a0000780c */ /* 0x000fe20004761670 */
[----:B------:R-:W-:-:S12]  /*367a0*/  IMAD.U32 R202, RZ, RZ, UR45 ;  /* 0x0000002dffca7e24 */ /* 0x000fd8000f8e00ff */
[----:B------:R-:W-:-:S04]  /*367b0*/  @!P3 IADD3 R202, P1, P2, R202, UR47, R2 ;  /* 0x0000002fcacabc10 */ /* 0x000fc8000fa3e002 */
[----:B------:R-:W-:Y:S01]  /*367c0*/  @!P3 IADD3.X R203, R10, UR46, R3, P1, P2 ;  /* 0x0000002e0acbbc10 */ /* 0x000fe20008fe4403 */
[----:B-----5:R-:W-:-:S05]  /*367d0*/  @!P6 IMAD R10, R201, R17, RZ ;  /* 0x00000011c90ae224 */ /* 0x020fca00078e02ff */
[----:B------:R0:W-:Y:S01]  /*367e0*/  @!P6 STG.E.U8 desc[UR50][R174.64+0x41], R10 ;  /* 0x0000410aae00e986 */ /* 0x0001e2000c101132 */
[----:B------:R-:W-:Y:S01]  /*367f0*/  ISETP.LT.OR P6, PT, R0, 0x91, !P0 ;  /* 0x000000910000780c */ /* 0x000fe200047c1670 */
[----:B------:R-:W-:Y:S01]  /*36800*/  IMAD.U32 R200, RZ, RZ, UR45 ;  /* 0x0000002dffc87e24 */ /* 0x000fe2000f8e00ff */
[----:B------:R-:W-:-:S04]  /*36810*/  LOP3.LUT R6, R6, 0xefffffff, RZ, 0xc0, !PT ;  /* 0xefffffff06067812 */ /* 0x000fc800078ec0ff */
[----:B------:R-:W-:Y:S01]  /*36820*/  @P3 LOP3.LUT R6, R6, 0x10000000, RZ, 0xfc, !PT ;  /* 0x1000000006063812 */ /* 0x000fe200078efcff */
[----:B0-----:R-:W-:Y:S01]  /*36830*/  IMAD.U32 R10, RZ, RZ, UR44 ;  /* 0x0000002cff0a7e24 */ /* 0x001fe2000f8e00ff */
[----:B------:R-:W5:Y:S05]  /*36840*/  LDL.LU R175, [R1+0x2c0] ;  /* 0x0002c00001af7983 */ /* 0x000f6a0000300800 */
[----:B------:R-:W-:Y:S02]  /*36850*/  @!P6 IADD3 R200, P1, P2, R200, UR47, R2 ;  /* 0x0000002fc8c8ec10 */ /* 0x000fe4000fa3e002 */
[----:B------:R-:W-:Y:S02]  /*36860*/  LOP3.LUT P3, RZ, R6, 0x40000, RZ, 0xc0, !PT ;  /* 0x0004000006ff7812 */ /* 0x000fe4000786c0ff */
[----:B------:R-:W-:-:S02]  /*36870*/  @!P6 IADD3.X R201, R10, UR46, R3, P1, P2 ;  /* 0x0000002e0ac9ec10 */ /* 0x000fc40008fe4403 */
[----:B------:R-:W-:Y:S02]  /*36880*/  ISETP.LT.OR P1, PT, R0, 0x49, !P5 ;  /* 0x000000490000780c */ /* 0x000fe40006f21670 */
[----:B------:R-:W-:-:S04]  /*36890*/  LOP3.LUT R6, R6, 0xf7ffffff, RZ, 0xc0, !PT ;  /* 0xf7ffffff06067812 */ /* 0x000fc800078ec0ff */
[----:B------:R-:W-:Y:S02]  /*368a0*/  @P6 LOP3.LUT R6, R6, 0x8000000, RZ, 0xfc, !PT ;  /* 0x0800000006066812 */ /* 0x000fe400078efcff */
[----:B------:R-:W-:Y:S01]  /*368b0*/  ISETP.LT.OR P6, PT, R0, 0x92, !P0 ;  /* 0x000000920000780c */ /* 0x000fe200047c1670 */
[----:B------:R-:W-:-:S04]  /*368c0*/  IMAD.U32 R198, RZ, RZ, UR45 ;  /* 0x0000002dffc67e24 */ /* 0x000fc8000f8e00ff */
[----:B--2---:R-:W-:-:S05]  /*368d0*/  @!P1 IMAD R10, R199, R17, RZ ;  /* 0x00000011c70a9224 */ /* 0x004fca00078e02ff */
[----:B------:R0:W-:Y:S03]  /*368e0*/  @!P1 STG.E.U8 desc[UR50][R4.64+0x48], R10 ;  /* 0x0000480a04009986 */ /* 0x0001e6000c101132 */
[----:B------:R-:W-:Y:S01]  /*368f0*/  @!P6 IADD3 R198, P1, P2, R198, UR47, R2 ;  /* 0x0000002fc6c6ec10 */ /* 0x000fe2000fa3e002 */
[----:B0-----:R-:W-:-:S05]  /*36900*/  IMAD.U32 R10, RZ, RZ, UR44 ;  /* 0x0000002cff0a7e24 */ /* 0x001fca000f8e00ff */
[----:B------:R-:W-:Y:S02]  /*36910*/  @!P6 IADD3.X R199, R10, UR46, R3, P1, P2 ;  /* 0x0000002e0ac7ec10 */ /* 0x000fe40008fe4403 */
[----:B------:R-:W-:-:S13]  /*36920*/  ISETP.LT.OR P1, PT, R0, 0x4a, !P5 ;  /* 0x0000004a0000780c */ /* 0x000fda0006f21670 */
[----:B---3--:R-:W-:-:S05]  /*36930*/  @!P1 IMAD R10, R196, R17, RZ ;  /* 0x00000011c40a9224 */ /* 0x008fca00078e02ff */
[----:B------:R4:W-:Y:S01]  /*36940*/  @!P1 STG.E.U8 desc[UR50][R4.64+0x49], R10 ;  /* 0x0000490a04009986 */ /* 0x0009e2000c101132 */
[----:B------:R-:W-:Y:S01]  /*36950*/  LOP3.LUT R6, R6, 0xfbffffff, RZ, 0xc0, !PT ;  /* 0xfbffffff06067812 */ /* 0x000fe200078ec0ff */
[----:B----4-:R-:W-:-:S05]  /*36960*/  @!P4 IMAD R10, R197, R17, RZ ;  /* 0x00000011c50ac224 */ /* 0x010fca00078e02ff */
[----:B------:R0:W-:Y:S01]  /*36970*/  @!P4 STG.E.U8 desc[UR50][R172.64+0x48], R10 ;  /* 0x0000480aac00c986 */ /* 0x0001e2000c101132 */
[----:B------:R-:W-:Y:S01]  /*36980*/  ISETP.LT.OR P4, PT, R0, 0x99, !P0 ;  /* 0x000000990000780c */ /* 0x000fe20004781670 */
[----:B------:R-:W-:Y:S01]  /*36990*/  IMAD.U32 R196, RZ, RZ, UR45 ;  /* 0x0000002dffc47e24 */ /* 0x000fe2000f8e00ff */
[----:B------:R-:W-:-:S04]  /*369a0*/  @P6 LOP3.LUT R6, R6, 0x4000000, RZ, 0xfc, !PT ;  /* 0x0400000006066812 */ /* 0x000fc800078efcff */
[C---:B------:R-:W-:Y:S02]  /*369b0*/  LOP3.LUT P6, RZ, R6.reuse, 0x80000, RZ, 0xc0, !PT ;  /* 0x0008000006ff7812 */ /* 0x040fe400078cc0ff */
[----:B------:R-:W-:Y:S01]  /*369c0*/  LOP3.LUT R6, R6, 0xfdffffff, RZ, 0xc0, !PT ;  /* 0xfdffffff06067812 */ /* 0x000fe200078ec0ff */
[----:B0-----:R-:W-:Y:S01]  /*369d0*/  IMAD.U32 R10, RZ, RZ, UR44 ;  /* 0x0000002cff0a7e24 */ /* 0x001fe2000f8e00ff */
[----:B------:R-:W2:Y:S03]  /*369e0*/  LDL.LU R172, [R1+0x2c4] ;  /* 0x0002c40001ac7983 */ /* 0x000ea60000300800 */
[--C-:B------:R-:W-:Y:S02]  /*369f0*/  @!P4 IADD3 R196, P1, P2, R196, UR47, R2.reuse ;  /* 0x0000002fc4c4cc10 */ /* 0x100fe4000fa3e002 */
[----:B------:R-:W-:Y:S01]  /*36a00*/  @P4 LOP3.LUT R6, R6, 0x2000000, RZ, 0xfc, !PT ;  /* 0x0200000006064812 */ /* 0x000fe200078efcff */
[----:B------:R-:W-:Y:S01]  /*36a10*/  IMAD.U32 R194, RZ, RZ, UR45 ;  /* 0x0000002dffc27e24 */ /* 0x000fe2000f8e00ff */
[----:B------:R-:W-:Y:S01]  /*36a20*/  @!P4 IADD3.X R197, R10, UR46, R3, P1, P2 ;  /* 0x0000002e0ac5cc10 */ /* 0x000fe20008fe4403 */
[----:B------:R-:W-:Y:S01]  /*36a30*/  IMAD.U32 R192, RZ, RZ, UR45 ;  /* 0x0000002dffc07e24 */ /* 0x000fe2000f8e00ff */
[----:B------:R-:W-:Y:S01]  /*36a40*/  ISETP.LT.OR P4, PT, R0, 0x9a, !P0 ;  /* 0x0000009a0000780c */ /* 0x000fe20004781670 */
[----:B------:R-:W-:Y:S01]  /*36a50*/  IMAD.U32 R190, RZ, RZ, UR45 ;  /* 0x0000002dffbe7e24 */ /* 0x000fe2000f8e00ff */
[----:B------:R-:W3:Y:S11]  /*36a60*/  LDL.LU R173, [R1+0x2c8] ;  /* 0x0002c80001ad7983 */ /* 0x000ef60000300800 */
[----:B------:R-:W-:-:S04]  /*36a70*/  @!P4 IADD3 R194, P1, P2, R194, UR47, R2 ;  /* 0x0000002fc2c2cc10 */ /* 0x000fc8000fa3e002 */
[----:B------:R-:W-:Y:S01]  /*36a80*/  @!P4 IADD3.X R195, R10, UR46, R3, P1, P2 ;  /* 0x0000002e0ac3cc10 */ /* 0x000fe20008fe4403 */
[----:B------:R-:W-:-:S05]  /*36a90*/  @!P3 IMAD R10, R193, R17, RZ ;  /* 0x00000011c10ab224 */ /* 0x000fca00078e02ff */
[----:B------:R0:W-:Y:S01]  /*36aa0*/  @!P3 STG.E.U8 desc[UR50][R170.64+0x49], R10 ;  /* 0x0000490aaa00b986 */ /* 0x0001e2000c101132 */
[----:B------:R-:W-:Y:S02]  /*36ab0*/  ISETP.LT.OR P3, PT, R0, 0xa1, !P0 ;  /* 0x000000a10000780c */ /* 0x000fe40004761670 */
[----:B------:R-:W-:-:S04]  /*36ac0*/  LOP3.LUT R6, R6, 0xfeffffff, RZ, 0xc0, !PT ;  /* 0xfeffffff06067812 */ /* 0x000fc800078ec0ff */
[----:B------:R-:W-:Y:S02]  /*36ad0*/  @P4 LOP3.LUT R6, R6, 0x1000000, RZ, 0xfc, !PT ;  /* 0x0100000006064812 */ /* 0x000fe400078efcff */
[----:B0-----:R-:W-:-:S05]  /*36ae0*/  MOV R10, UR44 ;  /* 0x0000002c000a7c02 */ /* 0x001fca0008000f00 */
        /* <DEDUP_REMOVED lines=12> */
[----:B------:R-:W-:-:S04]  /*36bb0*/  LOP3.LUT R6, R6, 0xffbfffff, RZ, 0xc0, !PT ;  /* 0xffbfffff06067812 */ /* 0x000fc800078ec0ff */
[----:B------:R-:W-:Y:S02]  /*36bc0*/  @P3 LOP3.LUT R6, R6, 0x400000, RZ, 0xfc, !PT ;  /* 0x0040000006063812 */ /* 0x000fe400078efcff */
[----:B------:R-:W-:-:S05]  /*36bd0*/  ISETP.LT.OR P3, PT, R0, 0xa9, !P0 ;  /* 0x000000a90000780c */ /* 0x000fca0004761670 */
[----:B------:R-:W-:Y:S02]  /*36be0*/  @!P1 IMAD R10, R188, R17, RZ ;  /* 0x00000011bc0a9224 */ /* 0x000fe400078e02ff */
[----:B------:R-:W-:-:S03]  /*36bf0*/  IMAD.U32 R188, RZ, RZ, UR45 ;  /* 0x0000002dffbc7e24 */ /* 0x000fc6000f8e00ff */
[----:B------:R0:W-:Y:S01]  /*36c00*/  @!P1 STG.E.U8 desc[UR50][R4.64+0x51], R10 ;  /* 0x0000510a04009986 */ /* 0x0001e2000c101132 */
[----:B------:R-:W-:Y:S02]  /*36c10*/  LOP3.LUT R6, R6, 0xffdfffff, RZ, 0xc0, !PT ;  /* 0xffdfffff06067812 */ /* 0x000fe400078ec0ff */
        /* <DEDUP_REMOVED lines=14> */
[----:B------:R-:W-:Y:S01]  /*36d00*/  ISETP.LT.OR P4, PT, R0, 0xb1, !P0 ;  /* 0x000000b10000780c */ /* 0x000fe20004781670 */
[----:B------:R-:W-:Y:S01]  /*36d10*/  IMAD.U32 R184, RZ, RZ, UR45 ;  /* 0x0000002dffb87e24 */ /* 0x000fe2000f8e00ff */
[----:B------:R-:W-:-:S04]  /*36d20*/  LOP3.LUT R6, R6, 0xffefffff, RZ, 0xc0, !PT ;  /* 0xffefffff06067812 */ /* 0x000fc800078ec0ff */
[----:B------:R-:W-:Y:S01]  /*36d30*/  @P3 LOP3.LUT R6, R6, 0x100000, RZ, 0xfc, !PT ;  /* 0x0010000006063812 */ /* 0x000fe200078efcff */
[----:B0-----:R-:W-:Y:S01]  /*36d40*/  IMAD.U32 R10, RZ, RZ, UR44 ;  /* 0x0000002cff0a7e24 */ /* 0x001fe2000f8e00ff */
[----:B------:R-:W4:Y:S05]  /*36d50*/  LDL.LU R167, [R1+0x2d0] ;  /* 0x0002d00001a77983 */ /* 0x000f2a0000300800 */
[----:B------:R-:W-:-:S04]  /*36d60*/  @!P4 IADD3 R184, P1, P2, R184, UR47, R2 ;  /* 0x0000002fb8b8cc10 */ /* 0x000fc8000fa3e002 */
[----:B------:R-:W-:Y:S02]  /*36d70*/  @!P4 IADD3.X R185, R10, UR46, R3, P1, P2 ;  /* 0x0000002e0ab9cc10 */ /* 0x000fe40008fe4403 */
[----:B------:R-:W-:Y:S02]  /*36d80*/  ISETP.LT.OR P1, PT, R0, 0x59, !P5 ;  /* 0x000000590000780c */ /* 0x000fe40006f21670 */
[----:B------:R-:W-:-:S04]  /*36d90*/  LOP3.LUT R6, R6, 0xfff7ffff, RZ, 0xc0, !PT ;  /* 0xfff7ffff06067812 */ /* 0x000fc800078ec0ff */
[----:B------:R-:W-:Y:S02]  /*36da0*/  @P4 LOP3.LUT R6, R6, 0x80000, RZ, 0xfc, !PT ;  /* 0x0008000006064812 */ /* 0x000fe400078efcff */
[----:B------:R-:W-:Y:S01]  /*36db0*/  ISETP.LT.OR P4, PT, R0, 0xb2, !P0 ;  /* 0x000000b20000780c */ /* 0x000fe20004781670 */
[----:B------:R-:W-:-:S04]  /*36dc0*/  IMAD.U32 R182, RZ, RZ, UR45 ;  /* 0x0000002dffb67e24 */ /* 0x000fc8000f8e00ff */
        /* <DEDUP_REMOVED lines=8> */
[----:B------:R0:W-:Y:S02]  /*36e50*/  @!P1 STG.E.U8 desc[UR50][R4.64+0x59], R10 ;  /* 0x0000590a04009986 */ /* 0x0001e4000c101132 */
[----:B0-----:R-:W-:-:S05]  /*36e60*/  @!P6 IMAD R10, R181, R17, RZ ;  /* 0x00000011b50ae224 */ /* 0x001fca00078e02ff */
[----:B------:R0:W-:Y:S04]  /*36e70*/  @!P6 STG.E.U8 desc[UR50][R164.64+0x58], R10 ;  /* 0x0000580aa400e986 */ /* 0x0001e8000c101132 */
[----:B0-----:R-:W4:Y:S04]  /*36e80*/  LDL.LU R164, [R1+0x2d4] ;  /* 0x0002d40001a47983 */ /* 0x001f280000300800 */
[----:B------:R-:W4:Y:S01]  /*36e90*/  LDL.LU R165, [R1+0x2d8] ;  /* 0x0002d80001a57983 */ /* 0x000f220000300800 */
[----:B------:R-:W-:Y:S02]  /*36ea0*/  ISETP.LT.OR P6, PT, R0, 0xb9, !P0 ;  /* 0x000000b90000780c */ /* 0x000fe400047c1670 */
[----:B------:R-:W-:Y:S01]  /*36eb0*/  LOP3.LUT R6, R6, 0xfffbffff, RZ, 0xc0, !PT ;  /* 0xfffbffff06067812 */ /* 0x000fe200078ec0ff */
[----:B------:R-:W-:-:S03]  /*36ec0*/  IMAD.U32 R180, RZ, RZ, UR45 ;  /* 0x0000002dffb47e24 */ /* 0x000fc6000f8e00ff */
[----:B------:R-:W-:Y:S01]  /*36ed0*/  @P4 LOP3.LUT R6, R6, 0x40000, RZ, 0xfc, !PT ;  /* 0x0004000006064812 */ /* 0x000fe200078efcff */
[----:B------:R-:W-:-:S03]  /*36ee0*/  IMAD.U32 R10, RZ, RZ, UR44 ;  /* 0x0000002cff0a7e24 */ /* 0x000fc6000f8e00ff */
[----:B------:R-:W-:-:S03]  /*36ef0*/  LOP3.LUT R6, R6, 0xfffdffff, RZ, 0xc0, !PT ;  /* 0xfffdffff06067812 */ /* 0x000fc600078ec0ff */
[----:B------:R-:W-:Y:S02]  /*36f00*/  @!P6 IADD3 R180, P1, P2, R180, UR47, R2 ;  /* 0x0000002fb4b4ec10 */ /* 0x000fe4000fa3e002 */
[----:B------:R-:W-:Y:S02]  /*36f10*/  @P6 LOP3.LUT R6, R6, 0x20000, RZ, 0xfc, !PT ;  /* 0x0002000006066812 */ /* 0x000fe400078efcff */
[----:B------:R-:W-:Y:S02]  /*36f20*/  @!P6 IADD3.X R181, R10, UR46, R3, P1, P2 ;  /* 0x0000002e0ab5ec10 */ /* 0x000fe40008fe4403 */
[----:B------:R-:W-:Y:S02]  /*36f30*/  ISETP.LT.OR P6, PT, R0, 0xba, !P0 ;  /* 0x000000ba0000780c */ /* 0x000fe400047c1670 */
[----:B------:R-:W-:Y:S01]  /*36f40*/  LOP3.LUT P3, RZ, R8, 0x4000000, RZ, 0xc0, !PT ;  /* 0x0400000008ff7812 */ /* 0x000fe2000786c0ff */
[----:B------:R-:W-:-:S10]  /*36f50*/  IMAD.U32 R178, RZ, RZ, UR45 ;  /* 0x0000002dffb27e24 */ /* 0x000fd4000f8e00ff */
        /* <DEDUP_REMOVED lines=14> */
[----:B------:R-:W-:Y:S01]  /*37040*/  ISETP.LT.OR P3, PT, R0, 0xc2, !P0 ;  /* 0x000000c20000780c */ /* 0x000fe20004761670 */
[----:B------:R-:W-:-:S04]  /*37050*/  IMAD.U32 R174, RZ, RZ, UR45 ;  /* 0x0000002dffae7e24 */ /* 0x000fc8000f8e00ff */
[----:B-----5:R-:W-:-:S05]  /*37060*/  @!P1 IMAD R10, R175, R17, RZ ;  /* 0x00000011af0a9224 */ /* 0x020fca00078e02ff */
        /* <DEDUP_REMOVED lines=9> */
[----:B--2---:R-:W-:Y:S02]  /*37100*/  @!P1 IMAD R10, R172, R17, RZ ;  /* 0x00000011ac0a9224 */ /* 0x004fe400078e02ff */
[----:B------:R-:W-:-:S03]  /*37110*/  IMAD.U32 R172, RZ, RZ, UR45 ;  /* 0x0000002dffac7e24 */ /* 0x000fc6000f8e00ff */
[----:B------:R3:W-:Y:S01]  /*37120*/  @!P1 STG.E.U8 desc[UR50][R4.64+0x61], R10 ;  /* 0x0000610a04009986 */ /* 0x0007e2000c101132 */
[----:B------:R-:W-:-:S04]  /*37130*/  LOP3.LUT R6, R6, 0xffffdfff, RZ, 0xc0, !PT ;  /* 0xffffdfff06067812 */ /* 0x000fc800078ec0ff */
[----:B------:R-:W-:Y:S01]  /*37140*/  @!P3 IADD3 R172, P1, P2, R172, UR47, R2 ;  /* 0x0000002facacbc10 */ /* 0x000fe2000fa3e002 */
[----:B---3--:R-:W-:-:S05]  /*37150*/  @!P4 IMAD R10, R173, R17, RZ ;  /* 0x00000011ad0ac224 */ /* 0x008fca00078e02ff */
[----:B------:R0:W-:Y:S01]  /*37160*/  @!P4 STG.E.U8 desc[UR50][R160.64+0x60], R10 ;  /* 0x0000600aa000c986 */ /* 0x0001e2000c101132 */
[----:B------:R-:W-:Y:S01]  /*37170*/  @P3 LOP3.LUT R6, R6, 0x2000, RZ, 0xfc, !PT ;  /* 0x0000200006063812 */ /* 0x000fe200078efcff */
[----:B0-----:R-:W-:Y:S01]  /*37180*/  IMAD.U32 R10, RZ, RZ, UR44 ;  /* 0x0000002cff0a7e24 */ /* 0x001fe2000f8e00ff */
[----:B------:R-:W-:Y:S01]  /*37190*/  LOP3.LUT P6, RZ, R8, 0x20000000, RZ, 0xc0, !PT ;  /* 0x2000000008ff7812 */ /* 0x000fe200078cc0ff */
[----:B------:R-:W-:Y:S01]  /*371a0*/  IMAD.U32 R170, RZ, RZ, UR45 ;  /* 0x0000002dffaa7e24 */ /* 0x000fe2000f8e00ff */
[----:B------:R-:W2:Y:S02]  /*371b0*/  LDL.LU R161, [R1+0x2dc] ;  /* 0x0002dc0001a17983 */ /* 0x000ea40000300800 */
[----:B------:R-:W-:Y:S02]  /*371c0*/  @!P3 IADD3.X R173, R10, UR46, R3, P1, P2 ;  /* 0x0000002e0aadbc10 */ /* 0x000fe40008fe4403 */
[----:B------:R-:W-:-:S13]  /*371d0*/  ISETP.LT.OR P3, PT, R0, 0xca, !P0 ;  /* 0x000000ca0000780c */ /* 0x000fda0004761670 */
[----:B------:R-:W-:-:S04]  /*371e0*/  @!P3 IADD3 R170, P1, P2, R170, UR47, R2 ;  /* 0x0000002faaaabc10 */ /* 0x000fc8000fa3e002 */
[----:B------:R-:W-:Y:S01]  /*371f0*/  @!P3 IADD3.X R171, R10, UR46, R3, P1, P2 ;  /* 0x0000002e0aabbc10 */ /* 0x000fe20008fe4403 */
[----:B----4-:R-:W-:-:S05]  /*37200*/  @!P6 IMAD R10, R169, R17, RZ ;  /* 0x00000011a90ae224 */ /* 0x010fca00078e02ff */
[----:B------:R0:W-:Y:S01]  /*37210*/  @!P6 STG.E.U8 desc[UR50][R158.64+0x61], R10 ;  /* 0x0000610a9e00e986 */ /* 0x0001e2000c101132 */
[----:B------:R-:W-:Y:S01]  /*37220*/  ISETP.LT.OR P6, PT, R0, 0xd1, !P0 ;  /* 0x000000d10000780c */ /* 0x000fe200047c1670 */
[----:B------:R-:W-:Y:S01]  /*37230*/  IMAD.U32 R168, RZ, RZ, UR45 ;  /* 0x0000002dffa87e24 */ /* 0x000fe2000f8e00ff */
[----:B------:R-:W-:-:S04]  /*37240*/  LOP3.LUT R6, R6, 0xffffefff, RZ, 0xc0, !PT ;  /* 0xffffefff06067812 */ /* 0x000fc800078ec0ff */
[----:B------:R-:W-:Y:S02]  /*37250*/  @P3 LOP3.LUT R6, R6, 0x1000, RZ, 0xfc, !PT ;  /* 0x0000100006063812 */ /* 0x000fe400078efcff */
[----:B0-----:R-:W-:Y:S01]  /*37260*/  MOV R10, UR44 ;  /* 0x0000002c000a7c02 */ /* 0x001fe20008000f00 */
[----:B------:R-:W-:-:S04]  /*37270*/  IMAD.U32 R166, RZ, RZ, UR45 ;  /* 0x0000002dffa67e24 */ /* 0x000fc8000f8e00ff */
[----:B------:R-:W-:Y:S01]  /*37280*/  @!P6 IADD3 R168, P1, P2, R168, UR47, R2 ;  /* 0x0000002fa8a8ec10 */ /* 0x000fe2000fa3e002 */
[----:B------:R-:W3:Y:S03]  /*37290*/  LDL.LU R159, [R1+0x2e0] ;  /* 0x0002e000019f7983 */ /* 0x000ee60000300800 */
        /* <DEDUP_REMOVED lines=17> */
[----:B------:R-:W5:Y:S01]  /*373b0*/  LDL.LU R157, [R1+0x2e8] ;  /* 0x0002e800019d7983 */ /* 0x000f620000300800 */
        /* <DEDUP_REMOVED lines=14> */
[----:B------:R-:W-:Y:S01]  /*374a0*/  IMAD.U32 R160, RZ, RZ, UR45 ;  /* 0x0000002dffa07e24 */ /* 0x000fe2000f8e00ff */
[----:B------:R-:W-:-:S04]  /*374b0*/  LOP3.LUT R6, R6, 0xfffffeff, RZ, 0xc0, !PT ;  /* 0xfffffeff06067812 */ /* 0x000fc800078ec0ff */
[----:B------:R-:W-:-:S04]  /*374c0*/  @P4 LOP3.LUT R6, R6, 0x100, RZ, 0xfc, !PT ;  /* 0x0000010006064812 */ /* 0x000fc800078efcff */
[----:B------:R-:W-:Y:S01]  /*374d0*/  LOP3.LUT R6, R6, 0xffffff7f, RZ, 0xc0, !PT ;  /* 0xffffff7f06067812 */ /* 0x000fe200078ec0ff */
[----:B------:R-:W-:Y:S01]  /*374e0*/  IMAD.U32 R158, RZ, RZ, UR45 ;  /* 0x0000002dff9e7e24 */ /* 0x000fe2000f8e00ff */
[----:B------:R-:W-:Y:S01]  /*374f0*/  LOP3.LUT P6, RZ, R9, 0x2, RZ, 0xc0, !PT ;  /* 0x0000000209ff7812 */ /* 0x000fe200078cc0ff */
[----:B--2---:R-:W-:-:S05]  /*37500*/  @!P3 IMAD R10, R161, R17, RZ ;  /* 0x00000011a10ab224 */ /* 0x004fca00078e02ff */
[----:B------:R0:W-:Y:S01]  /*37510*/  @!P3 STG.E.U8 desc[UR50][R154.64+0x69], R10 ;  /* 0x0000690a9a00b986 */ /* 0x0001e2000c101132 */
[----:B------:R-:W-:Y:S01]  /*37520*/  ISETP.LT.OR P3, PT, R0, 0xe1, !P0 ;  /* 0x000000e10000780c */ /* 0x000fe20004761670 */
[----:B0-----:R-:W-:-:S12]  /*37530*/  IMAD.U32 R10, RZ, RZ, UR44 ;  /* 0x0000002cff0a7e24 */ /* 0x001fd8000f8e00ff */
[----:B------:R-:W-:-:S04]  /*37540*/  @!P3 IADD3 R160, P1, P2, R160, UR47, R2 ;  /* 0x0000002fa0a0bc10 */ /* 0x000fc8000fa3e002 */
[----:B------:R-:W-:Y:S02]  /*37550*/  @!P3 IADD3.X R161, R10, UR46, R3, P1, P2 ;  /* 0x0000002e0aa1bc10 */ /* 0x000fe40008fe4403 */
[----:B------:R-:W-:Y:S02]  /*37560*/  ISETP.LT.OR P1, PT, R0, 0x71, !P5 ;  /* 0x000000710000780c */ /* 0x000fe40006f21670 */
[----:B------:R-:W-:Y:S02]  /*37570*/  @P3 LOP3.LUT R6, R6, 0x80, RZ, 0xfc, !PT ;  /* 0x0000008006063812 */ /* 0x000fe400078efcff */
[----:B------:R-:W-:-:S09]  /*37580*/  ISETP.LT.OR P3, PT, R0, 0xe2, !P0 ;  /* 0x000000e20000780c */ /* 0x000fd20004761670 */
[----:B---3--:R-:W-:-:S05]  /*37590*/  @!P1 IMAD R10, R159, R17, RZ ;  /* 0x000000119f0a9224 */ /* 0x008fca00078e02ff */
[----:B------:R0:W-:Y:S01]  /*375a0*/  @!P1 STG.E.U8 desc[UR50][R4.64+0x70], R10 ;  /* 0x0000700a04009986 */ /* 0x0001e2000c101132 */
[----:B------:R-:W-:Y:S01]  /*375b0*/  @!P3 IADD3 R158, P1, P2, R158, UR47, R2 ;  /* 0x0000002f9e9ebc10 */ /* 0x000fe2000fa3e002 */
[----:B0-----:R-:W-:-:S05]  /*375c0*/  IMAD.U32 R10, RZ, RZ, UR44 ;  /* 0x0000002cff0a7e24 */ /* 0x001fca000f8e00ff */
[----:B------:R-:W-:Y:S02]  /*375d0*/  @!P3 IADD3.X R159, R10, UR46, R3, P1, P2 ;  /* 0x0000002e0a9fbc10 */ /* 0x000fe40008fe4403 */
[----:B------:R-:W-:-:S13]  /*375e0*/  ISETP.LT.OR P1, PT, R0, 0x72, !P5 ;  /* 0x000000720000780c */ /* 0x000fda0006f21670 */
[----:B----4-:R-:W-:-:S05]  /*375f0*/  @!P1 IMAD R10, R156, R17, RZ ;  /* 0x000000119c0a9224 */ /* 0x010fca00078e02ff */
[----:B------:R5:W-:Y:S02]  /*37600*/  @!P1 STG.E.U8 desc[UR50][R4.64+0x71], R10 ;  /* 0x0000710a04009986 */ /* 0x000be4000c101132 */
[----:B-----5:R-:W-:-:S05]  /*37610*/  @!P6 IMAD R10, R157, R17, RZ ;  /* 0x000000119d0ae224 */ /* 0x020fca00078e02ff */
[----:B------:R0:W-:Y:S04]  /*37620*/  @!P6 STG.E.U8 desc[UR50][R152.64+0x70], R10 ;  /* 0x0000700a9800e986 */ /* 0x0001e8000c101132 */
[----:B0-----:R-:W2:Y:S01]  /*37630*/  LDL.LU R153, [R1+0x2ec] ;  /* 0x0002ec0001997983 */ /* 0x001ea20000300800 */
[----:B------:R-:W-:-:S04]  /*37640*/  LOP3.LUT R6, R6, 0xffffffbf, RZ, 0xc0, !PT ;  /* 0xffffffbf06067812 */ /* 0x000fc800078ec0ff */
[----:B------:R-:W-:Y:S02]  /*37650*/  @P3 LOP3.LUT R6, R6, 0x40, RZ, 0xfc, !PT ;  /* 0x0000004006063812 */ /* 0x000fe400078efcff */
[----:B------:R-:W-:Y:S01]  /*37660*/  ISETP.LT.OR P3, PT, R0, 0xe9, !P0 ;  /* 0x000000e90000780c */ /* 0x000fe20004761670 */
[----:B------:R-:W-:Y:S01]  /*37670*/  IMAD.U32 R156, RZ, RZ, UR45 ;  /* 0x0000002dff9c7e24 */ /* 0x000fe2000f8e00ff */
[----:B------:R-:W-:Y:S01]  /*37680*/  LOP3.LUT R6, R6, 0xffffffdf, RZ, 0xc0, !PT ;  /* 0xffffffdf06067812 */ /* 0x000fe200078ec0ff */
[----:B------:R-:W-:-:S10]  /*37690*/  IMAD.U32 R10, RZ, RZ, UR44 ;  /* 0x0000002cff0a7e24 */ /* 0x000fd4000f8e00ff */
        /* <DEDUP_REMOVED lines=8> */
[----:B--2---:R-:W-:-:S05]  /*37720*/  @!P4 IMAD R10, R153, R17, RZ ;  /* 0x00000011990ac224 */ /* 0x004fca00078e02ff */
[----:B------:R0:W-:Y:S04]  /*37730*/  @!P4 STG.E.U8 desc[UR50][R22.64+0x71], R10 ;  /* 0x0000710a1600c986 */ /* 0x0001e8000c101132 */
[----:B0-----:R-:W2:Y:S01]  /*37740*/  LDL.LU R23, [R1+0x2f0] ;  /* 0x0002f00001177983 */ /* 0x001ea20000300800 */
[----:B------:R-:W-:Y:S01]  /*37750*/  ISETP.LT.OR P4, PT, R0, 0xf1, !P0 ;  /* 0x000000f10000780c */ /* 0x000fe20004781670 */
[----:B------:R-:W-:Y:S02]  /*37760*/  IMAD.U32 R152, RZ, RZ, UR45 ;  /* 0x0000002dff987e24 */ /* 0x000fe4000f8e00ff */
[----:B------:R-:W-:-:S10]  /*37770*/  IMAD.U32 R10, RZ, RZ, UR44 ;  /* 0x0000002cff0a7e24 */ /* 0x000fd4000f8e00ff */
[----:B------:R-:W-:-:S04]  /*37780*/  @!P4 IADD3 R152, P1, P2, R152, UR47, R2 ;  /* 0x0000002f9898cc10 */ /* 0x000fc8000fa3e002 */
[----:B------:R-:W-:Y:S02]  /*37790*/  @!P4 IADD3.X R153, R10, UR46, R3, P1, P2 ;  /* 0x0000002e0a99cc10 */ /* 0x000fe40008fe4403 */
[----:B------:R-:W-:Y:S01]  /*377a0*/  ISETP.LT.OR P1, PT, R0, 0x79, !P5 ;  /* 0x000000790000780c */ /* 0x000fe20006f21670 */
[----:B------:R-:W-:Y:S01]  /*377b0*/  IMAD.U32 R22, RZ, RZ, UR45 ;  /* 0x0000002dff167e24 */ /* 0x000fe2000f8e00ff */
[----:B------:R-:W-:-:S04]  /*377c0*/  LOP3.LUT R6, R6, 0xfffffffd, RZ, 0xc0, !PT ;  /* 0xfffffffd06067812 */ /* 0x000fc800078ec0ff */
[----:B------:R-:W-:Y:S02]  /*377d0*/  @P3 LOP3.LUT R6, R6, 0x2, RZ, 0xfc, !PT ;  /* 0x0000000206063812 */ /* 0x000fe400078efcff */
[C---:B------:R-:W-:Y:S02]  /*377e0*/  LOP3.LUT P6, RZ, R9.reuse, 0x10, RZ, 0xc0, !PT ;  /* 0x0000001009ff7812 */ /* 0x040fe400078cc0ff */
[----:B------:R-:W-:-:S04]  /*377f0*/  LOP3.LUT R9, R9, 0xffffffbf, RZ, 0xc0, !PT ;  /* 0xffffffbf09097812 */ /* 0x000fc800078ec0ff */
[----:B------:R-:W-:-:S04]  /*37800*/  @P4 LOP3.LUT R9, R9, 0x40, RZ, 0xfc, !PT ;  /* 0x0000004009094812 */ /* 0x000fc800078efcff */
[C---:B------:R-:W-:Y:S02]  /*37810*/  LOP3.LUT P4, RZ, R9.reuse, 0x20, RZ, 0xc0, !PT ;  /* 0x0000002009ff7812 */ /* 0x040fe4000788c0ff */
[----:B------:R-:W-:Y:S01]  /*37820*/  LOP3.LUT R9, R9, 0xffffff7f, RZ, 0xc0, !PT ;  /* 0xffffff7f09097812 */ /* 0x000fe200078ec0ff */
[----:B--2---:R-:W-:-:S05]  /*37830*/  @!P1 IMAD R10, R23, R17, RZ ;  /* 0x00000011170a9224 */ /* 0x004fca00078e02ff */
[----:B------:R0:W-:Y:S01]  /*37840*/  @!P1 STG.E.U8 desc[UR50][R4.64+0x78], R10 ;  /* 0x0000780a04009986 */ /* 0x0001e2000c101132 */
[----:B------:R-:W-:Y:S01]  /*37850*/  ISETP.LT.OR P1, PT, R0, 0xf2, !P0 ;  /* 0x000000f20000780c */ /* 0x000fe20004721670 */
[----:B0-----:R-:W-:-:S12]  /*37860*/  IMAD.U32 R10, RZ, RZ, UR44 ;  /* 0x0000002cff0a7e24 */ /* 0x001fd8000f8e00ff */
[----:B------:R-:W-:-:S04]  /*37870*/  @!P1 IADD3 R22, P2, P3, R22, UR47, R2 ;  /* 0x0000002f16169c10 */ /* 0x000fc8000fb5e002 */
[----:B------:R-:W-:Y:S02]  /*37880*/  @!P1 IADD3.X R23, R10, UR46, R3, P2, P3 ;  /* 0x0000002e0a179c10 */ /* 0x000fe400097e6403 */
[----:B------:R-:W-:-:S13]  /*37890*/  ISETP.LT.OR P2, PT, R0, 0x7a, !P5 ;  /* 0x0000007a0000780c */ /* 0x000fda0006f41670 */
[----:B------:R-:W-:-:S05]  /*378a0*/  @!P2 IMAD R10, R12, R17, RZ ;  /* 0x000000110c0aa224 */ /* 0x000fca00078e02ff */
[----:B------:R0:W-:Y:S01]  /*378b0*/  @!P2 STG.E.U8 desc[UR50][R4.64+0x79], R10 ;  /* 0x0000790a0400a986 */ /* 0x0001e2000c101132 */
[----:B------:R-:W-:Y:S01]  /*378c0*/  ISETP.LT.OR P2, PT, R0, 0xf9, !P0 ;  /* 0x000000f90000780c */ /* 0x000fe20004741670 */
[----:B0-----:R-:W-:-:S05]  /*378d0*/  @!P6 IMAD R10, R13, R17, RZ ;  /* 0x000000110d0ae224 */ /* 0x001fca00078e02ff */
[----:B------:R0:W-:Y:S02]  /*378e0*/  @!P6 STG.E.U8 desc[UR50][R20.64+0x78], R10 ;  /* 0x0000780a1400e986 */ /* 0x0001e4000c101132 */
[----:B0-----:R-:W-:Y:S02]  /*378f0*/  IMAD.U32 R20, RZ, RZ, UR45 ;  /* 0x0000002dff147e24 */ /* 0x001fe4000f8e00ff */
[----:B------:R-:W-:-:S03]  /*37900*/  IMAD.U32 R10, RZ, RZ, UR44 ;  /* 0x0000002cff0a7e24 */ /* 0x000fc6000f8e00ff */
[----:B------:R-:W-:-:S04]  /*37910*/  @!P2 IADD3 R20, P3, P6, R20, UR47, R2 ;  /* 0x0000002f1414ac10 */ /* 0x000fc8000fe7e002 */
[----:B------:R-:W-:Y:S02]  /*37920*/  @!P2 IADD3.X R21, R10, UR46, R3, P3, P6 ;  /* 0x0000002e0a15ac10 */ /* 0x000fe40009fec403 */
[----:B------:R-:W-:Y:S02]  /*37930*/  ISETP.LT.OR P3, PT, R0, 0xfa, !P0 ;  /* 0x000000fa0000780c */ /* 0x000fe40004761670 */
[----:B------:R-:W-:Y:S01]  /*37940*/  @P1 LOP3.LUT R9, R9, 0x80, RZ, 0xfc, !PT ;  /* 0x0000008009091812 */ /* 0x000fe200078efcff */
[----:B------:R-:W-:-:S03]  /*37950*/  IMAD.U32 R12, RZ, RZ, UR45 ;  /* 0x0000002dff0c7e24 */ /* 0x000fc6000f8e00ff */
[----:B------:R-:W-:-:S04]  /*37960*/  LOP3.LUT R9, R9, 0xfffffeff, RZ, 0xc0, !PT ;  /* 0xfffffeff09097812 */ /* 0x000fc800078ec0ff */
[----:B------:R-:W-:-:S03]  /*37970*/  @P2 LOP3.LUT R9, R9, 0x100, RZ, 0xfc, !PT ;  /* 0x0000010009092812 */ /* 0x000fc600078efcff */
[----:B------:R-:W-:-:S04]  /*37980*/  @!P3 IADD3 R12, P2, P6, R12, UR47, R2 ;  /* 0x0000002f0c0cbc10 */ /* 0x000fc8000fe5e002 */
[----:B------:R-:W-:Y:S02]  /*37990*/  @!P3 IADD3.X R13, R10, UR46, R3, P2, P6 ;  /* 0x0000002e0a0dbc10 */ /* 0x000fe400097ec403 */
[----:B------:R-:W2:Y:S01]  /*379a0*/  LDL.LU R10, [R1+0x2fc] ;  /* 0x0002fc00010a7983 */ /* 0x000ea20000300800 */
[----:B------:R-:W-:Y:S01]  /*379b0*/  ISETP.LT.OR P6, PT, R0, 0x81, !P5 ;  /* 0x000000810000780c */ /* 0x000fe20006fc1670 */
[----:B--2---:R-:W-:-:S05]  /*379c0*/  @!P4 IMAD R10, R10, R17, RZ ;  /* 0x000000110a0ac224 */ /* 0x004fca00078e02ff */
[----:B------:R0:W-:Y:S04]  /*379d0*/  @!P4 STG.E.U8 desc[UR50][R54.64+0x79], R10 ;  /* 0x0000790a3600c986 */ /* 0x0001e8000c101132 */
[----:B0-----:R-:W2:Y:S04]  /*379e0*/  LDL.LU.64 R54, [R1+0x7c0] ;  /* 0x0007c00001367983 */ /* 0x001ea80000300a00 */
[----:B------:R-:W3:Y:S02]  /*379f0*/  LDL.LU R10, [R1+0x300] ;  /* 0x00030000010a7983 */ /* 0x000ee40000300800 */
[----:B---3--:R-:W-:-:S05]  /*37a00*/  @!P6 IMAD R10, R10, R17, RZ ;  /* 0x000000110a0ae224 */ /* 0x008fca00078e02ff */
[----:B------:R0:W-:Y:S04]  /*37a10*/  @!P6 STG.E.U8 desc[UR50][R4.64+0x80], R10 ;  /* 0x0000800a0400e986 */ /* 0x0001e8000c101132 */
[----:B0-----:R-:W3:Y:S01]  /*37a20*/  LDL.LU R10, [R1+0x304] ;  /* 0x00030400010a7983 */ /* 0x001ee20000300800 */
[----:B------:R-:W-:Y:S02]  /*37a30*/  ISETP.LT.OR P6, PT, R0, 0x82, !P5 ;  /* 0x000000820000780c */ /* 0x000fe40006fc1670 */
[----:B------:R-:W-:-:S04]  /*37a40*/  LOP3.LUT R9, R9, 0xfffffdff, RZ, 0xc0, !PT ;  /* 0xfffffdff09097812 */ /* 0x000fc800078ec0ff */
[----:B------:R-:W-:Y:S02]  /*37a50*/  @P0 LOP3.LUT R9, R9, 0x200, RZ, 0xfc, !PT ;  /* 0x0000020009090812 */ /* 0x000fe400078efcff */
[----:B------:R-:W-:-:S05]  /*37a60*/  LOP3.LUT P1, RZ, R8, 0x80000000, RZ, 0xc0, !PT ;  /* 0x8000000008ff7812 */ /* 0x000fca000782c0ff */
[----:B---3--:R-:W-:-:S05]  /*37a70*/  @!P6 IMAD R10, R10, R17, RZ ;  /* 0x000000110a0ae224 */ /* 0x008fca00078e02ff */
[----:B------:R0:W-:Y:S01]  /*37a80*/  @!P6 STG.E.U8 desc[UR50][R4.64+0x81], R10 ;  /* 0x0000810a0400e986 */ /* 0x0001e2000c101132 */
[----:B------:R-:W-:-:S13]  /*37a90*/  LOP3.LUT P6, RZ, R9, 0x4, RZ, 0xc0, !PT ;  /* 0x0000000409ff7812 */ /* 0x000fda00078cc0ff */
[----:B0-----:R-:W-:-:S05]  /*37aa0*/  @!P6 IMAD R10, R15, R17, RZ ;  /* 0x000000110f0ae224 */ /* 0x001fca00078e02ff */
[----:B------:R0:W-:Y:S02]  /*37ab0*/  @!P6 STG.E.U8 desc[UR50][R56.64+0x80], R10 ;  /* 0x0000800a3800e986 */ /* 0x0001e4000c101132 */
[----:B0-----:R-:W-:Y:S02]  /*37ac0*/  @!P1 IMAD R10, R19, R17, RZ ;  /* 0x00000011130a9224 */ /* 0x001fe400078e02ff */
[----:B------:R-:W3:Y:S04]  /*37ad0*/  LDL.LU.64 R56, [R1+0x7b8] ;  /* 0x0007b80001387983 */ /* 0x000ee80000300a00 */
[----:B------:R0:W-:Y:S04]  /*37ae0*/  @!P1 STG.E.U8 desc[UR50][R58.64+0x81], R10 ;  /* 0x0000810a3a009986 */ /* 0x0001e8000c101132 */
[----:B0-----:R-:W4:Y:S04]  /*37af0*/  LDL.LU.64 R58, [R1+0x7b0] ;  /* 0x0007b000013a7983 */ /* 0x001f280000300a00 */
[----:B------:R-:W5:Y:S01]  /*37b00*/  LDL.LU R10, [R1+0x310] ;  /* 0x00031000010a7983 */ /* 0x000f620000300800 */
[----:B------:R-:W-:-:S03]  /*37b10*/  ISETP.LT.OR P6, PT, R0, 0x89, !P5 ;  /* 0x000000890000780c */ /* 0x000fc60006fc1670 */
[----:B------:R-:W2:Y:S04]  /*37b20*/  LDL.LU R15, [R1+0x338] ;  /* 0x00033800010f7983 */ /* 0x000ea80000300800 */
[----:B------:R-:W3:Y:S06]  /*37b30*/  LDL.LU R19, [R1+0x33c] ;  /* 0x00033c0001137983 */ /* 0x000eec0000300800 */
[----:B-----5:R-:W-:-:S05]  /*37b40*/  @!P6 IMAD R10, R10, R17, RZ ;  /* 0x000000110a0ae224 */ /* 0x020fca00078e02ff */
[----:B------:R0:W-:Y:S04]  /*37b50*/  @!P6 STG.E.U8 desc[UR50][R4.64+0x88], R10 ;  /* 0x0000880a0400e986 */ /* 0x0001e8000c101132 */
[----:B0-----:R-:W5:Y:S01]  /*37b60*/  LDL.LU R10, [R1+0x314] ;  /* 0x00031400010a7983 */ /* 0x001f620000300800 */
[----:B------:R-:W-:-:S13]  /*37b70*/  ISETP.LT.OR P6, PT, R0, 0x8a, !P5 ;  /* 0x0000008a0000780c */ /* 0x000fda0006fc1670 */
[----:B-----5:R-:W-:-:S05]  /*37b80*/  @!P6 IMAD R10, R10, R17, RZ ;  /* 0x000000110a0ae224 */ /* 0x020fca00078e02ff */
[----:B------:R0:W-:Y:S04]  /*37b90*/  @!P6 STG.E.U8 desc[UR50][R4.64+0x89], R10 ;  /* 0x0000890a0400e986 */ /* 0x0001e8000c101132 */
[----:B0-----:R-:W5:Y:S01]  /*37ba0*/  LDL.LU R10, [R1+0x318] ;  /* 0x00031800010a7983 */ /* 0x001f620000300800 */
[C---:B------:R-:W-:Y:S02]  /*37bb0*/  LOP3.LUT P6, RZ, R8.reuse, 0x10000000, RZ, 0xc0, !PT ;  /* 0x1000000008ff7812 */ /* 0x040fe400078cc0ff */
[----:B------:R-:W-:-:S11]  /*37bc0*/  LOP3.LUT P0, RZ, R8, 0x2000000, RZ, 0xc0, !PT ;  /* 0x0200000008ff7812 */ /* 0x000fd6000780c0ff */
[----:B-----5:R-:W-:-:S05]  /*37bd0*/  @!P6 IMAD R10, R10, R17, RZ ;  /* 0x000000110a0ae224 */ /* 0x020fca00078e02ff */
[----:B------:R0:W-:Y:S02]  /*37be0*/  @!P6 STG.E.U8 desc[UR50][R60.64+0x88], R10 ;  /* 0x0000880a3c00e986 */ /* 0x0001e4000c101132 */
[----:B0-----:R-:W-:Y:S02]  /*37bf0*/  @!P0 IMAD R10, R11, R17, RZ ;  /* 0x000000110b0a8224 */ /* 0x001fe400078e02ff */
[----:B------:R-:W5:Y:S04]  /*37c00*/  LDL.LU.64 R60, [R1+0x7a8] ;  /* 0x0007a800013c7983 */ /* 0x000f680000300a00 */
[----:B------:R0:W-:Y:S04]  /*37c10*/  @!P0 STG.E.U8 desc[UR50][R62.64+0x89], R10 ;  /* 0x0000890a3e008986 */ /* 0x0001e8000c101132 */
[----:B0-----:R-:W5:Y:S04]  /*37c20*/  LDL.LU.64 R62, [R1+0x7a0] ;  /* 0x0007a000013e7983 */ /* 0x001f680000300a00 */
[----:B------:R-:W4:Y:S01]  /*37c30*/  LDL.LU R10, [R1+0x320] ;  /* 0x00032000010a7983 */ /* 0x000f220000300800 */
[----:B------:R-:W-:-:S03]  /*37c40*/  ISETP.LT.OR P6, PT, R0, 0x91, !P5 ;  /* 0x000000910000780c */ /* 0x000fc60006fc1670 */
[----:B------:R-:W5:Y:S10]  /*37c50*/  LDL.LU R11, [R1+0x34c] ;  /* 0x00034c00010b7983 */ /* 0x000f740000300800 */
[----:B----4-:R-:W-:-:S05]  /*37c60*/  @!P6 IMAD R10, R10, R17, RZ ;  /* 0x000000110a0ae224 */ /* 0x010fca00078e02ff */
[----:B------:R0:W-:Y:S04]  /*37c70*/  @!P6 STG.E.U8 desc[UR50][R4.64+0x90], R10 ;  /* 0x0000900a0400e986 */ /* 0x0001e8000c101132 */
[----:B0-----:R-:W4:Y:S01]  /*37c80*/  LDL.LU R10, [R1+0x324] ;  /* 0x00032400010a7983 */ /* 0x001f220000300800 */
[----:B------:R-:W-:Y:S02]  /*37c90*/  ISETP.LT.OR P6, PT, R0, 0x92, !P5 ;  /* 0x000000920000780c */ /* 0x000fe40006fc1670 */
[----:B------:R-:W-:-:S11]  /*37ca0*/  LOP3.LUT P2, RZ, R8, 0x400000, RZ, 0xc0, !PT ;  /* 0x0040000008ff7812 */ /* 0x000fd6000784c0ff */
[----:B----4-:R-:W-:-:S05]  /*37cb0*/  @!P6 IMAD R10, R10, R17, RZ ;  /* 0x000000110a0ae224 */ /* 0x010fca00078e02ff */
[----:B------:R0:W-:Y:S04]  /*37cc0*/  @!P6 STG.E.U8 desc[UR50][R4.64+0x91], R10 ;  /* 0x0000910a0400e986 */ /* 0x0001e8000c101132 */
[----:B0-----:R-:W4:Y:S01]  /*37cd0*/  LDL.LU R10, [R1+0x328] ;  /* 0x00032800010a7983 */ /* 0x001f220000300800 */
[----:B------:R-:W-:Y:S01]  /*37ce0*/  LOP3.LUT P4, RZ, R8, 0x200000, RZ, 0xc0, !PT ;  /* 0x0020000008ff7812 */ /* 0x000fe2000788c0ff */
[----:B----4-:R-:W-:-:S05]  /*37cf0*/  @!P2 IMAD R10, R10, R17, RZ ;  /* 0x000000110a0aa224 */ /* 0x010fca00078e02ff */
[----:B------:R0:W-:Y:S04]  /*37d00*/  @!P2 STG.E.U8 desc[UR50][R64.64+0x90], R10 ;  /* 0x0000900a4000a986 */ /* 0x0001e8000c101132 */
[----:B0-----:R-:W4:Y:S04]  /*37d10*/  LDL.LU.64 R64, [R1+0x798] ;  /* 0x0007980001407983 */ /* 0x001f280000300a00 */
        /* <DEDUP_REMOVED lines=10> */
[----:B------:R-:W-:-:S11]  /*37dc0*/  LOP3.LUT P1, RZ, R8, 0x80000, RZ, 0xc0, !PT ;  /* 0x0008000008ff7812 */ /* 0x000fd6000782c0ff */
        /* <DEDUP_REMOVED lines=8> */
[----:B0-----:R-:W3:Y:S04]  /*37e50*/  LDL.LU.64 R70, [R1+0x780] ;  /* 0x0007800001467983 */ /* 0x001ee80000300a00 */
[----:B------:R-:W5:Y:S01]  /*37e60*/  LDL.LU R10, [R1+0x340] ;  /* 0x00034000010a7983 */ /* 0x000f620000300800 */
[----:B------:R-:W-:-:S03]  /*37e70*/  ISETP.LT.OR P6, PT, R0, 0xa1, !P5 ;  /* 0x000000a10000780c */ /* 0x000fc60006fc1670 */
[----:B------:R-:W4:Y:S04]  /*37e80*/  LDL.LU R15, [R1+0x368] ;  /* 0x00036800010f7983 */ /* 0x000f280000300800 */
[----:B------:R-:W2:Y:S06]  /*37e90*/  LDL.LU R19, [R1+0x36c] ;  /* 0x00036c0001137983 */ /* 0x000eac0000300800 */
        /* <DEDUP_REMOVED lines=15> */
[----:B------:R-:W3:Y:S01]  /*37f90*/  LDL.LU R10, [R1+0x350] ;  /* 0x00035000010a7983 */ /* 0x000ee20000300800 */
[----:B------:R-:W-:-:S03]  /*37fa0*/  ISETP.LT.OR P6, PT, R0, 0xa9, !P5 ;  /* 0x000000a90000780c */ /* 0x000fc60006fc1670 */
[----:B------:R-:W5:Y:S10]  /*37fb0*/  LDL.LU R11, [R1+0x37c] ;  /* 0x00037c00010b7983 */ /* 0x000f740000300800 */
[----:B---3--:R-:W-:-:S05]  /*37fc0*/  @!P6 IMAD R10, R10, R17, RZ ;  /* 0x000000110a0ae224 */ /* 0x008fca00078e02ff */
[----:B------:R0:W-:Y:S04]  /*37fd0*/  @!P6 STG.E.U8 desc[UR50][R4.64+0xa8], R10 ;  /* 0x0000a80a0400e986 */ /* 0x0001e8000c101132 */
[----:B0-----:R-:W3:Y:S01]  /*37fe0*/  LDL.LU R10, [R1+0x354] ;  /* 0x00035400010a7983 */ /* 0x001ee20000300800 */
[----:B------:R-:W-:Y:S02]  /*37ff0*/  ISETP.LT.OR P6, PT, R0, 0xaa, !P5 ;  /* 0x000000aa0000780c */ /* 0x000fe40006fc1670 */
[----:B------:R-:W-:-:S11]  /*38000*/  LOP3.LUT P2, RZ, R8, 0x10000, RZ, 0xc0, !PT ;  /* 0x0001000008ff7812 */ /* 0x000fd6000784c0ff */
[----:B---3--:R-:W-:-:S05]  /*38010*/  @!P6 IMAD R10, R10, R17, RZ ;  /* 0x000000110a0ae224 */ /* 0x008fca00078e02ff */
[----:B------:R0:W-:Y:S04]  /*38020*/  @!P6 STG.E.U8 desc[UR50][R4.64+0xa9], R10 ;  /* 0x0000a90a0400e986 */ /* 0x0001e8000c101132 */
[----:B0-----:R-:W3:Y:S01]  /*38030*/  LDL.LU R10, [R1+0x358] ;  /* 0x00035800010a7983 */ /* 0x001ee20000300800 */
[----:B------:R-:W-:Y:S01]  /*38040*/  LOP3.LUT P4, RZ, R8, 0x8000, RZ, 0xc0, !PT ;  /* 0x0000800008ff7812 */ /* 0x000fe2000788c0ff */
[----:B---3--:R-:W-:-:S05]  /*38050*/  @!P2 IMAD R10, R10, R17, RZ ;  /* 0x000000110a0aa224 */ /* 0x008fca00078e02ff */
[----:B------:R0:W-:Y:S04]  /*38060*/  @!P2 STG.E.U8 desc[UR50][R76.64+0xa8], R10 ;  /* 0x0000a80a4c00a986 */ /* 0x0001e8000c101132 */
[----:B0-----:R-:W3:Y:S04]  /*38070*/  LDL.LU.64 R76, [R1+0x768] ;  /* 0x00076800014c7983 */ /* 0x001ee80000300a00 */
[----:B------:R-:W4:Y:S01]  /*38080*/  LDL.LU R10, [R1+0x35c] ;  /* 0x00035c00010a7983 */ /* 0x000f220000300800 */
[----:B------:R-:W-:Y:S01]  /*38090*/  ISETP.LT.OR P6, PT, R0, 0xb1, !P5 ;  /* 0x000000b10000780c */ /* 0x000fe20006fc1670 */
[----:B----4-:R-:W-:-:S05]  /*380a0*/  @!P4 IMAD R10, R10, R17, RZ ;  /* 0x000000110a0ac224 */ /* 0x010fca00078e02ff */
[----:B------:R0:W-:Y:S04]  /*380b0*/  @!P4 STG.E.U8 desc[UR50][R78.64+0xa9], R10 ;  /* 0x0000a90a4e00c986 */ /* 0x0001e8000c101132 */
[----:B0-----:R-:W4:Y:S04]  /*380c0*/  LDL.LU.64 R78, [R1+0x760] ;  /* 0x00076000014e7983 */ /* 0x001f280000300a00 */
[----:B------:R-:W2:Y:S02]  /*380d0*/  LDL.LU R10, [R1+0x360] ;  /* 0x00036000010a7983 */ /* 0x000ea40000300800 */
[----:B--2---:R-:W-:-:S05]  /*380e0*/  @!P6 IMAD R10, R10, R17, RZ ;  /* 0x000000110a0ae224 */ /* 0x004fca00078e02ff */
[----:B------:R0:W-:Y:S04]  /*380f0*/  @!P6 STG.E.U8 desc[UR50][R4.64+0xb0], R10 ;  /* 0x0000b00a0400e986 */ /* 0x0001e8000c101132 */
[----:B0-----:R-:W2:Y:S01]  /*38100*/  LDL.LU R10, [R1+0x364] ;  /* 0x00036400010a7983 */ /* 0x001ea20000300800 */
[----:B------:R-:W-:Y:S02]  /*38110*/  ISETP.LT.OR P6, PT, R0, 0xb2, !P5 ;  /* 0x000000b20000780c */ /* 0x000fe40006fc1670 */
[----:B------:R-:W-:-:S11]  /*38120*/  LOP3.LUT P1, RZ, R8, 0x2000, RZ, 0xc0, !PT ;  /* 0x0000200008ff7812 */ /* 0x000fd6000782c0ff */
[----:B--2---:R-:W-:-:S05]  /*38130*/  @!P6 IMAD R10, R10, R17, RZ ;  /* 0x000000110a0ae224 */ /* 0x004fca00078e02ff */
[----:B------:R0:W-:Y:S01]  /*38140*/  @!P6 STG.E.U8 desc[UR50][R4.64+0xb1], R10 ;  /* 0x0000b10a0400e986 */ /* 0x0001e2000c101132 */
[----:B------:R-:W-:-:S13]  /*38150*/  LOP3.LUT P6, RZ, R8, 0x4000, RZ, 0xc0, !PT ;  /* 0x0000400008ff7812 */ /* 0x000fda00078cc0ff */
[----:B0-----:R-:W-:-:S05]  /*38160*/  @!P6 IMAD R10, R15, R17, RZ ;  /* 0x000000110f0ae224 */ /* 0x001fca00078e02ff */
[----:B------:R0:W-:Y:S02]  /*38170*/  @!P6 STG.E.U8 desc[UR50][R80.64+0xb0], R10 ;  /* 0x0000b00a5000e986 */ /* 0x0001e4000c101132 */
[----:B0-----:R-:W-:Y:S02]  /*38180*/  @!P1 IMAD R10, R19, R17, RZ ;  /* 0x00000011130a9224 */ /* 0x001fe400078e02ff */
[----:B------:R-:W2:Y:S04]  /*38190*/  LDL.LU.64 R80, [R1+0x758] ;  /* 0x0007580001507983 */ /* 0x000ea80000300a00 */
[----:B------:R0:W-:Y:S04]  /*381a0*/  @!P1 STG.E.U8 desc[UR50][R82.64+0xb1], R10 ;  /* 0x0000b10a52009986 */ /* 0x0001e8000c101132 */
[----:B0-----:R-:W2:Y:S04]  /*381b0*/  LDL.LU.64 R82, [R1+0x750] ;  /* 0x0007500001527983 */ /* 0x001ea80000300a00 */
[----:B------:R-:W5:Y:S01]  /*381c0*/  LDL.LU R10, [R1+0x370] ;  /* 0x00037000010a7983 */ /* 0x000f620000300800 */
[----:B------:R-:W-:-:S03]  /*381d0*/  ISETP.LT.OR P6, PT, R0, 0xb9, !P5 ;  /* 0x000000b90000780c */ /* 0x000fc60006fc1670 */
[----:B------:R-:W3:Y:S04]  /*381e0*/  LDL.LU R15, [R1+0x398] ;  /* 0x00039800010f7983 */ /* 0x000ee80000300800 */
[----:B------:R-:W4:Y:S06]  /*381f0*/  LDL.LU R19, [R1+0x39c] ;  /* 0x00039c0001137983 */ /* 0x000f2c0000300800 */
        /* <DEDUP_REMOVED lines=15> */
[----:B------:R-:W2:Y:S01]  /*382f0*/  LDL.LU R10, [R1+0x380] ;  /* 0x00038000010a7983 */ /* 0x000ea20000300800 */
[----:B------:R-:W-:-:S03]  /*38300*/  ISETP.LT.OR P6, PT, R0, 0xc1, !P5 ;  /* 0x000000c10000780c */ /* 0x000fc60006fc1670 */
[----:B------:R-:W5:Y:S10]  /*38310*/  LDL.LU R11, [R1+0x3ac] ;  /* 0x0003ac00010b7983 */ /* 0x000f740000300800 */
[----:B--2---:R-:W-:-:S05]  /*38320*/  @!P6 IMAD R10, R10, R17, RZ ;  /* 0x000000110a0ae224 */ /* 0x004fca00078e02ff */
[----:B------:R0:W-:Y:S04]  /*38330*/  @!P6 STG.E.U8 desc[UR50][R4.64+0xc0], R10 ;  /* 0x0000c00a0400e986 */ /* 0x0001e8000c101132 */
[----:B0-----:R-:W2:Y:S01]  /*38340*/  LDL.LU R10, [R1+0x384] ;  /* 0x00038400010a7983 */ /* 0x001ea20000300800 */
[----:B------:R-:W-:Y:S02]  /*38350*/  ISETP.LT.OR P6, PT, R0, 0xc2, !P5 ;  /* 0x000000c20000780c */ /* 0x000fe40006fc1670 */
[----:B------:R-:W-:-:S11]  /*38360*/  LOP3.LUT P2, RZ, R8, 0x400, RZ, 0xc0, !PT ;  /* 0x0000040008ff7812 */ /* 0x000fd6000784c0ff */
[----:B--2---:R-:W-:-:S05]  /*38370*/  @!P6 IMAD R10, R10, R17, RZ ;  /* 0x000000110a0ae224 */ /* 0x004fca00078e02ff */
[----:B------:R0:W-:Y:S04]  /*38380*/  @!P6 STG.E.U8 desc[UR50][R4.64+0xc1], R10 ;  /* 0x0000c10a0400e986 */ /* 0x0001e8000c101132 */
[----:B0-----:R-:W2:Y:S01]  /*38390*/  LDL.LU R10, [R1+0x388] ;  /* 0x00038800010a7983 */ /* 0x001ea20000300800 */
[----:B------:R-:W-:Y:S01]  /*383a0*/  LOP3.LUT P4, RZ, R8, 0x200, RZ, 0xc0, !PT ;  /* 0x0000020008ff7812 */ /* 0x000fe2000788c0ff */
[----:B--2---:R-:W-:-:S05]  /*383b0*/  @!P2 IMAD R10, R10, R17, RZ ;  /* 0x000000110a0aa224 */ /* 0x004fca00078e02ff */
[----:B------:R0:W-:Y:S04]  /*383c0*/  @!P2 STG.E.U8 desc[UR50][R88.64+0xc0], R10 ;  /* 0x0000c00a5800a986 */ /* 0x0001e8000c101132 */
[----:B0-----:R-:W2:Y:S04]  /*383d0*/  LDL.LU.64 R88, [R1+0x738] ;  /* 0x0007380001587983 */ /* 0x001ea80000300a00 */
[----:B------:R-:W3:Y:S01]  /*383e0*/  LDL.LU R10, [R1+0x38c] ;  /* 0x00038c00010a7983 */ /* 0x000ee20000300800 */
[----:B------:R-:W-:Y:S01]  /*383f0*/  ISETP.LT.OR P6, PT, R0, 0xc9, !P5 ;  /* 0x000000c90000780c */ /* 0x000fe20006fc1670 */
[----:B---3--:R-:W-:-:S05]  /*38400*/  @!P4 IMAD R10, R10, R17, RZ ;  /* 0x000000110a0ac224 */ /* 0x008fca00078e02ff */
[----:B------:R0:W-:Y:S04]  /*38410*/  @!P4 STG.E.U8 desc[UR50][R90.64+0xc1], R10 ;  /* 0x0000c10a5a00c986 */ /* 0x0001e8000c101132 */
[----:B0-----:R-:W3:Y:S04]  /*38420*/  LDL.LU.64 R90, [R1+0x730] ;  /* 0x00073000015a7983 */ /* 0x001ee80000300a00 */
[----:B------:R-:W4:Y:S02]  /*38430*/  LDL.LU R10, [R1+0x390] ;  /* 0x00039000010a7983 */ /* 0x000f240000300800 */
[----:B----4-:R-:W-:-:S05]  /*38440*/  @!P6 IMAD R10, R10, R17, RZ ;  /* 0x000000110a0ae224 */ /* 0x010fca00078e02ff */
[----:B------:R0:W-:Y:S04]  /*38450*/  @!P6 STG.E.U8 desc[UR50][R4.64+0xc8], R10 ;  /* 0x0000c80a0400e986 */ /* 0x0001e8000c101132 */
[----:B0-----:R-:W4:Y:S01]  /*38460*/  LDL.LU R10, [R1+0x394] ;  /* 0x00039400010a7983 */ /* 0x001f220000300800 */
[----:B------:R-:W-:Y:S02]  /*38470*/  ISETP.LT.OR P6, PT, R0, 0xca, !P5 ;  /* 0x000000ca0000780c */ /* 0x000fe40006fc1670 */
[----:B------:R-:W-:-:S11]  /*38480*/  LOP3.LUT P1, RZ, R8, 0x80, RZ, 0xc0, !PT ;  /* 0x0000008008ff7812 */ /* 0x000fd6000782c0ff */
[----:B----4-:R-:W-:-:S05]  /*38490*/  @!P6 IMAD R10, R10, R17, RZ ;  /* 0x000000110a0ae224 */ /* 0x010fca00078e02ff */
[----:B------:R0:W-:Y:S01]  /*384a0*/  @!P6 STG.E.U8 desc[UR50][R4.64+0xc9], R10 ;  /* 0x0000c90a0400e986 */ /* 0x0001e2000c101132 */
[----:B------:R-:W-:-:S13]  /*384b0*/  LOP3.LUT P6, RZ, R8, 0x100, RZ, 0xc0, !PT ;  /* 0x0000010008ff7812 */ /* 0x000fda00078cc0ff */
[----:B0-----:R-:W-:-:S05]  /*384c0*/  @!P6 IMAD R10, R15, R17, RZ ;  /* 0x000000110f0ae224 */ /* 0x001fca00078e02ff */
[----:B------:R0:W-:Y:S02]  /*384d0*/  @!P6 STG.E.U8 desc[UR50][R92.64+0xc8], R10 ;  /* 0x0000c80a5c00e986 */ /* 0x0001e4000c101132 */
[----:B0-----:R-:W-:Y:S02]  /*384e0*/  @!P1 IMAD R10, R19, R17, RZ ;  /* 0x00000011130a9224 */ /* 0x001fe400078e02ff */
[----:B------:R-:W4:Y:S04]  /*384f0*/  LDL.LU.64 R92, [R1+0x728] ;  /* 0x00072800015c7983 */ /* 0x000f280000300a00 */
        /* <DEDUP_REMOVED lines=46> */
[C---:B------:R-:W-:Y:S02]  /*387e0*/  LOP3.LUT P1, RZ, R8.reuse, 0x4, RZ, 0xc0, !PT ;  /* 0x0000000408ff7812 */ /* 0x040fe4000782c0ff */
[----:B------:R-:W-:-:S09]  /*387f0*/  LOP3.LUT P0, RZ, R8, 0x1, RZ, 0xc0, !PT ;  /* 0x0000000108ff7812 */ /* 0x000fd2000780c0ff */
[----:B---3--:R-:W-:-:S05]  /*38800*/  @!P6 IMAD R10, R10, R17, RZ ;  /* 0x000000110a0ae224 */ /* 0x008fca00078e02ff */
[----:B------:R0:W-:Y:S01]  /*38810*/  @!P6 STG.E.U8 desc[UR50][R4.64+0xe1], R10 ;  /* 0x0000e10a0400e986 */ /* 0x0001e2000c101132 */
[----:B------:R-:W-:Y:S01]  /*38820*/  LOP3.LUT P6, RZ, R8, 0x2, RZ, 0xc0, !PT ;  /* 0x0000000208ff7812 */ /* 0x000fe200078cc0ff */
[----:B------:R-:W-:-:S05]  /*38830*/  @!P1 IMAD R8, R15, R17, RZ ;  /* 0x000000110f089224 */ /* 0x000fca00078e02ff */
[----:B------:R1:W-:Y:S04]  /*38840*/  @!P1 STG.E.U8 desc[UR50][R104.64+0xe0], R8 ;  /* 0x0000e00868009986 */ /* 0x0003e8000c101132 */
[----:B0-----:R-:W3:Y:S03]  /*38850*/  LDL.LU R10, [R1+0x3d8] ;  /* 0x0003d800010a7983 */ /* 0x001ee60000300800 */
[----:B-1----:R-:W-:Y:S01]  /*38860*/  @!P6 IMAD R8, R19, R17, RZ ;  /* 0x000000111308e224 */ /* 0x002fe200078e02ff */
[----:B------:R-:W2:Y:S04]  /*38870*/  LDL.LU.64 R104, [R1+0x6f8] ;  /* 0x0006f80001687983 */ /* 0x000ea80000300a00 */
[----:B------:R0:W-:Y:S04]  /*38880*/  @!P6 STG.E.U8 desc[UR50][R106.64+0xe1], R8 ;  /* 0x0000e1086a00e986 */ /* 0x0001e8000c101132 */
[----:B0-----:R-:W2:Y:S04]  /*38890*/  LDL.LU.64 R106, [R1+0x6f0] ;  /* 0x0006f000016a7983 */ /* 0x001ea80000300a00 */
        /* <DEDUP_REMOVED lines=9> */
[----:B------:R3:W-:Y:S01]  /*38930*/  @!P6 STG.E.U8 desc[UR50][R4.64+0xe9], R8 ;  /* 0x0000e9080400e986 */ /* 0x0007e2000c101132 */
[----:B------:R-:W-:Y:S01]  /*38940*/  LOP3.LUT P6, RZ, R7, 0x80000000, RZ, 0xc0, !PT ;  /* 0x8000000007ff7812 */ /* 0x000fe200078cc0ff */
[----:B---3--:R-:W-:-:S05]  /*38950*/  @!P0 IMAD R8, R10, R17, RZ ;  /* 0x000000110a088224 */ /* 0x008fca00078e02ff */
[----:B------:R0:W-:Y:S07]  /*38960*/  @!P0 STG.E.U8 desc[UR50][R108.64+0xe8], R8 ;  /* 0x0000e8086c008986 */ /* 0x0001ee000c101132 */
[----:B0-----:R-:W-:Y:S01]  /*38970*/  @!P6 IMAD R8, R11, R17, RZ ;  /* 0x000000110b08e224 */ /* 0x001fe200078e02ff */
[----:B------:R-:W3:Y:S04]  /*38980*/  LDL.LU.64 R108, [R1+0x6e8] ;  /* 0x0006e800016c7983 */ /* 0x000ee80000300a00 */
[----:B------:R0:W-:Y:S04]  /*38990*/  @!P6 STG.E.U8 desc[UR50][R110.64+0xe9], R8 ;  /* 0x0000e9086e00e986 */ /* 0x0001e8000c101132 */
[----:B0-----:R-:W5:Y:S04]  /*389a0*/  LDL.LU.64 R110, [R1+0x6e0] ;  /* 0x0006e000016e7983 */ /* 0x001f680000300a00 */
[----:B------:R-:W4:Y:S01]  /*389b0*/  LDL.LU R8, [R1+0x3e0] ;  /* 0x0003e00001087983 */ /* 0x000f220000300800 */
[----:B------:R-:W-:-:S03]  /*389c0*/  ISETP.LT.OR P6, PT, R0, 0xf1, !P5 ;  /* 0x000000f10000780c */ /* 0x000fc60006fc1670 */
[----:B------:R-:W3:Y:S04]  /*389d0*/  LDL.LU R10, [R1] ;  /* 0x00000000010a7983 */ /* 0x000ee80000300800 */
[----:B------:R-:W5:Y:S06]  /*389e0*/  LDL.LU R11, [R1+0x4] ;  /* 0x00000400010b7983 */ /* 0x000f6c0000300800 */
        /* <DEDUP_REMOVED lines=12> */
[----:B------:R-:W2:Y:S02]  /*38ab0*/  LDL.LU R8, [R1+0x3ec] ;  /* 0x0003ec0001087983 */ /* 0x000ea40000300800 */
[----:B--2---:R-:W-:-:S05]  /*38ac0*/  @!P6 IMAD R8, R8, R17, RZ ;  /* 0x000000110808e224 */ /* 0x004fca00078e02ff */
[----:B------:R0:W-:Y:S04]  /*38ad0*/  @!P6 STG.E.U8 desc[UR50][R114.64+0xf1], R8 ;  /* 0x0000f1087200e986 */ /* 0x0001e8000c101132 */
[----:B0-----:R-:W2:Y:S04]  /*38ae0*/  LDL.LU.64 R114, [R1+0x6d0] ;  /* 0x0006d00001727983 */ /* 0x001ea80000300a00 */
[----:B------:R-:W3:Y:S01]  /*38af0*/  LDL.LU R8, [R1+0x3f0] ;  /* 0x0003f00001087983 */ /* 0x000ee20000300800 */
[C---:B------:R-:W-:Y:S02]  /*38b00*/  ISETP.LT.OR P6, PT, R0.reuse, 0xf9, !P5 ;  /* 0x000000f90000780c */ /* 0x040fe40006fc1670 */
[----:B------:R-:W-:-:S11]  /*38b10*/  ISETP.LT.OR P5, PT, R0, 0xfa, !P5 ;  /* 0x000000fa0000780c */ /* 0x000fd60006fa1670 */
[----:B---3--:R-:W-:-:S05]  /*38b20*/  @!P6 IMAD R8, R8, R17, RZ ;  /* 0x000000110808e224 */ /* 0x008fca00078e02ff */
[----:B------:R0:W-:Y:S04]  /*38b30*/  @!P6 STG.E.U8 desc[UR50][R4.64+0xf8], R8 ;  /* 0x0000f8080400e986 */ /* 0x0001e8000c101132 */
[----:B0-----:R-:W3:Y:S01]  /*38b40*/  LDL.LU R8, [R1+0x3f4] ;  /* 0x0003f40001087983 */ /* 0x001ee20000300800 */
[----:B------:R-:W-:Y:S02]  /*38b50*/  LOP3.LUT P4, RZ, R7, 0x10000000, RZ, 0xc0, !PT ;  /* 0x1000000007ff7812 */ /* 0x000fe4000788c0ff */
[----:B------:R-:W-:Y:S01]  /*38b60*/  LOP3.LUT P1, RZ, R6, 0x4, RZ, 0xc0, !PT ;  /* 0x0000000406ff7812 */ /* 0x000fe2000782c0ff */
[----:B---3--:R-:W-:-:S05]  /*38b70*/  @!P5 IMAD R8, R8, R17, RZ ;  /* 0x000000110808d224 */ /* 0x008fca00078e02ff */
[----:B------:R0:W-:Y:S05]  /*38b80*/  @!P5 STG.E.U8 desc[UR50][R4.64+0xf9], R8 ;  /* 0x0000f9080400d986 */ /* 0x0001ea000c101132 */
[----:B0-----:R-:W-:-:S05]  /*38b90*/  @!P4 IMAD R4, R15, R17, RZ ;  /* 0x000000110f04c224 */ /* 0x001fca00078e02ff */
[----:B------:R0:W-:Y:S02]  /*38ba0*/  @!P4 STG.E.U8 desc[UR50][R116.64+0xf8], R4 ;  /* 0x0000f8047400c986 */ /* 0x0001e4000c101132 */
[----:B0-----:R-:W-:Y:S02]  /*38bb0*/  @!P1 IMAD R4, R19, R17, RZ ;  /* 0x0000001113049224 */ /* 0x001fe400078e02ff */
[----:B------:R-:W3:Y:S04]  /*38bc0*/  LDL.LU.64 R116, [R1+0x6c8] ;  /* 0x0006c80001747983 */ /* 0x000ee80000300a00 */
[----:B------:R0:W-:Y:S02]  /*38bd0*/  @!P1 STG.E.U8 desc[UR50][R118.64+0xf9], R4 ;  /* 0x0000f90476009986 */ /* 0x0001e4000c101132 */
[----:B0-----:R-:W-:-:S02]  /*38be0*/  IADD3 R4, P5, R2, UR47, RZ ;  /* 0x0000002f02047c10 */ /* 0x001fc4000ffbe0ff */
[----:B------:R-:W3:Y:S02]  /*38bf0*/  LDL.LU.64 R118, [R1+0x6c0] ;  /* 0x0006c00001767983 */ /* 0x000ee40000300a00 */
[----:B------:R-:W-:Y:S02]  /*38c00*/  IADD3.X R5, R3, UR46, RZ, P5, !PT ;  /* 0x0000002e03057c10 */ /* 0x000fe4000affe4ff */
[----:B------:R-:W4:Y:S01]  /*38c10*/  LDL.LU R15, [R1+0x28] ;  /* 0x00002800010f7983 */ /* 0x000f220000300800 */
[----:B------:R-:W-:-:S03]  /*38c20*/  ISETP.GE.AND P5, PT, R14, 0x101, PT ;  /* 0x000001010e00780c */ /* 0x000fc60003fa6270 */
[----:B------:R-:W2:Y:S01]  /*38c30*/  LDL.LU R19, [R1+0x2c] ;  /* 0x00002c0001137983 */ /* 0x000ea20000300800 */
[----:B------:R-:W-:-:S13]  /*38c40*/  ISETP.LT.OR P6, PT, R0, 0x1, !P5 ;  /* 0x000000010000780c */ /* 0x000fda0006fc1670 */
[----:B------:R-:W-:-:S05]  /*38c50*/  @!P6 IMAD R8, R10, R17, RZ ;  /* 0x000000110a08e224 */ /* 0x000fca00078e02ff */
[----:B------:R5:W-:Y:S01]  /*38c60*/  @!P6 STG.E.U8 desc[UR50][R4.64], R8 ;  /* 0x000000080400e986 */ /* 0x000be2000c101132 */
[----:B------:R-:W-:-:S13]  /*38c70*/  ISETP.LT.OR P6, PT, R0, 0x2, !P5 ;  /* 0x000000020000780c */ /* 0x000fda0006fc1670 */
[----:B-----5:R-:W-:-:S05]  /*38c80*/  @!P6 IMAD R8, R11, R17, RZ ;  /* 0x000000110b08e224 */ /* 0x020fca00078e02ff */
[----:B------:R0:W-:Y:S04]  /*38c90*/  @!P6 STG.E.U8 desc[UR50][R4.64+0x1], R8 ;  /* 0x000001080400e986 */ /* 0x0001e8000c101132 */
[----:B0-----:R-:W5:Y:S01]  /*38ca0*/  LDL.LU R8, [R1+0x8] ;  /* 0x0000080001087983 */ /* 0x001f620000300800 */
[----:B------:R-:W-:-:S04]  /*38cb0*/  LOP3.LUT P0, RZ, R9, 0x200, RZ, 0xc0, !PT ;  /* 0x0000020009ff7812 */ /* 0x000fc8000780c0ff */
[----:B------:R-:W-:-:S13]  /*38cc0*/  ISETP.LT.OR P6, PT, R0, 0x1, !P0 ;  /* 0x000000010000780c */ /* 0x000fda00047c1670 */
[----:B------:R-:W-:-:S04]  /*38cd0*/  @!P6 IADD3 R10, P1, R4, UR45, RZ ;  /* 0x0000002d040aec10 */ /* 0x000fc8000ff3e0ff */
[----:B------:R-:W-:Y:S01]  /*38ce0*/  @!P6 IADD3.X R11, R5, UR44, RZ, P1, !PT ;  /* 0x0000002c050bec10 */ /* 0x000fe20008ffe4ff */
[----:B-----5:R-:W-:-:S05]  /*38cf0*/  @!P6 IMAD R8, R8, R17, RZ ;  /* 0x000000110808e224 */ /* 0x020fca00078e02ff */
[----:B------:R0:W-:Y:S04]  /*38d00*/  @!P6 STG.E.U8 desc[UR50][R10.64], R8 ;  /* 0x000000080a00e986 */ /* 0x0001e8000c101132 */
[----:B0-----:R-:W5:Y:S01]  /*38d10*/  LDL.LU R8, [R1+0xc] ;  /* 0x00000c0001087983 */ /* 0x001f620000300800 */
[----:B------:R-:W-:-:S13]  /*38d20*/  ISETP.LT.OR P0, PT, R0, 0x2, !P0 ;  /* 0x000000020000780c */ /* 0x000fda0004701670 */
[----:B------:R-:W-:-:S04]  /*38d30*/  @!P0 IADD3 R10, P6, R4, UR45, RZ ;  /* 0x0000002d040a8c10 */ /* 0x000fc8000ffde0ff */
[----:B------:R-:W-:Y:S01]  /*38d40*/  @!P0 IADD3.X R11, R5, UR44, RZ, P6, !PT ;  /* 0x0000002c050b8c10 */ /* 0x000fe2000b7fe4ff */
[----:B-----5:R-:W-:-:S05]  /*38d50*/  @!P0 IMAD R8, R8, R17, RZ ;  /* 0x0000001108088224 */ /* 0x020fca00078e02ff */
[----:B------:R0:W-:Y:S04]  /*38d60*/  @!P0 STG.E.U8 desc[UR50][R10.64+0x1], R8 ;  /* 0x000001080a008986 */ /* 0x0001e8000c101132 */
[----:B0-----:R-:W5:Y:S01]  /*38d70*/  LDL.LU R8, [R1+0x10] ;  /* 0x0000100001087983 */ /* 0x001f620000300800 */
[----:B------:R-:W-:-:S03]  /*38d80*/  ISETP.LT.OR P0, PT, R0, 0x9, !P5 ;  /* 0x000000090000780c */ /* 0x000fc60006f01670 */
[----:B------:R-:W3:Y:S04]  /*38d90*/  LDL.LU R10, [R1+0x20] ;  /* 0x00002000010a7983 */ /* 0x000ee80000300800 */
[----:B------:R-:W4:Y:S06]  /*38da0*/  LDL.LU R11, [R1+0x24] ;  /* 0x00002400010b7983 */ /* 0x000f2c0000300800 */
[----:B-----5:R-:W-:-:S05]  /*38db0*/  @!P0 IMAD R8, R8, R17, RZ ;  /* 0x0000001108088224 */ /* 0x020fca00078e02ff */
[----:B------:R0:W-:Y:S04]  /*38dc0*/  @!P0 STG.E.U8 desc[UR50][R4.64+0x8], R8 ;  /* 0x0000080804008986 */ /* 0x0001e8000c101132 */
[----:B0-----:R-:W5:Y:S01]  /*38dd0*/  LDL.LU R8, [R1+0x14] ;  /* 0x0000140001087983 */ /* 0x001f620000300800 */
[----:B------:R-:W-:Y:S02]  /*38de0*/  ISETP.LT.OR P0, PT, R0, 0xa, !P5 ;  /* 0x0000000a0000780c */ /* 0x000fe40006f01670 */
[----:B------:R-:W-:-:S11]  /*38df0*/  LOP3.LUT P4, RZ, R7, 0x8000000, RZ, 0xc0, !PT ;  /* 0x0800000007ff7812 */ /* 0x000fd6000788c0ff */
[----:B-----5:R-:W-:-:S05]  /*38e00*/  @!P0 IMAD R8, R8, R17, RZ ;  /* 0x0000001108088224 */ /* 0x020fca00078e02ff */
[----:B------:R0:W-:Y:S04]  /*38e10*/  @!P0 STG.E.U8 desc[UR50][R4.64+0x9], R8 ;  /* 0x0000090804008986 */ /* 0x0001e8000c101132 */
[----:B0-----:R-:W5:Y:S01]  /*38e20*/  LDL.LU R8, [R1+0x18] ;  /* 0x0000180001087983 */ /* 0x001f620000300800 */
[----:B------:R-:W-:Y:S01]  /*38e30*/  LOP3.LUT P0, RZ, R7, 0x4000000, RZ, 0xc0, !PT ;  /* 0x0400000007ff7812 */ /* 0x000fe2000780c0ff */
[----:B-----5:R-:W-:-:S05]  /*38e40*/  @!P4 IMAD R8, R8, R17, RZ ;  /* 0x000000110808c224 */ /* 0x020fca00078e02ff */
[----:B------:R0:W-:Y:S04]  /*38e50*/  @!P4 STG.E.U8 desc[UR50][R120.64+0x8], R8 ;  /* 0x000008087800c986 */ /* 0x0001e8000c101132 */
[----:B0-----:R-:W5:Y:S04]  /*38e60*/  LDL.LU.64 R120, [R1+0x6b8] ;  /* 0x0006b80001787983 */ /* 0x001f680000300a00 */
[----:B------:R-:W2:Y:S01]  /*38e70*/  LDL.LU R8, [R1+0x1c] ;  /* 0x00001c0001087983 */ /* 0x000ea20000300800 */
[----:B------:R-:W-:Y:S01]  /*38e80*/  LOP3.LUT P6, RZ, R7, 0x2000000, RZ, 0xc0, !PT ;  /* 0x0200000007ff7812 */ /* 0x000fe200078cc0ff */
[----:B--2---:R-:W-:-:S05]  /*38e90*/  @!P0 IMAD R8, R8, R17, RZ ;  /* 0x0000001108088224 */ /* 0x004fca00078e02ff */
[----:B------:R0:W-:Y:S01]  /*38ea0*/  @!P0 STG.E.U8 desc[UR50][R122.64+0x9], R8 ;  /* 0x000009087a008986 */ /* 0x0001e2000c101132 */
[----:B------:R-:W-:-:S03]  /*38eb0*/  ISETP.LT.OR P0, PT, R0, 0x11, !P5 ;  /* 0x000000110000780c */ /* 0x000fc60006f01670 */
[----:B0-----:R-:W2:Y:S10]  /*38ec0*/  LDL.LU.64 R122, [R1+0x6b0] ;  /* 0x0006b000017a7983 */ /* 0x001eb40000300a00 */
[----:B---3--:R-:W-:-:S05]  /*38ed0*/  @!P0 IMAD R8, R10, R17, RZ ;  /* 0x000000110a088224 */ /* 0x008fca00078e02ff */
[----:B------:R4:W-:Y:S01]  /*38ee0*/  @!P0 STG.E.U8 desc[UR50][R4.64+0x10], R8 ;  /* 0x0000100804008986 */ /* 0x0009e2000c101132 */
[----:B------:R-:W-:-:S13]  /*38ef0*/  ISETP.LT.OR P0, PT, R0, 0x12, !P5 ;  /* 0x000000120000780c */ /* 0x000fda0006f01670 */
[----:B----4-:R-:W-:-:S05]  /*38f00*/  @!P0 IMAD R8, R11, R17, RZ ;  /* 0x000000110b088224 */ /* 0x010fca00078e02ff */
[----:B------:R0:W-:Y:S01]  /*38f10*/  @!P0 STG.E.U8 desc[UR50][R4.64+0x11], R8 ;  /* 0x0000110804008986 */ /* 0x0001e2000c101132 */
[----:B------:R-:W-:Y:S01]  /*38f20*/  LOP3.LUT P0, RZ, R7, 0x1000000, RZ, 0xc0, !PT ;  /* 0x0100000007ff7812 */ /* 0x000fe2000780c0ff */
[----:B0-----:R-:W-:-:S05]  /*38f30*/  @!P6 IMAD R8, R15, R17, RZ ;  /* 0x000000110f08e224 */ /* 0x001fca00078e02ff */
[----:B------:R0:W-:Y:S07]  /*38f40*/  @!P6 STG.E.U8 desc[UR50][R124.64+0x10], R8 ;  /* 0x000010087c00e986 */ /* 0x0001ee000c101132 */
[----:B0-----:R-:W-:Y:S01]  /*38f50*/  @!P0 IMAD R8, R19, R17, RZ ;  /* 0x0000001113088224 */ /* 0x001fe200078e02ff */
[----:B------:R-:W3:Y:S04]  /*38f60*/  LDL.LU.64 R124, [R1+0x6a8] ;  /* 0x0006a800017c7983 */ /* 0x000ee80000300a00 */
[----:B------:R-:W4:Y:S04]  /*38f70*/  LDL.LU R10, [R1+0x50] ;  /* 0x00005000010a7983 */ /* 0x000f280000300800 */
[----:B------:R0:W-:Y:S04]  /*38f80*/  @!P0 STG.E.U8 desc[UR50][R126.64+0x11], R8 ;  /* 0x000011087e008986 */ /* 0x0001e8000c101132 */
[----:B0-----:R-:W3:Y:S04]  /*38f90*/  LDL.LU.64 R126, [R1+0x6a0] ;  /* 0x0006a000017e7983 */ /* 0x001ee80000300a00 */
[----:B------:R-:W5:Y:S01]  /*38fa0*/  LDL.LU R8, [R1+0x30] ;  /* 0x0000300001087983 */ /* 0x000f620000300800 */
[----:B------:R-:W-:-:S03]  /*38fb0*/  ISETP.LT.OR P0, PT, R0, 0x19, !P5 ;  /* 0x000000190000780c */ /* 0x000fc60006f01670 */
[----:B------:R-:W2:Y:S04]  /*38fc0*/  LDL.LU R11, [R1+0x54] ;  /* 0x00005400010b7983 */ /* 0x000ea80000300800 */
[----:B------:R-:W3:Y:S04]  /*38fd0*/  LDL.LU R15, [R1+0x58] ;  /* 0x00005800010f7983 */ /* 0x000ee80000300800 */
[----:B------:R-:W3:Y:S02]  /*38fe0*/  LDL.LU R19, [R1+0x5c] ;  /* 0x00005c0001137983 */ /* 0x000ee40000300800 */
        /* <DEDUP_REMOVED lines=12> */
[----:B------:R-:W4:Y:S02]  /*390b0*/  LDL.LU R8, [R1+0x3c] ;  /* 0x00003c0001087983 */ /* 0x000f240000300800 */
[----:B----4-:R-:W-:-:S05]  /*390c0*/  @!P0 IMAD R8, R8, R17, RZ ;  /* 0x0000001108088224 */ /* 0x010fca00078e02ff */
[----:B------:R0:W-:Y:S04]  /*390d0*/  @!P0 STG.E.U8 desc[UR50][R130.64+0x19], R8 ;  /* 0x0000190882008986 */ /* 0x0001e8000c101132 */
[----:B0-----:R-:W4:Y:S04]  /*390e0*/  LDL.LU.64 R130, [R1+0x690] ;  /* 0x0006900001827983 */ /* 0x001f280000300a00 */
[----:B------:R-:W2:Y:S01]  /*390f0*/  LDL.LU R8, [R1+0x40] ;  /* 0x0000400001087983 */ /* 0x000ea20000300800 */
[----:B------:R-:W-:-:S13]  /*39100*/  ISETP.LT.OR P0, PT, R0, 0x21, !P5 ;  /* 0x000000210000780c */ /* 0x000fda0006f01670 */
        /* <DEDUP_REMOVED lines=13> */
[----:B------:R-:W-:Y:S01]  /*391e0*/  LOP3.LUT P6, RZ, R7, 0x200000, RZ, 0xc0, !PT ;  /* 0x0020000007ff7812 */ /* 0x000fe200078cc0ff */
[----:B---3--:R-:W-:-:S05]  /*391f0*/  @!P0 IMAD R8, R8, R17, RZ ;  /* 0x0000001108088224 */ /* 0x008fca00078e02ff */
[----:B------:R0:W-:Y:S01]  /*39200*/  @!P0 STG.E.U8 desc[UR50][R134.64+0x21], R8 ;  /* 0x0000210886008986 */ /* 0x0001e2000c101132 */
[----:B------:R-:W-:-:S03]  /*39210*/  ISETP.LT.OR P0, PT, R0, 0x29, !P5 ;  /* 0x000000290000780c */ /* 0x000fc60006f01670 */
[----:B0-----:R-:W3:Y:S10]  /*39220*/  LDL.LU.64 R134, [R1+0x680] ;  /* 0x0006800001867983 */ /* 0x001ef40000300a00 */
[----:B------:R-:W-:-:S05]  /*39230*/  @!P0 IMAD R8, R10, R17, RZ ;  /* 0x000000110a088224 */ /* 0x000fca00078e02ff */
[----:B------:R0:W-:Y:S01]  /*39240*/  @!P0 STG.E.U8 desc[UR50][R4.64+0x28], R8 ;  /* 0x0000280804008986 */ /* 0x0001e2000c101132 */
[----:B------:R-:W-:-:S13]  /*39250*/  ISETP.LT.OR P0, PT, R0, 0x2a, !P5 ;  /* 0x0000002a0000780c */ /* 0x000fda0006f01670 */
[----:B0-----:R-:W-:-:S05]  /*39260*/  @!P0 IMAD R8, R11, R17, RZ ;  /* 0x000000110b088224 */ /* 0x001fca00078e02ff */
[----:B------:R0:W-:Y:S01]  /*39270*/  @!P0 STG.E.U8 desc[UR50][R4.64+0x29], R8 ;  /* 0x0000290804008986 */ /* 0x0001e2000c101132 */
[----:B------:R-:W-:Y:S01]  /*39280*/  LOP3.LUT P0, RZ, R7, 0x100000, RZ, 0xc0, !PT ;  /* 0x0010000007ff7812 */ /* 0x000fe2000780c0ff */
[----:B0-----:R-:W-:-:S05]  /*39290*/  @!P6 IMAD R8, R15, R17, RZ ;  /* 0x000000110f08e224 */ /* 0x001fca00078e02ff */
[----:B------:R0:W-:Y:S07]  /*392a0*/  @!P6 STG.E.U8 desc[UR50][R136.64+0x28], R8 ;  /* 0x000028088800e986 */ /* 0x0001ee000c101132 */
[----:B0-----:R-:W-:Y:S01]  /*392b0*/  @!P0 IMAD R8, R19, R17, RZ ;  /* 0x0000001113088224 */ /* 0x001fe200078e02ff */
[----:B------:R-:W3:Y:S04]  /*392c0*/  LDL.LU.64 R136, [R1+0x678] ;  /* 0x0006780001887983 */ /* 0x000ee80000300a00 */
[----:B------:R-:W5:Y:S04]  /*392d0*/  LDL.LU R10, [R1+0x80] ;  /* 0x00008000010a7983 */ /* 0x000f680000300800 */
[----:B------:R0:W-:Y:S04]  /*392e0*/  @!P0 STG.E.U8 desc[UR50][R138.64+0x29], R8 ;  /* 0x000029088a008986 */ /* 0x0001e8000c101132 */
[----:B0-----:R-:W3:Y:S04]  /*392f0*/  LDL.LU.64 R138, [R1+0x670] ;  /* 0x00067000018a7983 */ /* 0x001ee80000300a00 */
[----:B------:R-:W4:Y:S01]  /*39300*/  LDL.LU R8, [R1+0x60] ;  /* 0x0000600001087983 */ /* 0x000f220000300800 */
[----:B------:R-:W-:-:S03]  /*39310*/  ISETP.LT.OR P0, PT, R0, 0x31, !P5 ;  /* 0x000000310000780c */ /* 0x000fc60006f01670 */
[----:B------:R-:W2:Y:S04]  /*39320*/  LDL.LU R11, [R1+0x84] ;  /* 0x00008400010b7983 */ /* 0x000ea80000300800 */
[----:B------:R-:W3:Y:S04]  /*39330*/  LDL.LU R15, [R1+0x88] ;  /* 0x00008800010f7983 */ /* 0x000ee80000300800 */
[----:B------:R-:W3:Y:S02]  /*39340*/  LDL.LU R19, [R1+0x8c] ;  /* 0x00008c0001137983 */ /* 0x000ee40000300800 */
        /* <DEDUP_REMOVED lines=12> */
[----:B------:R-:W5:Y:S02]  /*39410*/  LDL.LU R8, [R1+0x6c] ;  /* 0x00006c0001087983 */ /* 0x000f640000300800 */
[----:B-----5:R-:W-:-:S05]  /*39420*/  @!P0 IMAD R8, R8, R17, RZ ;  /* 0x0000001108088224 */ /* 0x020fca00078e02ff */
[----:B------:R0:W-:Y:S04]  /*39430*/  @!P0 STG.E.U8 desc[UR50][R142.64+0x31], R8 ;  /* 0x000031088e008986 */ /* 0x0001e8000c101132 */
[----:B0-----:R-:W5:Y:S04]  /*39440*/  LDL.LU.64 R142, [R1+0x660] ;  /* 0x00066000018e7983 */ /* 0x001f680000300a00 */
        /* <DEDUP_REMOVED lines=30> */
[----:B------:R0:W-:Y:S04]  /*39630*/  @!P0 STG.E.U8 desc[UR50][R150.64+0x41], R8 ;  /* 0x0000410896008986 */ /* 0x0001e8000c101132 */
[----:B0-----:R-:W3:Y:S04]  /*39640*/  LDL.LU.64 R150, [R1+0x640] ;  /* 0x0006400001967983 */ /* 0x001ee80000300a00 */
[----:B------:R-:W4:Y:S01]  /*39650*/  LDL.LU R8, [R1+0x90] ;  /* 0x0000900001087983 */ /* 0x000f220000300800 */
[----:B------:R-:W-:-:S03]  /*39660*/  ISETP.LT.OR P0, PT, R0, 0x49, !P5 ;  /* 0x000000490000780c */ /* 0x000fc60006f01670 */
[----:B------:R-:W5:Y:S04]  /*39670*/  LDL.LU R11, [R1+0x144] ;  /* 0x00014400010b7983 */ /* 0x000f680000300800 */
[----:B------:R-:W2:Y:S04]  /*39680*/  LDL.LU R15, [R1+0x148] ;  /* 0x00014800010f7983 */ /* 0x000ea80000300800 */
[----:B------:R-:W3:Y:S04]  /*39690*/  LDL.LU R19, [R1+0x14c] ;  /* 0x00014c0001137983 */ /* 0x000ee80000300800 */
[----:B------:R-:W3:Y:S01]  /*396a0*/  LDL.LU R10, [R1+0x1fc] ;  /* 0x0001fc00010a7983 */ /* 0x000ee20000300800 */
        /* <DEDUP_REMOVED lines=11> */
[----:B0-----:R-:W4:Y:S03]  /*39760*/  LDL.LU R8, [R1+0x9c] ;  /* 0x00009c0001087983 */ /* 0x001f260000300800 */
[----:B----4-:R-:W-:-:S05]  /*39770*/  @!P0 IMAD R8, R8, R17, RZ ;  /* 0x0000001108088224 */ /* 0x010fca00078e02ff */
[----:B------:R0:W-:Y:S04]  /*39780*/  @!P0 STG.E.U8 desc[UR50][R234.64+0x49], R8 ;  /* 0x00004908ea008986 */ /* 0x0001e8000c101132 */
[----:B0-----:R-:W4:Y:S01]  /*39790*/  LDL.LU R8, [R1+0xa0] ;  /* 0x0000a00001087983 */ /* 0x001f220000300800 */
[----:B------:R-:W-:-:S03]  /*397a0*/  ISETP.LT.OR P0, PT, R0, 0x51, !P5 ;  /* 0x000000510000780c */ /* 0x000fc60006f01670 */
[----:B------:R-:W3:Y:S04]  /*397b0*/  LDL.LU R234, [R1+0x1f4] ;  /* 0x0001f40001ea7983 */ /* 0x000ee80000300800 */
[----:B------:R-:W3:Y:S06]  /*397c0*/  LDL.LU R235, [R1+0x1f8] ;  /* 0x0001f80001eb7983 */ /* 0x000eec0000300800 */
        /* <DEDUP_REMOVED lines=11> */
[----:B0-----:R-:W4:Y:S04]  /*39880*/  LDL.LU R8, [R1+0xac] ;  /* 0x0000ac0001087983 */ /* 0x001f280000300800 */
[----:B------:R-:W3:Y:S04]  /*39890*/  LDL.LU R232, [R1+0x1ec] ;  /* 0x0001ec0001e87983 */ /* 0x000ee80000300800 */
[----:B------:R-:W3:Y:S01]  /*398a0*/  LDL.LU R233, [R1+0x1f0] ;  /* 0x0001f00001e97983 */ /* 0x000ee20000300800 */
        /* <DEDUP_REMOVED lines=92> */
[----:B------:R0:W-:Y:S01]  /*39e70*/  @!P0 STG.E.U8 desc[UR50][R4.64+0x79], R8 ;  /* 0x0000790804008986 */ /* 0x0001e2000c101132 */
[----:B------:R-:W-:-:S03]  /*39e80*/  LOP3.LUT P0, RZ, R7, 0x1, RZ, 0xc0, !PT ;  /* 0x0000000107ff7812 */ /* 0x000fc6000780c0ff */
[----:B0-----:R-:W4:Y:S04]  /*39e90*/  LDL.LU R8, [R1+0x1a0] ;  /* 0x0001a00001087983 */ /* 0x001f280000300800 */
[----:B------:R-:W5:Y:S02]  /*39ea0*/  LDL.LU R7, [R1+0xf8] ;  /* 0x0000f80001077983 */ /* 0x000f640000300800 */
[----:B-----5:R-:W-:-:S05]  /*39eb0*/  @!P1 IMAD R7, R7, R17, RZ ;  /* 0x0000001107079224 */ /* 0x020fca00078e02ff */
[----:B------:R0:W-:Y:S04]  /*39ec0*/  @!P1 STG.E.U8 desc[UR50][R212.64+0x78], R7 ;  /* 0x00007807d4009986 */ /* 0x0001e8000c101132 */
[----:B0-----:R-:W5:Y:S04]  /*39ed0*/  LDL.LU R7, [R1+0xfc] ;  /* 0x0000fc0001077983 */ /* 0x001f680000300800 */
[----:B------:R-:W4:Y:S04]  /*39ee0*/  LDL.LU R212, [R1+0x198] ;  /* 0x0001980001d47983 */ /* 0x000f280000300800 */
[----:B------:R-:W4:Y:S01]  /*39ef0*/  LDL.LU R213, [R1+0x19c] ;  /* 0x00019c0001d57983 */ /* 0x000f220000300800 */
[----:B-----5:R-:W-:-:S05]  /*39f00*/  @!P0 IMAD R7, R7, R17, RZ ;  /* 0x0000001107078224 */ /* 0x020fca00078e02ff */
[----:B------:R0:W-:Y:S04]  /*39f10*/  @!P0 STG.E.U8 desc[UR50][R210.64+0x79], R7 ;  /* 0x00007907d2008986 */ /* 0x0001e8000c101132 */
[----:B0-----:R-:W5:Y:S01]  /*39f20*/  LDL.LU R7, [R1+0x100] ;  /* 0x0001000001077983 */ /* 0x001f620000300800 */
[----:B------:R-:W-:-:S03]  /*39f30*/  ISETP.LT.OR P0, PT, R0, 0x81, !P5 ;  /* 0x000000810000780c */ /* 0x000fc60006f01670 */
[----:B------:R-:W4:Y:S04]  /*39f40*/  LDL.LU R210, [R1+0x190] ;  /* 0x0001900001d27983 */ /* 0x000f280000300800 */
        /* <DEDUP_REMOVED lines=77> */
[----:B0-----:R-:W5:Y:S04]  /*3a420*/  LDL.LU R7, [R1+0x140] ;  /* 0x0001400001077983 */ /* 0x001f680000300800 */
[----:B------:R-:W4:Y:S04]  /*3a430*/  LDL.LU R195, [R1+0x150] ;  /* 0x0001500001c37983 */ /* 0x000f280000300800 */
[----:B------:R-:W4:Y:S01]  /*3a440*/  LDL.LU R194, [R1+0x154] ;  /* 0x0001540001c27983 */ /* 0x000f220000300800 */
[----:B------:R-:W-:-:S02]  /*3a450*/  ISETP.LT.OR P0, PT, R0, 0xa1, !P5 ;  /* 0x000000a10000780c */ /* 0x000fc40006f01670 */
[----:B------:R-:W-:-:S13]  /*3a460*/  LOP3.LUT P6, RZ, R6, 0x800000, RZ, 0xc0, !PT ;  /* 0x0080000006ff7812 */ /* 0x000fda00078cc0ff */
[-C--:B--2---:R-:W-:Y:S01]  /*3a470*/  @!P6 IMAD R15, R15, R17.reuse, RZ ;  /* 0x000000110f0fe224 */ /* 0x084fe200078e02ff */
[C---:B------:R-:W-:Y:S02]  /*3a480*/  LOP3.LUT P1, RZ, R6.reuse, 0x200000, RZ, 0xc0, !PT ;  /* 0x0020000006ff7812 */ /* 0x040fe4000782c0ff */
[----:B------:R-:W-:Y:S01]  /*3a490*/  LOP3.LUT P4, RZ, R6, 0x80000, RZ, 0xc0, !PT ;  /* 0x0008000006ff7812 */ /* 0x000fe2000788c0ff */
[----:B-----5:R-:W-:-:S05]  /*3a4a0*/  @!P0 IMAD R7, R7, R17, RZ ;  /* 0x0000001107078224 */ /* 0x020fca00078e02ff */
[----:B------:R0:W-:Y:S01]  /*3a4b0*/  @!P0 STG.E.U8 desc[UR50][R4.64+0xa0], R7 ;  /* 0x0000a00704008986 */ /* 0x0001e2000c101132 */
[----:B------:R-:W-:-:S13]  /*3a4c0*/  ISETP.LT.OR P0, PT, R0, 0xa2, !P5 ;  /* 0x000000a20000780c */ /* 0x000fda0006f01670 */
[----:B------:R-:W-:-:S05]  /*3a4d0*/  @!P0 IMAD R11, R11, R17, RZ ;  /* 0x000000110b0b8224 */ /* 0x000fca00078e02ff */
[----:B------:R1:W-:Y:S01]  /*3a4e0*/  @!P0 STG.E.U8 desc[UR50][R4.64+0xa1], R11 ;  /* 0x0000a10b04008986 */ /* 0x0003e2000c101132 */
[----:B------:R-:W-:-:S03]  /*3a4f0*/  LOP3.LUT P0, RZ, R6, 0x400000, RZ, 0xc0, !PT ;  /* 0x0040000006ff7812 */ /* 0x000fc6000780c0ff */
[----:B------:R2:W-:Y:S10]  /*3a500*/  @!P6 STG.E.U8 desc[UR50][R192.64+0xa0], R15 ;  /* 0x0000a00fc000e986 */ /* 0x0005f4000c101132 */
[----:B---3--:R-:W-:-:S05]  /*3a510*/  @!P0 IMAD R19, R19, R17, RZ ;  /* 0x0000001113138224 */ /* 0x008fca00078e02ff */
[----:B------:R3:W-:Y:S01]  /*3a520*/  @!P0 STG.E.U8 desc[UR50][R190.64+0xa1], R19 ;  /* 0x0000a113be008986 */ /* 0x0007e2000c101132 */
[----:B------:R-:W-:-:S13]  /*3a530*/  ISETP.LT.OR P0, PT, R0, 0xa9, !P5 ;  /* 0x000000a90000780c */ /* 0x000fda0006f01670 */
[----:B----4-:R-:W-:-:S05]  /*3a540*/  @!P0 IMAD R195, R195, R17, RZ ;  /* 0x00000011c3c38224 */ /* 0x010fca00078e02ff */
[----:B------:R-:W-:Y:S01]  /*3a550*/  @!P0 STG.E.U8 desc[UR50][R4.64+0xa8], R195 ;  /* 0x0000a8c304008986 */ /* 0x000fe2000c101132 */
[----:B------:R-:W-:-:S13]  /*3a560*/  ISETP.LT.OR P0, PT, R0, 0xaa, !P5 ;  /* 0x000000aa0000780c */ /* 0x000fda0006f01670 */
[----:B0-----:R-:W-:-:S05]  /*3a570*/  @!P0 IMAD R7, R194, R17, RZ ;  /* 0x00000011c2078224 */ /* 0x001fca00078e02ff */
[----:B------:R0:W-:Y:S01]  /*3a580*/  @!P0 STG.E.U8 desc[UR50][R4.64+0xa9], R7 ;  /* 0x0000a90704008986 */ /* 0x0001e2000c101132 */
[----:B------:R-:W-:Y:S01]  /*3a590*/  LOP3.LUT P0, RZ, R6, 0x100000, RZ, 0xc0, !PT ;  /* 0x0010000006ff7812 */ /* 0x000fe2000780c0ff */
[----:B-1----:R-:W-:-:S05]  /*3a5a0*/  @!P1 IMAD R11, R196, R17, RZ ;  /* 0x00000011c40b9224 */ /* 0x002fca00078e02ff */
[----:B------:R1:W-:Y:S07]  /*3a5b0*/  @!P1 STG.E.U8 desc[UR50][R188.64+0xa8], R11 ;  /* 0x0000a80bbc009986 */ /* 0x0003ee000c101132 */
[----:B--2---:R-:W-:-:S05]  /*3a5c0*/  @!P0 IMAD R15, R197, R17, RZ ;  /* 0x00000011c50f8224 */ /* 0x004fca00078e02ff */
[----:B------:R2:W-:Y:S01]  /*3a5d0*/  @!P0 STG.E.U8 desc[UR50][R186.64+0xa9], R15 ;  /* 0x0000a90fba008986 */ /* 0x0005e2000c101132 */
[----:B------:R-:W-:-:S13]  /*3a5e0*/  ISETP.LT.OR P0, PT, R0, 0xb1, !P5 ;  /* 0x000000b10000780c */ /* 0x000fda0006f01670 */
[----:B---3--:R-:W-:-:S05]  /*3a5f0*/  @!P0 IMAD R19, R198, R17, RZ ;  /* 0x00000011c6138224 */ /* 0x008fca00078e02ff */
[----:B------:R3:W-:Y:S01]  /*3a600*/  @!P0 STG.E.U8 desc[UR50][R4.64+0xb0], R19 ;  /* 0x0000b01304008986 */ /* 0x0007e2000c101132 */
[----:B------:R-:W-:-:S13]  /*3a610*/  ISETP.LT.OR P0, PT, R0, 0xb2, !P5 ;  /* 0x000000b20000780c */ /* 0x000fda0006f01670 */
[----:B------:R-:W-:-:S05]  /*3a620*/  @!P0 IMAD R191, R199, R17, RZ ;  /* 0x00000011c7bf8224 */ /* 0x000fca00078e02ff */
[----:B------:R-:W-:Y:S01]  /*3a630*/  @!P0 STG.E.U8 desc[UR50][R4.64+0xb1], R191 ;  /* 0x0000b1bf04008986 */ /* 0x000fe2000c101132 */
[----:B------:R-:W-:Y:S01]  /*3a640*/  LOP3.LUT P0, RZ, R6, 0x40000, RZ, 0xc0, !PT ;  /* 0x0004000006ff7812 */ /* 0x000fe2000780c0ff */
[----:B0-----:R-:W-:-:S05]  /*3a650*/  @!P4 IMAD R7, R200, R17, RZ ;  /* 0x00000011c807c224 */ /* 0x001fca00078e02ff */
[----:B------:R0:W-:Y:S07]  /*3a660*/  @!P4 STG.E.U8 desc[UR50][R184.64+0xb0], R7 ;  /* 0x0000b007b800c986 */ /* 0x0001ee000c101132 */
[----:B-1----:R-:W-:-:S05]  /*3a670*/  @!P0 IMAD R11, R201, R17, RZ ;  /* 0x00000011c90b8224 */ /* 0x002fca00078e02ff */
[----:B------:R1:W-:Y:S01]  /*3a680*/  @!P0 STG.E.U8 desc[UR50][R182.64+0xb1], R11 ;  /* 0x0000b10bb6008986 */ /* 0x0003e2000c101132 */
[----:B------:R-:W-:-:S13]  /*3a690*/  ISETP.LT.OR P0, PT, R0, 0xb9, !P5 ;  /* 0x000000b90000780c */ /* 0x000fda0006f01670 */
[----:B--2---:R-:W-:-:S05]  /*3a6a0*/  @!P0 IMAD R15, R202, R17, RZ ;  /* 0x00000011ca0f8224 */ /* 0x004fca00078e02ff */
[----:B------:R2:W-:Y:S01]  /*3a6b0*/  @!P0 STG.E.U8 desc[UR50][R4.64+0xb8], R15 ;  /* 0x0000b80f04008986 */ /* 0x0005e2000c101132 */
[----:B------:R-:W-:Y:S02]  /*3a6c0*/  ISETP.LT.OR P0, PT, R0, 0xba, !P5 ;  /* 0x000000ba0000780c */ /* 0x000fe40006f01670 */
[----:B------:R-:W-:-:S11]  /*3a6d0*/  LOP3.LUT P6, RZ, R6, 0x20000, RZ, 0xc0, !PT ;  /* 0x0002000006ff7812 */ /* 0x000fd600078cc0ff */
[----:B---3--:R-:W-:-:S05]  /*3a6e0*/  @!P0 IMAD R19, R203, R17, RZ ;  /* 0x00000011cb138224 */ /* 0x008fca00078e02ff */
[----:B------:R3:W-:Y:S01]  /*3a6f0*/  @!P0 STG.E.U8 desc[UR50][R4.64+0xb9], R19 ;  /* 0x0000b91304008986 */ /* 0x0007e2000c101132 */
[----:B------:R-:W-:Y:S01]  /*3a700*/  LOP3.LUT P0, RZ, R6, 0x10000, RZ, 0xc0, !PT ;  /* 0x0001000006ff7812 */ /* 0x000fe2000780c0ff */
[----:B------:R-:W-:-:S05]  /*3a710*/  @!P6 IMAD R187, R204, R17, RZ ;  /* 0x00000011ccbbe224 */ /* 0x000fca00078e02ff */
[----:B------:R4:W-:Y:S07]  /*3a720*/  @!P6 STG.E.U8 desc[UR50][R180.64+0xb8], R187 ;  /* 0x0000b8bbb400e986 */ /* 0x0009ee000c101132 */
[----:B0-----:R-:W-:-:S05]  /*3a730*/  @!P0 IMAD R7, R205, R17, RZ ;  /* 0x00000011cd078224 */ /* 0x001fca00078e02ff */
[----:B------:R0:W-:Y:S01]  /*3a740*/  @!P0 STG.E.U8 desc[UR50][R178.64+0xb9], R7 ;  /* 0x0000b907b2008986 */ /* 0x0001e2000c101132 */
[----:B------:R-:W-:-:S13]  /*3a750*/  ISETP.LT.OR P0, PT, R0, 0xc1, !P5 ;  /* 0x000000c10000780c */ /* 0x000fda0006f01670 */
[----:B-1----:R-:W-:-:S05]  /*3a760*/  @!P0 IMAD R11, R206, R17, RZ ;  /* 0x00000011ce0b8224 */ /* 0x002fca00078e02ff */
[----:B------:R1:W-:Y:S01]  /*3a770*/  @!P0 STG.E.U8 desc[UR50][R4.64+0xc0], R11 ;  /* 0x0000c00b04008986 */ /* 0x0003e2000c101132 */
[----:B------:R-:W-:Y:S02]  /*3a780*/  ISETP.LT.OR P0, PT, R0, 0xc2, !P5 ;  /* 0x000000c20000780c */ /* 0x000fe40006f01670 */
[----:B------:R-:W-:-:S11]  /*3a790*/  LOP3.LUT P1, RZ, R6, 0x8000, RZ, 0xc0, !PT ;  /* 0x0000800006ff7812 */ /* 0x000fd6000782c0ff */
[----:B--2---:R-:W-:-:S05]  /*3a7a0*/  @!P0 IMAD R15, R207, R17, RZ ;  /* 0x00000011cf0f8224 */ /* 0x004fca00078e02ff */
[----:B------:R2:W-:Y:S01]  /*3a7b0*/  @!P0 STG.E.U8 desc[UR50][R4.64+0xc1], R15 ;  /* 0x0000c10f04008986 */ /* 0x0005e2000c101132 */
[----:B------:R-:W-:Y:S01]  /*3a7c0*/  LOP3.LUT P0, RZ, R6, 0x4000, RZ, 0xc0, !PT ;  /* 0x0000400006ff7812 */ /* 0x000fe2000780c0ff */
[----:B---3--:R-:W-:-:S05]  /*3a7d0*/  @!P1 IMAD R19, R208, R17, RZ ;  /* 0x00000011d0139224 */ /* 0x008fca00078e02ff */
[----:B------:R3:W-:Y:S07]  /*3a7e0*/  @!P1 STG.E.U8 desc[UR50][R176.64+0xc0], R19 ;  /* 0x0000c013b0009986 */ /* 0x0007ee000c101132 */
[----:B----4-:R-:W-:-:S05]  /*3a7f0*/  @!P0 IMAD R181, R209, R17, RZ ;  /* 0x00000011d1b58224 */ /* 0x010fca00078e02ff */
[----:B------:R4:W-:Y:S01]  /*3a800*/  @!P0 STG.E.U8 desc[UR50][R174.64+0xc1], R181 ;  /* 0x0000c1b5ae008986 */ /* 0x0009e2000c101132 */
[----:B------:R-:W-:-:S13]  /*3a810*/  ISETP.LT.OR P0, PT, R0, 0xc9, !P5 ;  /* 0x000000c90000780c */ /* 0x000fda0006f01670 */
[----:B0-----:R-:W-:-:S05]  /*3a820*/  @!P0 IMAD R7, R210, R17, RZ ;  /* 0x00000011d2078224 */ /* 0x001fca00078e02ff */
[----:B------:R0:W-:Y:S01]  /*3a830*/  @!P0 STG.E.U8 desc[UR50][R4.64+0xc8], R7 ;  /* 0x0000c80704008986 */ /* 0x0001e2000c101132 */
[----:B------:R-:W-:Y:S02]  /*3a840*/  ISETP.LT.OR P0, PT, R0, 0xca, !P5 ;  /* 0x000000ca0000780c */ /* 0x000fe40006f01670 */
[----:B------:R-:W-:-:S11]  /*3a850*/  LOP3.LUT P4, RZ, R6, 0x2000, RZ, 0xc0, !PT ;  /* 0x0000200006ff7812 */ /* 0x000fd6000788c0ff */
[----:B-1----:R-:W-:-:S05]  /*3a860*/  @!P0 IMAD R11, R211, R17, RZ ;  /* 0x00000011d30b8224 */ /* 0x002fca00078e02ff */
[----:B------:R1:W-:Y:S01]  /*3a870*/  @!P0 STG.E.U8 desc[UR50][R4.64+0xc9], R11 ;  /* 0x0000c90b04008986 */ /* 0x0003e2000c101132 */
[----:B------:R-:W-:Y:S01]  /*3a880*/  LOP3.LUT P0, RZ, R6, 0x1000, RZ, 0xc0, !PT ;  /* 0x0000100006ff7812 */ /* 0x000fe2000780c0ff */
[----:B--2---:R-:W-:-:S05]  /*3a890*/  @!P4 IMAD R15, R212, R17, RZ ;  /* 0x00000011d40fc224 */ /* 0x004fca00078e02ff */
[----:B------:R2:W-:Y:S07]  /*3a8a0*/  @!P4 STG.E.U8 desc[UR50][R172.64+0xc8], R15 ;  /* 0x0000c80fac00c986 */ /* 0x0005ee000c101132 */
[----:B---3--:R-:W-:-:S05]  /*3a8b0*/  @!P0 IMAD R19, R213, R17, RZ ;  /* 0x00000011d5138224 */ /* 0x008fca00078e02ff */
[----:B------:R3:W-:Y:S01]  /*3a8c0*/  @!P0 STG.E.U8 desc[UR50][R170.64+0xc9], R19 ;  /* 0x0000c913aa008986 */ /* 0x0007e2000c101132 */
[----:B------:R-:W-:-:S13]  /*3a8d0*/  ISETP.LT.OR P0, PT, R0, 0xd1, !P5 ;  /* 0x000000d10000780c */ /* 0x000fda0006f01670 */
[----:B----4-:R-:W-:-:S05]  /*3a8e0*/  @!P0 IMAD R175, R8, R17, RZ ;  /* 0x0000001108af8224 */ /* 0x010fca00078e02ff */
[----:B------:R-:W-:Y:S01]  /*3a8f0*/  @!P0 STG.E.U8 desc[UR50][R4.64+0xd0], R175 ;  /* 0x0000d0af04008986 */ /* 0x000fe2000c101132 */
[----:B------:R-:W-:Y:S02]  /*3a900*/  ISETP.LT.OR P0, PT, R0, 0xd2, !P5 ;  /* 0x000000d20000780c */ /* 0x000fe40006f01670 */
[----:B------:R-:W-:-:S11]  /*3a910*/  LOP3.LUT P6, RZ, R6, 0x800, RZ, 0xc0, !PT ;  /* 0x0000080006ff7812 */ /* 0x000fd600078cc0ff */
        /* <DEDUP_REMOVED lines=10> */
[----:B------:R-:W-:Y:S02]  /*3a9c0*/  ISETP.LT.OR P0, PT, R0, 0xda, !P5 ;  /* 0x000000da0000780c */ /* 0x000fe40006f01670 */
[----:B------:R-:W-:-:S11]  /*3a9d0*/  LOP3.LUT P1, RZ, R6, 0x200, RZ, 0xc0, !PT ;  /* 0x0000020006ff7812 */ /* 0x000fd6000782c0ff */
        /* <DEDUP_REMOVED lines=16> */
[----:B------:R-:W-:Y:S07]  /*3aae0*/  @!P4 STG.E.U8 desc[UR50][R160.64+0xe0], R167 ;  /* 0x0000e0a7a000c986 */ /* 0x000fee000c101132 */
[----:B0-----:R-:W-:-:S05]  /*3aaf0*/  @!P0 IMAD R7, R224, R17, RZ ;  /* 0x00000011e0078224 */ /* 0x001fca00078e02ff */
[----:B------:R0:W-:Y:S01]  /*3ab00*/  @!P0 STG.E.U8 desc[UR50][R158.64+0xe1], R7 ;  /* 0x0000e1079e008986 */ /* 0x0001e2000c101132 */
[----:B------:R-:W-:Y:S02]  /*3ab10*/  ISETP.LT.OR P0, PT, R0, 0xe9, !P5 ;  /* 0x000000e90000780c */ /* 0x000fe40006f01670 */
[C---:B------:R-:W-:Y:S02]  /*3ab20*/  LOP3.LUT P2, RZ, R9.reuse, 0x100, RZ, 0xc0, !PT ;  /* 0x0000010009ff7812 */ /* 0x040fe4000784c0ff */
[C---:B------:R-:W-:Y:S02]  /*3ab30*/  LOP3.LUT P1, RZ, R9.reuse, 0x80, RZ, 0xc0, !PT ;  /* 0x0000008009ff7812 */ /* 0x040fe4000782c0ff */
[----:B------:R-:W-:-:S07]  /*3ab40*/  LOP3.LUT P4, RZ, R9, 0x40, RZ, 0xc0, !PT ;  /* 0x0000004009ff7812 */ /* 0x000fce000788c0ff */
[----:B------:R-:W-:-:S05]  /*3ab50*/  @!P0 IMAD R9, R225, R17, RZ ;  /* 0x00000011e1098224 */ /* 0x000fca00078e02ff */
[----:B------:R4:W-:Y:S01]  /*3ab60*/  @!P0 STG.E.U8 desc[UR50][R4.64+0xe8], R9 ;  /* 0x0000e80904008986 */ /* 0x0009e2000c101132 */
[----:B------:R-:W-:-:S13]  /*3ab70*/  ISETP.LT.OR P0, PT, R0, 0xea, !P5 ;  /* 0x000000ea0000780c */ /* 0x000fda0006f01670 */
[----:B-1----:R-:W-:-:S05]  /*3ab80*/  @!P0 IMAD R11, R226, R17, RZ ;  /* 0x00000011e20b8224 */ /* 0x002fca00078e02ff */
[----:B------:R1:W-:Y:S01]  /*3ab90*/  @!P0 STG.E.U8 desc[UR50][R4.64+0xe9], R11 ;  /* 0x0000e90b04008986 */ /* 0x0003e2000c101132 */
[C---:B------:R-:W-:Y:S02]  /*3aba0*/  LOP3.LUT P0, RZ, R6.reuse, 0x20, RZ, 0xc0, !PT ;  /* 0x0000002006ff7812 */ /* 0x040fe4000780c0ff */
[----:B------:R-:W-:-:S11]  /*3abb0*/  LOP3.LUT P6, RZ, R6, 0x2, RZ, 0xc0, !PT ;  /* 0x0000000206ff7812 */ /* 0x000fd600078cc0ff */
[----:B--2---:R-:W-:-:S05]  /*3abc0*/  @!P0 IMAD R15, R227, R17, RZ ;  /* 0x00000011e30f8224 */ /* 0x004fca00078e02ff */
[----:B------:R2:W-:Y:S01]  /*3abd0*/  @!P0 STG.E.U8 desc[UR50][R156.64+0xe8], R15 ;  /* 0x0000e80f9c008986 */ /* 0x0005e2000c101132 */
[----:B------:R-:W-:Y:S01]  /*3abe0*/  ISETP.LT.OR P0, PT, R0, 0xf1, !P5 ;  /* 0x000000f10000780c */ /* 0x000fe20006f01670 */
[----:B---3--:R-:W-:-:S05]  /*3abf0*/  @!P6 IMAD R19, R228, R17, RZ ;  /* 0x00000011e413e224 */ /* 0x008fca00078e02ff */
[----:B------:R3:W-:Y:S01]  /*3ac00*/  @!P6 STG.E.U8 desc[UR50][R154.64+0xe9], R19 ;  /* 0x0000e9139a00e986 */ /* 0x0007e2000c101132 */
[----:B------:R-:W-:-:S06]  /*3ac10*/  ISETP.LT.OR P6, PT, R0, 0xf2, !P5 ;  /* 0x000000f20000780c */ /* 0x000fcc0006fc1670 */
[----:B0-----:R-:W-:-:S05]  /*3ac20*/  @!P0 IMAD R7, R229, R17, RZ ;  /* 0x00000011e5078224 */ /* 0x001fca00078e02ff */
[----:B------:R-:W-:Y:S01]  /*3ac30*/  @!P0 STG.E.U8 desc[UR50][R4.64+0xf0], R7 ;  /* 0x0000f00704008986 */ /* 0x000fe2000c101132 */
[C---:B------:R-:W-:Y:S02]  /*3ac40*/  ISETP.LT.OR P0, PT, R0.reuse, 0xf9, !P5 ;  /* 0x000000f90000780c */ /* 0x040fe40006f01670 */
[----:B------:R-:W-:Y:S01]  /*3ac50*/  ISETP.LT.OR P5, PT, R0, 0xfa, !P5 ;  /* 0x000000fa0000780c */ /* 0x000fe20006fa1670 */
[-C--:B----4-:R-:W-:Y:S02]  /*3ac60*/  @!P6 IMAD R9, R230, R17.reuse, RZ ;  /* 0x00000011e609e224 */ /* 0x090fe400078e02ff */
[-C--:B-1----:R-:W-:Y:S02]  /*3ac70*/  @!P4 IMAD R11, R231, R17.reuse, RZ ;  /* 0x00000011e70bc224 */ /* 0x082fe400078e02ff */
[----:B--2---:R-:W-:Y:S01]  /*3ac80*/  @!P1 IMAD R15, R232, R17, RZ ;  /* 0x00000011e80f9224 */ /* 0x004fe200078e02ff */
[----:B------:R0:W-:Y:S01]  /*3ac90*/  @!P6 STG.E.U8 desc[UR50][R4.64+0xf1], R9 ;  /* 0x0000f1090400e986 */ /* 0x0001e2000c101132 */
[----:B------:R-:W-:-:S03]  /*3aca0*/  ISETP.GE.AND P6, PT, R14, 0x181, PT ;  /* 0x000001810e00780c */ /* 0x000fc60003fc6270 */
[----:B------:R1:W-:Y:S01]  /*3acb0*/  @!P4 STG.E.U8 desc[UR50][R152.64+0xf0], R11 ;  /* 0x0000f00b9800c986 */ /* 0x0003e2000c101132 */
[-C--:B---3--:R-:W-:Y:S01]  /*3acc0*/  @!P0 IMAD R19, R233, R17.reuse, RZ ;  /* 0x00000011e9138224 */ /* 0x088fe200078e02ff */
[----:B------:R-:W-:Y:S01]  /*3acd0*/  ISETP.GE.AND P4, PT, R14, 0x189, PT ;  /* 0x000001890e00780c */ /* 0x000fe20003f86270 */
[-C--:B------:R-:W-:Y:S01]  /*3ace0*/  @!P5 IMAD R155, R234, R17.reuse, RZ ;  /* 0x00000011ea9bd224 */ /* 0x080fe200078e02ff */
[----:B------:R2:W-:Y:S01]  /*3acf0*/  @!P1 STG.E.U8 desc[UR50][R22.64+0xf1], R15 ;  /* 0x0000f10f16009986 */ /* 0x0005e2000c101132 */
[C---:B------:R-:W-:Y:S01]  /*3ad00*/  ISETP.LT.OR P1, PT, R0.reuse, 0x1, !P6 ;  /* 0x000000010000780c */ /* 0x040fe20007721670 */
[----:B------:R-:W-:Y:S02]  /*3ad10*/  IMAD.U32 R157, RZ, RZ, UR10 ;  /* 0x0000000aff9d7e24 */ /* 0x000fe4000f8e00ff */
[----:B------:R-:W-:Y:S01]  /*3ad20*/  @!P0 STG.E.U8 desc[UR50][R4.64+0xf8], R19 ;  /* 0x0000f81304008986 */ /* 0x000fe2000c101132 */
[----:B------:R-:W-:Y:S01]  /*3ad30*/  ISETP.LT.OR P0, PT, R0, 0x1, !P4 ;  /* 0x000000010000780c */ /* 0x000fe20006701670 */
[----:B0-----:R-:W-:-:S02]  /*3ad40*/  @!P2 IMAD R9, R235, R17, RZ ;  /* 0x00000011eb09a224 */ /* 0x001fc400078e02ff */
[----:B------:R0:W-:Y:S01]  /*3ad50*/  @!P5 STG.E.U8 desc[UR50][R4.64+0xf9], R155 ;  /* 0x0000f99b0400d986 */ /* 0x0001e2000c101132 */
[C---:B------:R-:W-:Y:S01]  /*3ad60*/  ISETP.LT.OR P5, PT, R0.reuse, 0x2, !P6 ;  /* 0x000000020000780c */ /* 0x040fe200077a1670 */
[----:B------:R-:W-:Y:S01]  /*3ad70*/  UIMAD UR4, UR11, 0x180, URZ ;  /* 0x000001800b0478a4 */ /* 0x000fe2000f8e023f */
[----:B------:R-:W-:Y:S01]  /*3ad80*/  IMAD.WIDE.U32 R2, R157, 0x180, R2 ;  /* 0x000001809d027825 */ /* 0x000fe200078e0002 */
[----:B------:R-:W-:Y:S01]  /*3ad90*/  @!P2 STG.E.U8 desc[UR50][R20.64+0xf8], R9 ;  /* 0x0000f8091400a986 */ /* 0x000fe2000c101132 */
[----:B------:R-:W-:Y:S02]  /*3ada0*/  ISETP.LT.OR P2, PT, R0, 0x2, !P4 ;  /* 0x000000020000780c */ /* 0x000fe40006741670 */
[-C--:B-1----:R-:W-:Y:S01]  /*3adb0*/  @!P3 IMAD R11, R10, R17.reuse, RZ ;  /* 0x000000110a0bb224 */ /* 0x082fe200078e02ff */
[----:B------:R-:W-:Y:S01]  /*3adc0*/  IADD3 R7, R3, UR4, RZ ;  /* 0x0000000403077c10 */ /* 0x000fe2000fffe0ff */
[-C--:B--2---:R-:W-:Y:S02]  /*3add0*/  @!P1 IMAD R15, R24, R17.reuse, RZ ;  /* 0x00000011180f9224 */ /* 0x084fe400078e02ff */
[----:B------:R-:W-:Y:S01]  /*3ade0*/  @!P1 IMAD.MOV.U32 R6, RZ, RZ, R2 ;  /* 0x000000ffff069224 */ /* 0x000fe200078e0002 */
[----:B------:R-:W-:Y:S01]  /*3adf0*/  @!P3 STG.E.U8 desc[UR50][R12.64+0xf9], R11 ;  /* 0x0000f90b0c00b986 */ /* 0x000fe2000c101132 */
[----:B0-----:R-:W-:Y:S01]  /*3ae00*/  @!P0 IADD3 R4, P3, R2, UR45, RZ ;  /* 0x0000002d02048c10 */ /* 0x001fe2000ff7e0ff */
[----:B------:R-:W-:-:S02]  /*3ae10*/  @!P5 IMAD R25, R25, R17, RZ ;  /* 0x000000111919d224 */ /* 0x000fc400078e02ff */
[----:B------:R0:W-:Y:S01]  /*3ae20*/  @!P1 STG.E.U8 desc[UR50][R6.64], R15 ;  /* 0x0000000f06009986 */ /* 0x0001e2000c101132 */
[----:B------:R-:W-:Y:S01]  /*3ae30*/  @!P0 IMAD R19, R26, R17, RZ ;  /* 0x000000111a138224 */ /* 0x000fe200078e02ff */
[----:B------:R-:W-:Y:S02]  /*3ae40*/  @!P0 IADD3.X R5, R7, UR44, RZ, P3, !PT ;  /* 0x0000002c07058c10 */ /* 0x000fe40009ffe4ff */
[C---:B------:R-:W-:Y:S02]  /*3ae50*/  ISETP.LT.OR P1, PT, R0.reuse, 0x9, !P6 ;  /* 0x000000090000780c */ /* 0x040fe40007721670 */
[----:B------:R-:W-:Y:S01]  /*3ae60*/  ISETP.LT.OR P3, PT, R0, 0x9, !P4 ;  /* 0x000000090000780c */ /* 0x000fe20006761670 */
[----:B0-----:R-:W-:-:S05]  /*3ae70*/  @!P5 IMAD.MOV.U32 R6, RZ, RZ, R2 ;  /* 0x000000ffff06d224 */ /* 0x001fca00078e0002 */
[----:B------:R0:W-:Y:S01]  /*3ae80*/  @!P5 STG.E.U8 desc[UR50][R6.64+0x1], R25 ;  /* 0x000001190600d986 */ /* 0x0001e2000c101132 */
[----:B------:R-:W-:-:S03]  /*3ae90*/  @!P2 IADD3 R8, P5, R2, UR45, RZ ;  /* 0x0000002d0208ac10 */ /* 0x000fc6000ffbe0ff */
[----:B------:R1:W-:Y:S01]  /*3aea0*/  @!P0 STG.E.U8 desc[UR50][R4.64], R19 ;  /* 0x0000001304008986 */ /* 0x0003e2000c101132 */
[----:B------:R-:W-:Y:S01]  /*3aeb0*/  ISETP.LT.OR P0, PT, R0, 0xa, !P6 ;  /* 0x0000000a0000780c */ /* 0x000fe20007701670 */
[----:B------:R-:W-:Y:S01]  /*3aec0*/  @!P2 IMAD R27, R27, R17, RZ ;  /* 0x000000111b1ba224 */ /* 0x000fe200078e02ff */
[----:B------:R-:W-:Y:S01]  /*3aed0*/  @!P2 IADD3.X R9, R7, UR44, RZ, P5, !PT ;  /* 0x0000002c0709ac10 */ /* 0x000fe2000affe4ff */
[----:B------:R-:W-:-:S04]  /*3aee0*/  VIADD R3, R3, UR4 ;  /* 0x0000000403037c36 */ /* 0x000fc80008000000 */
[----:B------:R-:W-:Y:S01]  /*3aef0*/  @!P2 STG.E.U8 desc[UR50][R8.64+0x1], R27 ;  /* 0x0000011b0800a986 */ /* 0x000fe2000c101132 */
[----:B------:R-:W-:Y:S01]  /*3af00*/  ISETP.LT.OR P2, PT, R0, 0xa, !P4 ;  /* 0x0000000a0000780c */ /* 0x000fe20006741670 */
[----:B------:R-:W-:Y:S01]  /*3af10*/  @!P1 IMAD R11, R28, R17, RZ ;  /* 0x000000111c0b9224 */ /* 0x000fe200078e02ff */
[----:B0-----:R-:W-:-:S03]  /*3af20*/  @!P3 IADD3 R6, P5, R2, UR45, RZ ;  /* 0x0000002d0206bc10 */ /* 0x001fc6000ffbe0ff */
[-C--:B------:R-:W-:Y:S01]  /*3af30*/  @!P0 IMAD R29, R29, R17.reuse, RZ ;  /* 0x000000111d1d8224 */ /* 0x080fe200078e02ff */
[----:B------:R-:W-:Y:S01]  /*3af40*/  @!P3 IADD3.X R7, R3, UR44, RZ, P5, !PT ;  /* 0x0000002c0307bc10 */ /* 0x000fe2000affe4ff */
[----:B------:R-:W-:Y:S01]  /*3af50*/  @!P3 IMAD R13, R30, R17, RZ ;  /* 0x000000111e0db224 */ /* 0x000fe200078e02ff */
[----:B------:R-:W-:Y:S01]  /*3af60*/  @!P1 STG.E.U8 desc[UR50][R2.64+0x8], R11 ;  /* 0x0000080b02009986 */ /* 0x000fe2000c101132 */
[----:B------:R-:W-:-:S03]  /*3af70*/  ISETP.LT.OR P1, PT, R0, 0x11, !P6 ;  /* 0x000000110000780c */ /* 0x000fc60007721670 */
[----:B------:R-:W-:Y:S01]  /*3af80*/  @!P0 STG.E.U8 desc[UR50][R2.64+0x9], R29 ;  /* 0x0000091d02008986 */ /* 0x000fe2000c101132 */
[C---:B------:R-:W-:Y:S02]  /*3af90*/  ISETP.LT.OR P0, PT, R0.reuse, 0x11, !P4 ;  /* 0x000000110000780c */ /* 0x040fe40006701670 */
[----:B------:R-:W-:Y:S01]  /*3afa0*/  ISETP.LT.OR P5, PT, R0, 0x12, !P6 ;  /* 0x000000120000780c */ /* 0x000fe200077a1670 */
[----:B------:R0:W-:Y:S01]  /*3afb0*/  @!P3 STG.E.U8 desc[UR50][R6.64+0x8], R13 ;  /* 0x0000080d0600b986 */ /* 0x0001e2000c101132 */
[----:B-1----:R-:W-:Y:S01]  /*3afc0*/  @!P2 IADD3 R4, P3, R2, UR45, RZ ;  /* 0x0000002d0204ac10 */ /* 0x002fe2000ff7e0ff */
[----:B------:R-:W-:-:S03]  /*3afd0*/  @!P2 IMAD R31, R31, R17, RZ ;  /* 0x000000111f1fa224 */ /* 0x000fc600078e02ff */
[----:B------:R-:W-:Y:S02]  /*3afe0*/  @!P2 IADD3.X R5, R3, UR44, RZ, P3, !PT ;  /* 0x0000002c0305ac10 */ /* 0x000fe40009ffe4ff */
[----:B------:R-:W-:-:S03]  /*3aff0*/  ISETP.LT.OR P3, PT, R0, 0x12, !P4 ;  /* 0x000000120000780c */ /* 0x000fc60006761670 */
[----:B------:R1:W-:Y:S01]  /*3b000*/  @!P2 STG.E.U8 desc[UR50][R4.64+0x9], R31 ;  /* 0x0000091f0400a986 */ /* 0x0003e2000c101132 */
[----:B0-----:R-:W-:Y:S01]  /*3b010*/  @!P0 IADD3 R6, P2, R2, UR45, RZ ;  /* 0x0000002d02068c10 */ /* 0x001fe2000ff5e0ff */
[-C--:B------:R-:W-:Y:S02]  /*3b020*/  @!P1 IMAD R9, R32, R17.reuse, RZ ;  /* 0x0000001120099224 */ /* 0x080fe400078e02ff */
[-C--:B------:R-:W-:Y:S01]  /*3b030*/  @!P5 IMAD R33, R33, R17.reuse, RZ ;  /* 0x000000112121d224 */ /* 0x080fe200078e02ff */
[----:B------:R-:W-:Y:S01]  /*3b040*/  @!P0 IADD3.X R7, R3, UR44, RZ, P2, !PT ;  /* 0x0000002c03078c10 */ /* 0x000fe200097fe4ff */
[----:B------:R-:W-:Y:S01]  /*3b050*/  @!P0 IMAD R11, R34, R17, RZ ;  /* 0x00000011220b8224 */ /* 0x000fe200078e02ff */
[----:B------:R0:W-:Y:S01]  /*3b060*/  @!P1 STG.E.U8 desc[UR50][R2.64+0x10], R9 ;  /* 0x0000100902009986 */ /* 0x0001e2000c101132 */
[C---:B------:R-:W-:Y:S02]  /*3b070*/  ISETP.LT.OR P1, PT, R0.reuse, 0x19, !P6 ;  /* 0x000000190000780c */ /* 0x040fe40007721670 */
[----:B------:R-:W-:Y:S01]  /*3b080*/  ISETP.LT.OR P2, PT, R0, 0x19, !P4 ;  /* 0x000000190000780c */ /* 0x000fe20006741670 */
[----:B------:R-:W-:Y:S01]  /*3b090*/  @!P5 STG.E.U8 desc[UR50][R2.64+0x11], R33 ;  /* 0x000011210200d986 */ /* 0x000fe2000c101132 */
[----:B-1----:R-:W-:-:S03]  /*3b0a0*/  @!P3 IADD3 R4, P5, R2, UR45, RZ ;  /* 0x0000002d0204bc10 */ /* 0x002fc6000ffbe0ff */
[----:B------:R1:W-:Y:S01]  /*3b0b0*/  @!P0 STG.E.U8 desc[UR50][R6.64+0x10], R11 ;  /* 0x0000100b06008986 */ /* 0x0003e2000c101132 */
[----:B------:R-:W-:Y:S01]  /*3b0c0*/  ISETP.LT.OR P0, PT, R0, 0x1a, !P6 ;  /* 0x0000001a0000780c */ /* 0x000fe20007701670 */
[----:B------:R-:W-:Y:S01]  /*3b0d0*/  @!P3 IMAD R35, R35, R17, RZ ;  /* 0x000000112323b224 */ /* 0x000fe200078e02ff */
[----:B------:R-:W-:-:S05]  /*3b0e0*/  @!P3 IADD3.X R5, R3, UR44, RZ, P5, !PT ;  /* 0x0000002c0305bc10 */ /* 0x000fca000affe4ff */
[----:B------:R2:W-:Y:S01]  /*3b0f0*/  @!P3 STG.E.U8 desc[UR50][R4.64+0x11], R35 ;  /* 0x000011230400b986 */ /* 0x0005e2000c101132 */
[----:B------:R-:W-:Y:S01]  /*3b100*/  ISETP.LT.OR P3, PT, R0, 0x1a, !P4 ;  /* 0x0000001a0000780c */ /* 0x000fe20006761670 */
[----:B------:R-:W-:Y:S01]  /*3b110*/  @!P1 IMAD R13, R36, R17, RZ ;  /* 0x00000011240d9224 */ /* 0x000fe200078e02ff */
[----:B------:R-:W-:-:S03]  /*3b120*/  @!P2 IADD3 R8, P5, R2, UR45, RZ ;  /* 0x0000002d0208ac10 */ /* 0x000fc6000ffbe0ff */
[-C--:B------:R-:W-:Y:S01]  /*3b130*/  @!P0 IMAD R37, R37, R17.reuse, RZ ;  /* 0x0000001125258224 */ /* 0x080fe200078e02ff */
[----:B0-----:R-:W-:Y:S01]  /*3b140*/  @!P2 IADD3.X R9, R3, UR44, RZ, P5, !PT ;  /* 0x0000002c0309ac10 */ /* 0x001fe2000affe4ff */
[----:B-1----:R-:W-:Y:S01]  /*3b150*/  @!P2 IMAD R7, R38, R17, RZ ;  /* 0x000000112607a224 */ /* 0x002fe200078e02ff */
[----:B------:R-:W-:Y:S01]  /*3b160*/  @!P1 STG.E.U8 desc[UR50][R2.64+0x18], R13 ;  /* 0x0000180d02009986 */ /* 0x000fe2000c101132 */
[----:B------:R-:W-:-:S03]  /*3b170*/  ISETP.LT.OR P1, PT, R0, 0x21, !P6 ;  /* 0x000000210000780c */ /* 0x000fc60007721670 */
[----:B------:R-:W-:Y:S01]  /*3b180*/  @!P0 STG.E.U8 desc[UR50][R2.64+0x19], R37 ;  /* 0x0000192502008986 */ /* 0x000fe2000c101132 */
[C---:B------:R-:W-:Y:S02]  /*3b190*/  ISETP.LT.OR P0, PT, R0.reuse, 0x21, !P4 ;  /* 0x000000210000780c */ /* 0x040fe40006701670 */
[----:B------:R-:W-:Y:S01]  /*3b1a0*/  ISETP.LT.OR P5, PT, R0, 0x22, !P6 ;  /* 0x000000220000780c */ /* 0x000fe200077a1670 */
[----:B------:R0:W-:Y:S01]  /*3b1b0*/  @!P2 STG.E.U8 desc[UR50][R8.64+0x18], R7 ;  /* 0x000018070800a986 */ /* 0x0001e2000c101132 */
[----:B--2---:R-:W-:Y:S01]  /*3b1c0*/  @!P3 IADD3 R4, P2, R2, UR45, RZ ;  /* 0x0000002d0204bc10 */ /* 0x004fe2000ff5e0ff */
[----:B------:R-:W-:-:S03]  /*3b1d0*/  @!P3 IMAD R39, R39, R17, RZ ;  /* 0x000000112727b224 */ /* 0x000fc600078e02ff */
[----:B------:R-:W-:Y:S02]  /*3b1e0*/  @!P3 IADD3.X R5, R3, UR44, RZ, P2, !PT ;  /* 0x0000002c0305bc10 */ /* 0x000fe400097fe4ff */
[----:B------:R-:W-:-:S03]  /*3b1f0*/  ISETP.LT.OR P2, PT, R0, 0x22, !P4 ;  /* 0x000000220000780c */ /* 0x000fc60006741670 */
[----:B------:R1:W-:Y:S01]  /*3b200*/  @!P3 STG.E.U8 desc[UR50][R4.64+0x19], R39 ;  /* 0x000019270400b986 */ /* 0x0003e2000c101132 */
[----:B------:R-:W-:Y:S01]  /*3b210*/  @!P0 IADD3 R6, P3, R2, UR45, RZ ;  /* 0x0000002d02068c10 */ /* 0x000fe2000ff7e0ff */
[-C--:B------:R-:W-:Y:S02]  /*3b220*/  @!P1 IMAD R11, R40, R17.reuse, RZ ;  /* 0x00000011280b9224 */ /* 0x080fe400078e02ff */
[-C--:B------:R-:W-:Y:S01]  /*3b230*/  @!P5 IMAD R41, R41, R17.reuse, RZ ;  /* 0x000000112929d224 */ /* 0x080fe200078e02ff */
[----:B0-----:R-:W-:Y:S01]  /*3b240*/  @!P0 IADD3.X R7, R3, UR44, RZ, P3, !PT ;  /* 0x0000002c03078c10 */ /* 0x001fe20009ffe4ff */
        /* <DEDUP_REMOVED lines=12> */
[----:B0-----:R-:W-:Y:S01]  /*3b310*/  @!P1 IMAD R11, R44, R17, RZ ;  /* 0x000000112c0b9224 */ /* 0x001fe200078e02ff */
[----:B------:R-:W-:-:S03]  /*3b320*/  @!P3 IADD3 R8, P5, R2, UR45, RZ ;  /* 0x0000002d0208bc10 */ /* 0x000fc6000ffbe0ff */
[-C--:B------:R-:W-:Y:S01]  /*3b330*/  @!P0 IMAD R45, R45, R17.reuse, RZ ;  /* 0x000000112d2d8224 */ /* 0x080fe200078e02ff */
[----:B------:R-:W-:Y:S01]  /*3b340*/  @!P3 IADD3.X R9, R3, UR44, RZ, P5, !PT ;  /* 0x0000002c0309bc10 */ /* 0x000fe2000affe4ff */
[----:B-1----:R-:W-:Y:S01]  /*3b350*/  @!P3 IMAD R7, R46, R17, RZ ;  /* 0x000000112e07b224 */ /* 0x002fe200078e02ff */
[----:B------:R0:W-:Y:S01]  /*3b360*/  @!P1 STG.E.U8 desc[UR50][R2.64+0x28], R11 ;  /* 0x0000280b02009986 */ /* 0x0001e2000c101132 */
        /* <DEDUP_REMOVED lines=11> */
[-C--:B0-----:R-:W-:Y:S02]  /*3b420*/  @!P1 IMAD R11, R48, R17.reuse, RZ ;  /* 0x00000011300b9224 */ /* 0x081fe400078e02ff */
[-C--:B------:R-:W-:Y:S01]  /*3b430*/  @!P5 IMAD R49, R49, R17.reuse, RZ ;  /* 0x000000113131d224 */ /* 0x080fe200078e02ff */
[----:B-1----:R-:W-:Y:S01]  /*3b440*/  @!P0 IADD3.X R7, R3, UR44, RZ, P2, !PT ;  /* 0x0000002c03078c10 */ /* 0x002fe200097fe4ff */
[----:B------:R-:W-:Y:S01]  /*3b450*/  @!P0 IMAD R13, R50, R17, RZ ;  /* 0x00000011320d8224 */ /* 0x000fe200078e02ff */
[----:B------:R0:W-:Y:S01]  /*3b460*/  @!P1 STG.E.U8 desc[UR50][R2.64+0x30], R11 ;  /* 0x0000300b02009986 */ /* 0x0001e2000c101132 */
[C---:B------:R-:W-:Y:S02]  /*3b470*/  ISETP.LT.OR P1, PT, R0.reuse, 0x39, !P6 ;  /* 0x000000390000780c */ /* 0x040fe40007721670 */
[----:B------:R-:W-:Y:S01]  /*3b480*/  ISETP.LT.OR P2, PT, R0, 0x39, !P4 ;  /* 0x000000390000780c */ /* 0x000fe20006741670 */
[----:B------:R-:W-:Y:S01]  /*3b490*/  @!P5 STG.E.U8 desc[UR50][R2.64+0x31], R49 ;  /* 0x000031310200d986 */ /* 0x000fe2000c101132 */
[----:B--2---:R-:W-:-:S03]  /*3b4a0*/  @!P3 IADD3 R4, P5, R2, UR45, RZ ;  /* 0x0000002d0204bc10 */ /* 0x004fc6000ffbe0ff */
        /* <DEDUP_REMOVED lines=329> */
[----:B------:R0:W-:Y:S01]  /*3c940*/  @!P1 STG.E.U8 desc[UR50][R2.64+0xd8], R11 ;  /* 0x0000d80b02009986 */ /* 0x0001e2000c101132 */
[----:B------:R-:W-:Y:S01]  /*3c950*/  @!P2 IADD3.X R9, R3, UR44, RZ, P5, !PT ;  /* 0x0000002c0309ac10 */ /* 0x000fe2000affe4ff */
[-C--:B-1----:R-:W-:Y:S01]  /*3c960*/  @!P2 IMAD R7, R134, R17.reuse, RZ ;  /* 0x000000118607a224 */ /* 0x082fe200078e02ff */
[C---:B------:R-:W-:Y:S01]  /*3c970*/  ISETP.LT.OR P1, PT, R0.reuse, 0xe1, !P6 ;  /* 0x000000e10000780c */ /* 0x040fe20007721670 */
[----:B------:R-:W-:Y:S01]  /*3c980*/  @!P0 STG.E.U8 desc[UR50][R2.64+0xd9], R133 ;  /* 0x0000d98502008986 */ /* 0x000fe2000c101132 */
[C---:B------:R-:W-:Y:S02]  /*3c990*/  ISETP.LT.OR P0, PT, R0.reuse, 0xe1, !P4 ;  /* 0x000000e10000780c */ /* 0x040fe40006701670 */
[----:B------:R-:W-:Y:S01]  /*3c9a0*/  ISETP.LT.OR P5, PT, R0, 0xe2, !P6 ;  /* 0x000000e20000780c */ /* 0x000fe200077a1670 */
[----:B------:R1:W-:Y:S01]  /*3c9b0*/  @!P2 STG.E.U8 desc[UR50][R8.64+0xd8], R7 ;  /* 0x0000d8070800a986 */ /* 0x0003e2000c101132 */
[----:B--2---:R-:W-:Y:S01]  /*3c9c0*/  @!P3 IADD3 R4, P2, R2, UR45, RZ ;  /* 0x0000002d0204bc10 */ /* 0x004fe2000ff5e0ff */
[----:B------:R-:W-:-:S03]  /*3c9d0*/  @!P3 IMAD R135, R135, R17, RZ ;  /* 0x000000118787b224 */ /* 0x000fc600078e02ff */
[----:B------:R-:W-:Y:S02]  /*3c9e0*/  @!P3 IADD3.X R5, R3, UR44, RZ, P2, !PT ;  /* 0x0000002c0305bc10 */ /* 0x000fe400097fe4ff */
[----:B------:R-:W-:Y:S01]  /*3c9f0*/  ISETP.LT.OR P2, PT, R0, 0xe2, !P4 ;  /* 0x000000e20000780c */ /* 0x000fe20006741670 */
[-C--:B0-----:R-:W-:Y:S02]  /*3ca00*/  @!P1 IMAD R11, R136, R17.reuse, RZ ;  /* 0x00000011880b9224 */ /* 0x081fe400078e02ff */
[----:B------:R0:W-:Y:S01]  /*3ca10*/  @!P3 STG.E.U8 desc[UR50][R4.64+0xd9], R135 ;  /* 0x0000d9870400b986 */ /* 0x0001e2000c101132 */
[----:B------:R-:W-:Y:S01]  /*3ca20*/  @!P0 IADD3 R6, P3, R2, UR45, RZ ;  /* 0x0000002d02068c10 */ /* 0x000fe2000ff7e0ff */
[-C--:B------:R-:W-:Y:S02]  /*3ca30*/  @!P5 IMAD R137, R137, R17.reuse, RZ ;  /* 0x000000118989d224 */ /* 0x080fe400078e02ff */
[----:B------:R2:W-:Y:S01]  /*3ca40*/  @!P1 STG.E.U8 desc[UR50][R2.64+0xe0], R11 ;  /* 0x0000e00b02009986 */ /* 0x0005e2000c101132 */
[----:B------:R-:W-:Y:S01]  /*3ca50*/  ISETP.LT.OR P1, PT, R0, 0xe9, !P6 ;  /* 0x000000e90000780c */ /* 0x000fe20007721670 */
[----:B-1----:R-:W-:Y:S01]  /*3ca60*/  @!P0 IMAD R9, R138, R17, RZ ;  /* 0x000000118a098224 */ /* 0x002fe200078e02ff */
[----:B------:R-:W-:Y:S01]  /*3ca70*/  @!P0 IADD3.X R7, R3, UR44, RZ, P3, !PT ;  /* 0x0000002c03078c10 */ /* 0x000fe20009ffe4ff */
[----:B------:R-:W-:Y:S04]  /*3ca80*/  @!P5 STG.E.U8 desc[UR50][R2.64+0xe1], R137 ;  /* 0x0000e1890200d986 */ /* 0x000fe8000c101132 */
[----:B------:R1:W-:Y:S01]  /*3ca90*/  @!P0 STG.E.U8 desc[UR50][R6.64+0xe0], R9 ;  /* 0x0000e00906008986 */ /* 0x0003e2000c101132 */
[----:B------:R-:W-:-:S02]  /*3caa0*/  ISETP.LT.OR P0, PT, R0, 0xe9, !P4 ;  /* 0x000000e90000780c */ /* 0x000fc40006701670 */
[----:B0-----:R-:W-:Y:S02]  /*3cab0*/  @!P2 IADD3 R4, P5, R2, UR45, RZ ;  /* 0x0000002d0204ac10 */ /* 0x001fe4000ffbe0ff */
[----:B------:R-:W-:Y:S01]  /*3cac0*/  ISETP.LT.OR P3, PT, R0, 0xea, !P6 ;  /* 0x000000ea0000780c */ /* 0x000fe20007761670 */
[-C--:B------:R-:W-:Y:S01]  /*3cad0*/  @!P2 IMAD R139, R139, R17.reuse, RZ ;  /* 0x000000118b8ba224 */ /* 0x080fe200078e02ff */
[----:B------:R-:W-:Y:S01]  /*3cae0*/  @!P2 IADD3.X R5, R3, UR44, RZ, P5, !PT ;  /* 0x0000002c0305ac10 */ /* 0x000fe2000affe4ff */
[----:B--2---:R-:W-:Y:S01]  /*3caf0*/  @!P1 IMAD R11, R140, R17, RZ ;  /* 0x000000118c0b9224 */ /* 0x004fe200078e02ff */
[----:B------:R-:W-:-:S03]  /*3cb00*/  ISETP.LT.OR P5, PT, R0, 0xea, !P4 ;  /* 0x000000ea0000780c */ /* 0x000fc600067a1670 */
[----:B------:R-:W-:Y:S04]  /*3cb10*/  @!P2 STG.E.U8 desc[UR50][R4.64+0xe1], R139 ;  /* 0x0000e18b0400a986 */ /* 0x000fe8000c101132 */
[----:B------:R0:W-:Y:S01]  /*3cb20*/  @!P1 STG.E.U8 desc[UR50][R2.64+0xe8], R11 ;  /* 0x0000e80b02009986 */ /* 0x0001e2000c101132 */
[----:B-1----:R-:W-:Y:S01]  /*3cb30*/  @!P0 IADD3 R6, P1, R2, UR45, RZ ;  /* 0x0000002d02068c10 */ /* 0x002fe2000ff3e0ff */
[-C--:B------:R-:W-:Y:S01]  /*3cb40*/  @!P3 IMAD R141, R141, R17.reuse, RZ ;  /* 0x000000118d8db224 */ /* 0x080fe200078e02ff */
[----:B------:R-:W-:Y:S01]  /*3cb50*/  ISETP.LT.OR P2, PT, R0, 0xf1, !P6 ;  /* 0x000000f10000780c */ /* 0x000fe20007741670 */
[----:B------:R-:W-:Y:S01]  /*3cb60*/  @!P0 IMAD R13, R142, R17, RZ ;  /* 0x000000118e0d8224 */ /* 0x000fe200078e02ff */
[----:B------:R-:W-:Y:S02]  /*3cb70*/  @!P0 IADD3.X R7, R3, UR44, RZ, P1, !PT ;  /* 0x0000002c03078c10 */ /* 0x000fe40008ffe4ff */
[----:B------:R-:W-:Y:S01]  /*3cb80*/  ISETP.LT.OR P1, PT, R0, 0xf2, !P6 ;  /* 0x000000f20000780c */ /* 0x000fe20007721670 */
[----:B------:R-:W-:Y:S01]  /*3cb90*/  @!P3 STG.E.U8 desc[UR50][R2.64+0xe9], R141 ;  /* 0x0000e98d0200b986 */ /* 0x000fe2000c101132 */
[----:B------:R-:W-:-:S03]  /*3cba0*/  @!P5 IADD3 R8, P3, R2, UR45, RZ ;  /* 0x0000002d0208dc10 */ /* 0x000fc6000ff7e0ff */
[----:B------:R1:W-:Y:S01]  /*3cbb0*/  @!P0 STG.E.U8 desc[UR50][R6.64+0xe8], R13 ;  /* 0x0000e80d06008986 */ /* 0x0003e2000c101132 */
[----:B------:R-:W-:Y:S01]  /*3cbc0*/  ISETP.LT.OR P0, PT, R0, 0xf1, !P4 ;  /* 0x000000f10000780c */ /* 0x000fe20006701670 */
[-C--:B------:R-:W-:Y:S01]  /*3cbd0*/  @!P5 IMAD R143, R143, R17.reuse, RZ ;  /* 0x000000118f8fd224 */ /* 0x080fe200078e02ff */
[----:B------:R-:W-:Y:S01]  /*3cbe0*/  @!P5 IADD3.X R9, R3, UR44, RZ, P3, !PT ;  /* 0x0000002c0309dc10 */ /* 0x000fe20009ffe4ff */
[----:B0-----:R-:W-:Y:S01]  /*3cbf0*/  @!P2 IMAD R11, R144, R17, RZ ;  /* 0x00000011900ba224 */ /* 0x001fe200078e02ff */
[----:B------:R-:W-:-:S03]  /*3cc00*/  ISETP.LT.OR P3, PT, R0, 0xf2, !P4 ;  /* 0x000000f20000780c */ /* 0x000fc60006761670 */
[-C--:B------:R-:W-:Y:S01]  /*3cc10*/  @!P1 IMAD R145, R145, R17.reuse, RZ ;  /* 0x0000001191919224 */ /* 0x080fe200078e02ff */
[----:B------:R0:W-:Y:S01]  /*3cc20*/  @!P5 STG.E.U8 desc[UR50][R8.64+0xe9], R143 ;  /* 0x0000e98f0800d986 */ /* 0x0001e2000c101132 */
[C---:B------:R-:W-:Y:S02]  /*3cc30*/  ISETP.LT.OR P5, PT, R0.reuse, 0xf9, !P4 ;  /* 0x000000f90000780c */ /* 0x040fe400067a1670 */
[C---:B------:R-:W-:Y:S01]  /*3cc40*/  ISETP.LT.OR P4, PT, R0.reuse, 0xfa, !P4 ;  /* 0x000000fa0000780c */ /* 0x040fe20006781670 */
[----:B------:R2:W-:Y:S01]  /*3cc50*/  @!P2 STG.E.U8 desc[UR50][R2.64+0xf0], R11 ;  /* 0x0000f00b0200a986 */ /* 0x0005e2000c101132 */
[C---:B------:R-:W-:Y:S02]  /*3cc60*/  ISETP.LT.OR P2, PT, R0.reuse, 0xf9, !P6 ;  /* 0x000000f90000780c */ /* 0x040fe40007741670 */
[----:B------:R-:W-:Y:S01]  /*3cc70*/  ISETP.LT.OR P6, PT, R0, 0xfa, !P6 ;  /* 0x000000fa0000780c */ /* 0x000fe200077c1670 */
[----:B------:R-:W-:Y:S01]  /*3cc80*/  @!P1 STG.E.U8 desc[UR50][R2.64+0xf1], R145 ;  /* 0x0000f19102009986 */ /* 0x000fe2000c101132 */
[----:B------:R-:W-:Y:S01]  /*3cc90*/  @!P0 IADD3 R4, P1, R2, UR45, RZ ;  /* 0x0000002d02048c10 */ /* 0x000fe2000ff3e0ff */
[----:B-1----:R-:W-:-:S03]  /*3cca0*/  @!P0 IMAD R13, R146, R17, RZ ;  /* 0x00000011920d8224 */ /* 0x002fc600078e02ff */
[----:B------:R-:W-:Y:S02]  /*3ccb0*/  @!P0 IADD3.X R5, R3, UR44, RZ, P1, !PT ;  /* 0x0000002c03058c10 */ /* 0x000fe40008ffe4ff */
[C---:B------:R-:W-:Y:S01]  /*3ccc0*/  @!P3 IADD3 R6, P1, R2.reuse, UR45, RZ ;  /* 0x0000002d0206bc10 */ /* 0x040fe2000ff3e0ff */
[-C--:B------:R-:W-:Y:S02]  /*3ccd0*/  @!P3 IMAD R147, R147, R17.reuse, RZ ;  /* 0x000000119393b224 */ /* 0x080fe400078e02ff */
[----:B------:R1:W-:Y:S01]  /*3cce0*/  @!P0 STG.E.U8 desc[UR50][R4.64+0xf0], R13 ;  /* 0x0000f00d04008986 */ /* 0x0003e2000c101132 */
[----:B------:R-:W-:Y:S02]  /*3ccf0*/  @!P3 IADD3.X R7, R3, UR44, RZ, P1, !PT ;  /* 0x0000002c0307bc10 */ /* 0x000fe40008ffe4ff */
[----:B0-----:R-:W-:Y:S01]  /*3cd00*/  @!P5 IADD3 R8, P1, R2, UR45, RZ ;  /* 0x0000002d0208dc10 */ /* 0x001fe2000ff3e0ff */
[-C--:B------:R-:W-:Y:S01]  /*3cd10*/  @!P2 IMAD R15, R148, R17.reuse, RZ ;  /* 0x00000011940fa224 */ /* 0x080fe200078e02ff */
[----:B------:R-:W-:Y:S01]  /*3cd20*/  @!P4 IADD3 R10, P0, R2, UR45, RZ ;  /* 0x0000002d020acc10 */ /* 0x000fe2000ff1e0ff */
[-C--:B------:R-:W-:Y:S01]  /*3cd30*/  @!P6 IMAD R149, R149, R17.reuse, RZ ;  /* 0x000000119595e224 */ /* 0x080fe200078e02ff */
[C---:B------:R-:W-:Y:S01]  /*3cd40*/  @!P5 IADD3.X R9, R3.reuse, UR44, RZ, P1, !PT ;  /* 0x0000002c0309dc10 */ /* 0x040fe20008ffe4ff */
[-C--:B------:R-:W-:Y:S01]  /*3cd50*/  @!P5 IMAD R19, R150, R17.reuse, RZ ;  /* 0x000000119613d224 */ /* 0x080fe200078e02ff */
[----:B--2---:R-:W-:Y:S01]  /*3cd60*/  @!P4 IADD3.X R11, R3, UR44, RZ, P0, !PT ;  /* 0x0000002c030bcc10 */ /* 0x004fe200087fe4ff */
[----:B------:R-:W-:-:S02]  /*3cd70*/  @!P4 IMAD R151, R151, R17, RZ ;  /* 0x000000119797c224 */ /* 0x000fc400078e02ff */
[----:B-1----:R-:W-:Y:S02]  /*3cd80*/  @!P6 IMAD.MOV.U32 R4, RZ, RZ, R2 ;  /* 0x000000ffff04e224 */ /* 0x002fe400078e0002 */
[----:B------:R-:W-:Y:S01]  /*3cd90*/  @!P6 IMAD.MOV.U32 R5, RZ, RZ, R3 ;  /* 0x000000ffff05e224 */ /* 0x000fe200078e0003 */
[----:B------:R2:W-:Y:S04]  /*3cda0*/  @!P3 STG.E.U8 desc[UR50][R6.64+0xf1], R147 ;  /* 0x0000f1930600b986 */ /* 0x0005e8000c101132 */
[----:B------:R2:W-:Y:S04]  /*3cdb0*/  @!P2 STG.E.U8 desc[UR50][R2.64+0xf8], R15 ;  /* 0x0000f80f0200a986 */ /* 0x0005e8000c101132 */
[----:B------:R2:W-:Y:S04]  /*3cdc0*/  @!P6 STG.E.U8 desc[UR50][R4.64+0xf9], R149 ;  /* 0x0000f9950400e986 */ /* 0x0005e8000c101132 */
[----:B------:R2:W-:Y:S04]  /*3cdd0*/  @!P5 STG.E.U8 desc[UR50][R8.64+0xf8], R19 ;  /* 0x0000f8130800d986 */ /* 0x0005e8000c101132 */
[----:B------:R2:W-:Y:S02]  /*3cde0*/  @!P4 STG.E.U8 desc[UR50][R10.64+0xf9], R151 ;  /* 0x0000f9970a00c986 */ /* 0x0005e4000c101132 */
.L_x_1052:
[----:B------:R-:W-:Y:S05]  /*3cdf0*/  BSYNC B0 ;  /* 0x0000000000007941 */ /* 0x000fea0003800000 */
.L_x_28:
[----:B--2---:R-:W2:Y:S04]  /*3ce00*/  LDL.LU R3, [R1+0x638] ;  /* 0x0006380001037983 */ /* 0x004ea80000300800 */
[----:B------:R-:W2:Y:S01]  /*3ce10*/  LDL.LU R2, [R1+0x63c] ;  /* 0x00063c0001027983 */ /* 0x000ea20000300800 */
[----:B------:R-:W-:Y:S01]  /*3ce20*/  ULDC UR4, c[0x0][0xc] ;  /* 0x0000030000047ab9 */ /* 0x000fe20000000800 */
[----:B------:R-:W-:Y:S01]  /*3ce30*/  ULDC UR5, c[0x0][0x10] ;  /* 0x0000040000057ab9 */ /* 0x000fe20000000800 */
[----:B-1----:R-:W2:Y:S01]  /*3ce40*/  LDC R5, c[0x0][0x14] ;  /* 0x00000500ff057b82 */ /* 0x002ea20000000800 */
[----:B------:R-:W-:Y:S01]  /*3ce50*/  UIMAD.WIDE.U32 UR4, UR4, UR5, URZ ;  /* 0x00000005040472a5 */ /* 0x000fe2000f8e003f */
[----:B------:R-:W-:Y:S01]  /*3ce60*/  PRMT R0, RZ, 0x7610, R0 ;  /* 0x00007610ff007816 */ /* 0x000fe20000000000 */
[----:B------:R-:W-:Y:S01]  /*3ce70*/  UMOV UR40, 0xffffffff ;  /* 0xffffffff00287882 */ /* 0x000fe20000000000 */
[----:B------:R-:W-:-:S03]  /*3ce80*/  UMOV UR41, 0xffffffff ;  /* 0xffffffff00297882 */ /* 0x000fc60000000000 */
[----:B--2---:R-:W-:-:S04]  /*3ce90*/  IMAD.WIDE.U32 R2, R5, UR4, R2 ;  /* 0x0000000405027c25 */ /* 0x004fc8000f8e0002 */
[----:B------:R-:W-:Y:S01]  /*3cea0*/  IMAD R5, R5, UR5, RZ ;  /* 0x0000000505057c24 */ /* 0x000fe2000f8e02ff */
[----:B------:R-:W-:Y:S01]  /*3ceb0*/  ULDC.64 UR4, c[0x0][0x650] ;  /* 0x0001940000047ab9 */ /* 0x000fe20000000a00 */
[----:B------:R-:W-:Y:S01]  /*3cec0*/  IMAD.MOV.U32 R6, RZ, RZ, R2 ;  /* 0x000000ffff067224 */ /* 0x000fe200078e0002 */
[----:B------:R-:W-:Y:S01]  /*3ced0*/  ISETP.GE.U32.AND P0, PT, R2, UR4, PT ;  /* 0x0000000402007c0c */ /* 0x000fe2000bf06070 */
[----:B------:R-:W-:-:S05]  /*3cee0*/  IMAD.IADD R4, R3, 0x1, R5 ;  /* 0x0000000103047824 */ /* 0x000fca00078e0205 */
[----:B------:R1:W-:Y:S01]  /*3cef0*/  STL [R1+0x638], R4 ;  /* 0x0006380401007387 */ /* 0x0003e20000100800 */
[----:B------:R-:W-:-:S03]  /*3cf00*/  ISETP.GE.U32.AND.EX P0, PT, R4, UR5, PT, P0 ;  /* 0x0000000504007c0c */ /* 0x000fc6000bf06100 */
[----:B------:R1:W-:Y:S10]  /*3cf10*/  STL [R1+0x63c], R6 ;  /* 0x00063c0601007387 */ /* 0x0003f40000100800 */
[----:B-1----:R-:W-:Y:S05]  /*3cf20*/  @P0 BRA `(.L_x_1053) ;  /* 0x0000000400800947 */ /* 0x002fea0003800000 */
[----:B------:R-:W1:Y:S01]  /*3cf30*/  S2UR UR6, SR_CTAID.X ;  /* 0x00000000000679c3 */ /* 0x000e620000002500 */
[----:B------:R-:W-:Y:S01]  /*3cf40*/  ULDC.64 UR4, c[0x0][0x628] ;  /* 0x00018a0000047ab9 */ /* 0x000fe20000000a00 */
[----:B------:R-:W-:Y:S01]  /*3cf50*/  ULDC UR7, c[0x0][0x150] ;  /* 0x0000540000077ab9 */ /* 0x000fe20000000800 */
[----:B------:R-:W-:Y:S01]  /*3cf60*/  ISETP.NE.U32.AND P0, PT, RZ, UR4, PT ;  /* 0x00000004ff007c0c */ /* 0x000fe2000bf05070 */
[----:B------:R-:W-:Y:S01]  /*3cf70*/  ULDC UR15, c[0x0][0x630] ;  /* 0x00018c00000f7ab9 */ /* 0x000fe20000000800 */
[----:B------:R-:W-:Y:S01]  /*3cf80*/  R2UR UR16, R6 ;  /* 0x00000000061072ca */ /* 0x000fe200000e0000 */
[----:B------:R-:W-:Y:S01]  /*3cf90*/  ULDC UR19, c[0x0][0x154] ;  /* 0x0000550000137ab9 */ /* 0x000fe20000000800 */
[----:B------:R-:W-:Y:S01]  /*3cfa0*/  ISETP.NE.AND.EX P0, PT, RZ, UR5, PT, P0 ;  /* 0x00000005ff007c0c */ /* 0x000fe2000bf05300 */
[----:B------:R-:W2:Y:S01]  /*3cfb0*/  S2UR UR18, SR_CTAID.Y ;  /* 0x00000000001279c3 */ /* 0x000ea20000002600 */
[----:B------:R-:W-:Y:S02]  /*3cfc0*/  R2UR UR17, R4 ;  /* 0x00000000041172ca */ /* 0x000fe400000e0000 */
[----:B------:R-:W-:-:S02]  /*3cfd0*/  R2UR UR12, R6 ;  /* 0x00000000060c72ca */ /* 0x000fc400000e0000 */
[----:B------:R-:W-:Y:S02]  /*3cfe0*/  R2UR UR13, R4 ;  /* 0x00000000040d72ca */ /* 0x000fe400000e0000 */
[----:B-1----:R-:W-:-:S05]  /*3cff0*/  I2FP.F32.U32 R0, UR6 ;  /* 0x0000000600007c45 */ /* 0x002fca0008201000 */
[----:B------:R-:W-:-:S04]  /*3d000*/  FMUL R0, R0, UR7 ;  /* 0x0000000700007c20 */ /* 0x000fc80008400000 */
[----:B------:R1:W3:Y:S01]  /*3d010*/  F2I.U32.TRUNC.NTZ R2, R0 ;  /* 0x0000000000027305 */ /* 0x0002e2000020f000 */
[----:B--2---:R-:W-:Y:S05]  /*3d020*/  @!P0 BRA `(.L_x_1054) ;  /* 0x0000000000308947 */ /* 0x004fea0003800000 */
        /* <DEDUP_REMOVED lines=12> */
.L_x_1054:
[----:B------:R-:W-:Y:S01]  /*3d0f0*/  USHF.R.U64 UR41, UR12, UR15, UR13 ;  /* 0x0000000f0c297299 */ /* 0x000fe2000800120d */
[----:B-1----:R-:W-:Y:S01]  /*3d100*/  I2FP.F32.U32 R0, UR18 ;  /* 0x0000001200007c45 */ /* 0x002fe20008201000 */
[----:B------:R-:W-:Y:S02]  /*3d110*/  USHF.R.U32.HI UR4, URZ, UR15, UR13 ;  /* 0x0000000f3f047299 */ /* 0x000fe4000801160d */
[----:B------:R-:W-:Y:S02]  /*3d120*/  UIADD3 UR10, UP0, URZ, -UR41, URZ ;  /* 0x800000293f0a7290 */ /* 0x000fe4000ff1e03f */
[----:B------:R-:W-:Y:S01]  /*3d130*/  FMUL R0, R0, UR19 ;  /* 0x0000001300007c20 */ /* 0x000fe20008400000 */
[----:B------:R-:W-:Y:S01]  /*3d140*/  ULDC.64 UR12, c[0x0][0x620] ;  /* 0x00018800000c7ab9 */ /* 0x000fe20000000a00 */
[----:B------:R-:W-:Y:S01]  /*3d150*/  UIADD3.X UR4, URZ, ~UR4, URZ, UP0, !UPT ;  /* 0x800000043f047290 */ /* 0x000fe200087fe43f */
[----:B------:R-:W-:Y:S01]  /*3d160*/  UMOV UR8, UR16 ;  /* 0x0000001000087c82 */ /* 0x000fe20008000000 */
[----:B------:R-:W-:-:S02]  /*3d170*/  UMOV UR9, UR17 ;  /* 0x0000001100097c82 */ /* 0x000fc40008000000 */
[----:B------:R-:W1:Y:S01]  /*3d180*/  F2I.U32.TRUNC.NTZ R0, R0 ;  /* 0x0000000000007305 */ /* 0x000e62000020f000 */
[----:B------:R-:W-:Y:S02]  /*3d190*/  UIMAD UR4, UR4, UR12, URZ ;  /* 0x0000000c040472a4 */ /* 0x000fe4000f8e023f */
[----:B------:R-:W-:Y:S01]  /*3d1a0*/  UIMAD.WIDE.U32 UR8, UR10, UR12, UR8 ;  /* 0x0000000c0a0872a5 */ /* 0x000fe2000f8e0008 */
[----:B---3--:R-:W-:Y:S01]  /*3d1b0*/  R2UR UR12, R2 ;  /* 0x00000000020c72ca */ /* 0x008fe200000e0000 */
[----:B------:R-:W-:Y:S01]  /*3d1c0*/  UIMAD UR10, UR10, UR13, UR4 ;  /* 0x0000000d0a0a72a4 */ /* 0x000fe2000f8e0204 */
[----:B------:R-:W-:Y:S01]  /*3d1d0*/  ULDC UR11, c[0x0][0x618] ;  /* 0x00018600000b7ab9 */ /* 0x000fe20000000800 */
[----:B------:R-:W-:Y:S02]  /*3d1e0*/  ULDC UR21, c[0x0][0x658] ;  /* 0x0001960000157ab9 */ /* 0x000fe40000000800 */
[----:B------:R-:W-:Y:S01]  /*3d1f0*/  UIADD3 UR10, UR9, UR10, URZ ;  /* 0x0000000a090a7290 */ /* 0x000fe2000fffe03f */
[----:B------:R-:W-:Y:S01]  /*3d200*/  UMOV UR16, 0xffffffff ;  /* 0xffffffff00107882 */ /* 0x000fe20000000000 */
[----:B------:R-:W-:Y:S01]  /*3d210*/  ULDC.64 UR4, c[0x0][0x640] ;  /* 0x0001900000047ab9 */ /* 0x000fe20000000a00 */
[----:B------:R-:W-:Y:S01]  /*3d220*/  USHF.L.U32 UR17, UR16, UR21, URZ ;  /* 0x0000001510117299 */ /* 0x000fe2000800063f */
[----:B------:R-:W-:Y:S01]  /*3d230*/  ISETP.NE.U32.AND P0, PT, RZ, UR4, PT ;  /* 0x00000004ff007c0c */ /* 0x000fe2000bf05070 */
[----:B------:R-:W-:Y:S01]  /*3d240*/  USHF.R.U64 UR8, UR8, UR11, UR10 ;  /* 0x0000000b08087299 */ /* 0x000fe2000800120a */
[----:B-1----:R-:W-:Y:S01]  /*3d250*/  R2UR UR14, R0 ;  /* 0x00000000000e72ca */ /* 0x002fe200000e0000 */
[----:B------:R-:W-:Y:S01]  /*3d260*/  USHF.R.U32.HI UR10, URZ, UR11, UR10 ;  /* 0x0000000b3f0a7299 */ /* 0x000fe2000801160a */
[----:B------:R-:W-:Y:S01]  /*3d270*/  ISETP.NE.AND.EX P0, PT, RZ, UR5, PT, P0 ;  /* 0x00000005ff007c0c */ /* 0x000fe2000bf05300 */
[----:B------:R-:W-:Y:S01]  /*3d280*/  ULDC UR15, c[0x0][0x608] ;  /* 0x00018200000f7ab9 */ /* 0x000fe20000000800 */
[----:B------:R-:W-:-:S02]  /*3d290*/  ULOP3.LUT UR22, URZ, UR17, URZ, 0x33, !UPT ;  /* 0x000000113f167292 */ /* 0x000fc4000f8e333f */
[----:B------:R-:W-:Y:S02]  /*3d2a0*/  USHF.R.U64 UR17, UR8, UR15, UR10 ;  /* 0x0000000f08117299 */ /* 0x000fe4000800120a */
[----:B------:R-:W-:Y:S01]  /*3d2b0*/  USHF.R.U32.HI UR10, URZ, UR15, UR10 ;  /* 0x0000000f3f0a7299 */ /* 0x000fe2000801160a */
[----:B------:R-:W-:Y:S01]  /*3d2c0*/  UMOV UR19, 0x1 ;  /* 0x0000000100137882 */ /* 0x000fe20000000000 */
[----:B------:R-:W-:Y:S02]  /*3d2d0*/  UIADD3 UR12, -UR12, URZ, URZ ;  /* 0x0000003f0c0c7290 */ /* 0x000fe4000fffe13f */
[----:B------:R-:W-:Y:S02]  /*3d2e0*/  USHF.L.U32 UR16, UR19, UR21, URZ ;  /* 0x0000001513107299 */ /* 0x000fe4000800063f */
[----:B------:R-:W-:Y:S01]  /*3d2f0*/  USHF.R.U64 UR19, UR17, UR21, UR10 ;  /* 0x0000001511137299 */ /* 0x000fe2000800120a */
[----:B------:R-:W-:Y:S01]  /*3d300*/  ULDC UR13, c[0x0][0x144] ;  /* 0x00005100000d7ab9 */ /* 0x000fe20000000800 */
[----:B------:R-:W-:Y:S01]  /*3d310*/  ULDC UR7, c[0x0][0x600] ;  /* 0x0001800000077ab9 */ /* 0x000fe20000000800 */
[----:B------:R-:W-:-:S02]  /*3d320*/  UIADD3 UR20, -UR14, URZ, URZ ;  /* 0x0000003f0e147290 */ /* 0x000fc4000fffe13f */
[----:B------:R-:W-:Y:S02]  /*3d330*/  USHF.R.U32.HI UR15, URZ, UR21, UR10 ;  /* 0x000000153f0f7299 */ /* 0x000fe4000801160a */
[----:B------:R-:W-:Y:S02]  /*3d340*/  UIADD3 UR9, UR7, -0x1, URZ ;  /* 0xffffffff07097890 */ /* 0x000fe4000fffe03f */
        /* <DEDUP_REMOVED lines=16> */
.L_x_1055:
[----:B------:R-:W-:Y:S01]  /*3d450*/  UISETP.NE.AND UP0, UPT, UR39, URZ, UPT ;  /* 0x0000003f2700728c */ /* 0x000fe2000bf05270 */
[----:B------:R-:W-:Y:S01]  /*3d460*/  IMAD.MOV.U32 R0, RZ, RZ, 0x1 ;  /* 0x00000001ff007424 */ /* 0x000fe200078e00ff */
[----:B------:R-:W-:Y:S02]  /*3d470*/  USHF.R.U64 UR4, UR14, UR21, UR15 ;  /* 0x000000150e047299 */ /* 0x000fe4000800120f */
[----:B------:R-:W-:Y:S02]  /*3d480*/  ULOP3.LUT UR17, UR17, UR22, URZ, 0xc0, !UPT ;  /* 0x0000001611117292 */ /* 0x000fe4000f8ec03f */
[----:B------:R-:W-:Y:S02]  /*3d490*/  UIADD3 UR5, -UR4, URZ, URZ ;  /* 0x0000003f04057290 */ /* 0x000fe4000fffe13f */
[----:B------:R-:W-:Y:S02]  /*3d4a0*/  UIMAD UR16, UR16, UR4, UR17 ;  /* 0x00000004101072a4 */ /* 0x000fe4000f8e0211 */
[----:B------:R-:W-:-:S02]  /*3d4b0*/  ULOP3.LUT UR9, UR8, UR9, URZ, 0xc0, !UPT ;  /* 0x0000000908097292 */ /* 0x000fc4000f8ec03f */
[----:B------:R-:W-:Y:S02]  /*3d4c0*/  @UP0 UIMAD UR49, UR24, UR20, UR18 ;  /* 0x00000014183102a4 */ /* 0x000fe4000f8e0212 */
[----:B------:R-:W-:-:S03]  /*3d4d0*/  UIMAD UR4, UR5, UR23, UR19 ;  /* 0x00000017050472a4 */ /* 0x000fc6000f8e0213 */
[----:B------:R-:W-:Y:S01]  /*3d4e0*/  ULDC UR5, c[0x0][0x610] ;  /* 0x0001840000057ab9 */ /* 0x000fe20000000800 */
[----:B------:R-:W-:Y:S02]  /*3d4f0*/  UIMAD UR4, UR4, UR7, UR9 ;  /* 0x00000007040472a4 */ /* 0x000fe4000f8e0209 */
[----:B------:R-:W-:-:S04]  /*3d500*/  UIMAD UR49, UR16, UR5, UR49 ;  /* 0x00000005103172a4 */ /* 0x000fc8000f8e0231 */
[----:B------:R-:W-:Y:S02]  /*3d510*/  USEL UR40, UR4, UR49, !UP0 ;  /* 0x0000003104287287 */ /* 0x000fe4000c000000 */
[----:B------:R-:W-:-:S12]  /*3d520*/  USEL UR49, UR49, UR4, !UP0 ;  /* 0x0000000431317287 */ /* 0x000fd8000c000000 */
.L_x_1053:
[----:B------:R-:W-:-:S13]  /*3d530*/  LOP3.LUT P0, RZ, R0, 0xff, RZ, 0xc0, !PT ;  /* 0x000000ff00ff7812 */ /* 0x000fda000780c0ff */
[----:B------:R-:W-:Y:S05]  /*3d540*/  @P0 BRA `(.L_x_1056) ;  /* 0xfffffc3800fc0947 */ /* 0x000fea000383ffff */
[----:B------:R-:W-:Y:S05]  /*3d550*/  EXIT ;  /* 0x000000000000794d */ /* 0x000fea0003800000 */
.L_x_3:
[----:B------:R-:W2:Y:S01]  /*3d560*/  LDL R4, [R1+0x63c] ;  /* 0x00063c0001047983 */ /* 0x000ea20000100800 */
[----:B------:R-:W-:-:S03]  /*3d570*/  ULDC.64 UR8, c[0x0][0x650] ;  /* 0x0001940000087ab9 */ /* 0x000fc60000000a00 */
[----:B------:R-:W3:Y:S01]  /*3d580*/  LDL R3, [R1+0x638] ;  /* 0x0006380001037983 */ /* 0x000ee20000100800 */
[----:B------:R-:W-:Y:S01]  /*3d590*/  PRMT R0, RZ, 0x7610, R0 ;  /* 0x00007610ff007816 */ /* 0x000fe20000000000 */
[----:B------:R-:W-:Y:S02]  /*3d5a0*/  IMAD.MOV.U32 R5, RZ, RZ, -0x1 ;  /* 0xffffffffff057424 */ /* 0x000fe400078e00ff */
[----:B------:R-:W-:Y:S02]  /*3d5b0*/  IMAD.MOV.U32 R2, RZ, RZ, -0x1 ;  /* 0xffffffffff027424 */ /* 0x000fe400078e00ff */
[----:B------:R-:W-:Y:S01]  /*3d5c0*/  IMAD.MOV.U32 R10, RZ, RZ, -0x1 ;  /* 0xffffffffff0a7424 */ /* 0x000fe200078e00ff */
[----:B--2---:R-:W-:-:S04]  /*3d5d0*/  ISETP.GE.U32.AND P0, PT, R4, UR8, PT ;  /* 0x0000000804007c0c */ /* 0x004fc8000bf06070 */
[----:B---3--:R-:W-:-:S13]  /*3d5e0*/  ISETP.GE.U32.AND.EX P0, PT, R3, UR9, PT, P0 ;  /* 0x0000000903007c0c */ /* 0x008fda000bf06100 */
[----:B------:R-:W-:Y:S05]  /*3d5f0*/  @P0 BRA `(.L_x_1057) ;  /* 0x00000004008c0947 */ /* 0x000fea0003800000 */
[----:B------:R-:W-:Y:S01]  /*3d600*/  I2FP.F32.U32 R0, UR4 ;  /* 0x0000000400007c45 */ /* 0x000fe20008201000 */
[----:B0-----:R-:W-:Y:S01]  /*3d610*/  ULDC.64 UR16, c[0x0][0x628] ;  /* 0x00018a0000107ab9 */ /* 0x001fe20000000a00 */
        /* <DEDUP_REMOVED lines=24> */
.L_x_1058:
        /* <DEDUP_REMOVED lines=24> */
[----:B------:R-:W-:Y:S01]  /*3d920*/  UMOV UR19, 0x1 ;  /* 0x0000000100137882 */ /* 0x000fe20000000000 */
[----:B------:R-:W-:Y:S01]  /*3d930*/  ULDC UR20, c[0x0][0x608] ;  /* 0x0001820000147ab9 */ /* 0x000fe20000000800 */
[----:B------:R-:W-:Y:S01]  /*3d940*/  USHF.L.U32 UR26, UR19, UR23, URZ ;  /* 0x00000017131a7299 */ /* 0x000fe2000800063f */
[----:B------:R-:W-:Y:S01]  /*3d950*/  ISETP.NE.AND.EX P0, PT, RZ, UR9, PT, P0 ;  /* 0x00000009ff007c0c */ /* 0x000fe2000bf05300 */
[----:B------:R-:W-:Y:S02]  /*3d960*/  USHF.R.U64 UR19, UR18, UR20, UR11 ;  /* 0x0000001412137299 */ /* 0x000fe4000800120b */
[----:B------:R-:W-:Y:S02]  /*3d970*/  USHF.R.U32.HI UR11, URZ, UR20, UR11 ;  /* 0x000000143f0b7299 */ /* 0x000fe4000801160b */
[----:B------:R-:W-:-:S02]  /*3d980*/  UIADD3 UR15, -UR15, URZ, URZ ;  /* 0x0000003f0f0f7290 */ /* 0x000fc4000fffe13f */
[----:B------:R-:W-:Y:S01]  /*3d990*/  USHF.R.U64 UR20, UR19, UR23, UR11 ;  /* 0x0000001713147299 */ /* 0x000fe2000800120b */
[----:B------:R-:W-:Y:S01]  /*3d9a0*/  ULDC UR16, c[0x0][0x144] ;  /* 0x0000510000107ab9 */ /* 0x000fe20000000800 */
[----:B------:R-:W-:Y:S01]  /*3d9b0*/  ULDC UR6, c[0x0][0x600] ;  /* 0x0001800000067ab9 */ /* 0x000fe20000000800 */
[----:B------:R-:W-:Y:S02]  /*3d9c0*/  USHF.R.U32.HI UR11, URZ, UR23, UR11 ;  /* 0x000000173f0b7299 */ /* 0x000fe4000801160b */
[----:B------:R-:W-:Y:S02]  /*3d9d0*/  UIMAD UR23, UR16, UR15, UR4 ;  /* 0x0000000f101772a4 */ /* 0x000fe4000f8e0204 */
[----:B------:R-:W-:Y:S02]  /*3d9e0*/  UIADD3 UR22, UR6, -0x1, URZ ;  /* 0xffffffff06167890 */ /* 0x000fe4000fffe03f */
[----:B------:R-:W-:Y:S02]  /*3d9f0*/  ULOP3.LUT UR27, URZ, UR13, URZ, 0x33, !UPT ;  /* 0x0000000d3f1b7292 */ /* 0x000fe4000f8e333f */
[----:B------:R-:W-:Y:S01]  /*3da00*/  UIADD3 UR21, -UR17, URZ, URZ ;  /* 0x0000003f11157290 */ /* 0x000fe2000fffe13f */
        /* <DEDUP_REMOVED lines=17> */
.L_x_1059:
[----:B------:R-:W-:Y:S01]  /*3db20*/  UISETP.NE.AND UP0, UPT, UR39, URZ, UPT ;  /* 0x0000003f2700728c */ /* 0x000fe2000bf05270 */
[----:B------:R-:W-:Y:S01]  /*3db30*/  IMAD.MOV.U32 R0, RZ, RZ, 0x1 ;  /* 0x00000001ff007424 */ /* 0x000fe200078e00ff */
[----:B------:R-:W-:Y:S01]  /*3db40*/  USHF.R.U64 UR8, UR4, UR24, UR11 ;  /* 0x0000001804087299 */ /* 0x000fe2000800120b */
[----:B------:R-:W-:Y:S01]  /*3db50*/  IMAD.U32 R10, RZ, RZ, UR5 ;  /* 0x00000005ff0a7e24 */ /* 0x000fe2000f8e00ff */
[----:B------:R-:W-:Y:S02]  /*3db60*/  ULOP3.LUT UR4, UR19, UR27, URZ, 0xc0, !UPT ;  /* 0x0000001b13047292 */ /* 0x000fe4000f8ec03f */
[----:B------:R-:W-:Y:S02]  /*3db70*/  ULOP3.LUT UR18, UR18, UR22, URZ, 0xc0, !UPT ;  /* 0x0000001612127292 */ /* 0x000fe4000f8ec03f */
[----:B------:R-:W-:-:S03]  /*3db80*/  UIMAD UR4, UR26, UR8, UR4 ;  /* 0x000000081a0472a4 */ /* 0x000fc6000f8e0204 */
[----:B------:R-:W-:Y:S02]  /*3db90*/  @UP0 UIMAD UR23, UR28, UR21, UR7 ;  /* 0x000000151c1702a4 */ /* 0x000fe4000f8e0207 */
[----:B------:R-:W-:-:S03]  /*3dba0*/  UIADD3 UR7, -UR8, URZ, URZ ;  /* 0x0000003f08077290 */ /* 0x000fc6000fffe13f */
[----:B------:R-:W-:Y:S01]  /*3dbb0*/  ULDC UR8, c[0x0][0x610] ;  /* 0x0001840000087ab9 */ /* 0x000fe20000000800 */
[----:B------:R-:W-:Y:S02]  /*3dbc0*/  UIMAD UR7, UR7, UR25, UR20 ;  /* 0x00000019070772a4 */ /* 0x000fe4000f8e0214 */
[----:B------:R-:W-:Y:S02]  /*3dbd0*/  UIMAD UR4, UR4, UR8, UR23 ;  /* 0x00000008040472a4 */ /* 0x000fe4000f8e0217 */
[----:B------:R-:W-:-:S04]  /*3dbe0*/  UIMAD UR7, UR7, UR6, UR18 ;  /* 0x00000006070772a4 */ /* 0x000fc8000f8e0212 */
[----:B------:R-:W-:Y:S02]  /*3dbf0*/  USEL UR6, UR7, UR4, !UP0 ;  /* 0x0000000407067287 */ /* 0x000fe4000c000000 */
[----:B------:R-:W-:-:S04]  /*3dc00*/  USEL UR4, UR4, UR7, !UP0 ;  /* 0x0000000704047287 */ /* 0x000fc8000c000000 */
[----:B------:R-:W-:Y:S02]  /*3dc10*/  IMAD.U32 R2, RZ, RZ, UR6 ;  /* 0x00000006ff027e24 */ /* 0x000fe4000f8e00ff */
[----:B------:R-:W-:-:S07]  /*3dc20*/  IMAD.U32 R5, RZ, RZ, UR4 ;  /* 0x00000004ff057e24 */ /* 0x000fce000f8e00ff */
.L_x_1057:
[----:B------:R-:W-:-:S08]  /*3dc30*/  NOP ;  /* 0x0000000000007918 */ /* 0x000fd00000000000 */
[----:B0-----:R-:W0:-:S00]  /*3dc40*/  USETMAXREG.DEALLOC.CTAPOOL 0x18 ;  /* 0x00000018000079c8 */ /* 0x001e0000080e0500 */
[----:B------:R-:W-:-:S13]  /*3dc50*/  ISETP.NE.AND P0, PT, RZ, UR10, PT ;  /* 0x0000000aff007c0c */ /* 0x000fda000bf05270 */
[----:B------:R-:W-:Y:S05]  /*3dc60*/  @P0 EXIT ;  /* 0x000000000000094d */ /* 0x000fea0003800000 */
[----:B0-----:R-:W-:Y:S01]  /*3dc70*/  LOP3.LUT P0, RZ, R0, 0xff, RZ, 0xc0, !PT ;  /* 0x000000ff00ff7812 */ /* 0x001fe2000780c0ff */
[----:B------:R-:W-:Y:S02]  /*3dc80*/  IMAD.MOV.U32 R0, RZ, RZ, 0x1 ;  /* 0x00000001ff007424 */ /* 0x000fe400078e00ff */
[----:B------:R-:W-:-:S10]  /*3dc90*/  IMAD.MOV.U32 R6, RZ, RZ, RZ ;  /* 0x000000ffff067224 */ /* 0x000fd400078e00ff */
[----:B------:R-:W-:Y:S05]  /*3dca0*/  @!P0 BRA `(.L_x_1060) ;  /* 0x0000000c00688947 */ /* 0x000fea0003800000 */
[----:B------:R-:W0:Y:S01]  /*3dcb0*/  S2R R3, SR_TID.X ;  /* 0x0000000000037919 */ /* 0x000e220000002100 */
[----:B------:R-:W1:Y:S01]  /*3dcc0*/  LDC R0, c[0x0][0x28c] ;  /* 0x0000a300ff007b82 */ /* 0x000e620000000800 */
[----:B------:R-:W-:Y:S01]  /*3dcd0*/  ULDC UR5, c[0x0][0x658] ;  /* 0x0001960000057ab9 */ /* 0x000fe20000000800 */
[----:B------:R-:W-:Y:S01]  /*3dce0*/  UMOV UR7, 0xffffffff ;  /* 0xffffffff00077882 */ /* 0x000fe20000000000 */
[----:B------:R-:W-:Y:S01]  /*3dcf0*/  ULDC UR6, c[0x0][0xc] ;  /* 0x0000030000067ab9 */ /* 0x000fe20000000800 */
[----:B------:R-:W-:Y:S01]  /*3dd00*/  USHF.L.U32 UR9, UR7, UR5, URZ ;  /* 0x0000000507097299 */ /* 0x000fe2000800063f */
[----:B------:R-:W-:Y:S01]  /*3dd10*/  BSSY B0, `(.L_x_1060) ;  /* 0x00000d3000007945 */ /* 0x000fe20003800000 */
[----:B------:R-:W-:Y:S01]  /*3dd20*/  UMOV UR8, 0x1 ;  /* 0x0000000100087882 */ /* 0x000fe20000000000 */
[----:B------:R-:W-:Y:S01]  /*3dd30*/  ULDC UR7, c[0x0][0x10] ;  /* 0x0000040000077ab9 */ /* 0x000fe20000000800 */
[----:B------:R-:W-:Y:S01]  /*3dd40*/  USHF.L.U32 UR5, UR8, UR5, URZ ;  /* 0x0000000508057299 */ /* 0x000fe2000800063f */
[----:B------:R-:W-:Y:S01]  /*3dd50*/  IMAD.MOV.U32 R8, RZ, RZ, 0x1 ;  /* 0x00000001ff087424 */ /* 0x000fe200078e00ff */
[----:B------:R-:W-:Y:S01]  /*3dd60*/  UIMAD.WIDE.U32 UR6, UR6, UR7, URZ ;  /* 0x00000007060672a5 */ /* 0x000fe2000f8e003f */
[----:B------:R-:W-:Y:S01]  /*3dd70*/  MOV R6, RZ ;  /* 0x000000ff00067202 */ /* 0x000fe20000000f00 */
[----:B------:R-:W-:Y:S01]  /*3dd80*/  ULDC UR8, c[0x0][0x14] ;  /* 0x0000050000087ab9 */ /* 0x000fe20000000800 */
[----:B------:R-:W-:Y:S01]  /*3dd90*/  ULDC UR4, c[0x0][0x600] ;  /* 0x0001800000047ab9 */ /* 0x000fe20000000800 */
[----:B------:R-:W-:-:S02]  /*3dda0*/  UIMAD.WIDE.U32 UR20, UR6, UR8, URZ ;  /* 0x00000008061472a5 */ /* 0x000fc4000f8e003f */
[----:B------:R-:W-:Y:S02]  /*3ddb0*/  UIMAD UR7, UR7, UR8, URZ ;  /* 0x00000008070772a4 */ /* 0x000fe4000f8e023f */
[----:B------:R-:W-:Y:S02]  /*3ddc0*/  ULOP3.LUT UR24, UR38, 0x2, URZ, 0xfc, !UPT ;  /* 0x0000000226187892 */ /* 0x000fe4000f8efc3f */
[----:B------:R-:W-:Y:S02]  /*3ddd0*/  UIADD3 UR4, UR4, -0x1, URZ ;  /* 0xffffffff04047890 */ /* 0x000fe4000fffe03f */
[----:B------:R-:W-:Y:S01]  /*3dde0*/  ULOP3.LUT UR6, URZ, UR9, URZ, 0x33, !UPT ;  /* 0x000000093f067292 */ /* 0x000fe2000f8e333f */
[----:B-1----:R-:W-:Y:S01]  /*3ddf0*/  VIADD R0, R0, 0x7f ;  /* 0x0000007f00007836 */ /* 0x002fe20000000000 */
[----:B------:R-:W-:Y:S01]  /*3de00*/  UIADD3 UR7, UR21, UR7, URZ ;  /* 0x0000000715077290 */ /* 0x000fe2000fffe03f */
[----:B------:R-:W-:Y:S01]  /*3de10*/  ULDC.64 UR22, c[0x0][0x198] ;  /* 0x0000660000167ab9 */ /* 0x000fe20000000a00 */
[----:B0-----:R-:W-:-:S02]  /*3de20*/  LOP3.LUT P3, RZ, R3, 0x7f, RZ, 0xc0, !PT ;  /* 0x0000007f03ff7812 */ /* 0x001fc4000786c0ff */
[----:B------:R-:W-:Y:S02]  /*3de30*/  LOP3.LUT P0, RZ, R3, 0x1f, RZ, 0xc0, !PT ;  /* 0x0000001f03ff7812 */ /* 0x000fe4000780c0ff */
[----:B------:R-:W-:Y:S02]  /*3de40*/  SHF.R.S32.HI R3, RZ, 0x1f, R0 ;  /* 0x0000001fff037819 */ /* 0x000fe40000011400 */
[----:B------:R-:W-:Y:S02]  /*3de50*/  PLOP3.LUT P0, PT, P0, P3, PT, 0x8a, 0x0 ;  /* 0x000000000000781c */ /* 0x000fe40000707172 */
[----:B------:R-:W-:Y:S01]  /*3de60*/  LEA.HI R3, R3, R0, RZ, 0x7 ;  /* 0x0000000003037211 */ /* 0x000fe200078f38ff */
[----:B------:R-:W-:-:S03]  /*3de70*/  IMAD.MOV.U32 R0, RZ, RZ, 0x1 ;  /* 0x00000001ff007424 */ /* 0x000fc600078e00ff */
[----:B------:R-:W-:-:S05]  /*3de80*/  SHF.R.S32.HI R7, RZ, 0x7, R3 ;  /* 0x00000007ff077819 */ /* 0x000fca0000011403 */
[----:B------:R-:W-:-:S07]  /*3de90*/  VIADD R11, R7, 0x1 ;  /* 0x00000001070b7836 */ /* 0x000fce0000000000 */
.L_x_1072:
[----:B------:R-:W-:-:S03]  /*3dea0*/  UMOV UR8, 0xffffffff ;  /* 0xffffffff00087882 */ /* 0x000fc60000000000 */
[----:B------:R-:W-:Y:S05]  /*3deb0*/  BRA.DIV UR8, `(.L_x_1061) ;  /* 0x0000000e08887947 */ /* 0x000fea000b800000 */
[----:B------:R-:W-:-:S13]  /*3dec0*/  ELECT P6, URZ, PT ;  /* 0x00000000003f782f */ /* 0x000fda00038c0000 */
.L_x_1081:
[----:B------:R-:W0:Y:S01]  /*3ded0*/  LDC R3, c[0x0][0x28c] ;  /* 0x0000a300ff037b82 */ /* 0x000e220000000800 */
[----:B------:R-:W-:Y:S01]  /*3dee0*/  BSSY B1, `(.L_x_1062) ;  /* 0x0000038000017945 */ /* 0x000fe20003800000 */
[----:B0-----:R-:W-:-:S13]  /*3def0*/  ISETP.LT.OR P6, PT, R3, 0x1, !P6 ;  /* 0x000000010300780c */ /* 0x001fda00077c1670 */
[----:B------:R-:W-:Y:S05]  /*3df00*/  @P6 BRA `(.L_x_1063) ;  /* 0x0000000000d46947 */ /* 0x000fea0003800000 */
[----:B------:R-:W-:Y:S02]  /*3df10*/  IMAD.SHL.U32 R2, R2, 0x100, RZ ;  /* 0x0000010002027824 */ /* 0x000fe400078e00ff */
[----:B------:R-:W-:Y:S02]  /*3df20*/  IMAD.SHL.U32 R5, R5, 0x200, RZ ;  /* 0x0000020005057824 */ /* 0x000fe400078e00ff */
[----:B------:R-:W-:Y:S02]  /*3df30*/  IMAD.MOV.U32 R14, RZ, RZ, RZ ;  /* 0x000000ffff0e7224 */ /* 0x000fe400078e00ff */
[----:B------:R-:W-:Y:S02]  /*3df40*/  IMAD.MOV.U32 R4, RZ, RZ, R11 ;  /* 0x000000ffff047224 */ /* 0x000fe400078e000b */
[----:B------:R-:W-:Y:S02]  /*3df50*/  IMAD.MOV.U32 R3, RZ, RZ, R0 ;  /* 0x000000ffff037224 */ /* 0x000fe400078e0000 */
[----:B------:R-:W-:-:S07]  /*3df60*/  IMAD.MOV.U32 R9, RZ, RZ, R6 ;  /* 0x000000ffff097224 */ /* 0x000fce00078e0006 */
.L_x_1067:
[----:B------:R-:W0:Y:S01]  /*3df70*/  S2R R13, SR_CgaCtaId ;  /* 0x00000000000d7919 */ /* 0x000e220000008800 */
[----:B------:R-:W-:-:S04]  /*3df80*/  MOV R12, 0x400 ;  /* 0x00000400000c7802 */ /* 0x000fc80000000f00 */
[----:B0-----:R-:W-:Y:S02]  /*3df90*/  LEA R16, R13, R12, 0x18 ;  /* 0x0000000c0d107211 */ /* 0x001fe400078ec0ff */
[----:B------:R-:W-:Y:S01]  /*3dfa0*/  SHF.L.U32 R12, R3, 0x1f, RZ ;  /* 0x0000001f030c7819 */ /* 0x000fe200000006ff */
[----:B------:R-:W0:Y:S02]  /*3dfb0*/  @!P3 LDC R13, c[0x0][0x500] ;  /* 0x00014000ff0dbb82 */ /* 0x000e240000000800 */
[----:B------:R-:W-:-:S04]  /*3dfc0*/  IMAD R15, R9, 0x8, R16 ;  /* 0x00000008090f7824 */ /* 0x000fc800078e0210 */
[----:B------:R-:W1:Y:S02]  /*3dfd0*/  SYNCS.PHASECHK.TRANS64.TRYWAIT P1, [R15+URZ+0x10], R12 ;  /* 0x0000100c0f0075a7 */ /* 0x000e64000802017f */
[----:B-1----:R-:W-:Y:S05]  /*3dfe0*/  @!P1 BRA `(.L_x_1064) ;  /* 0x0000000c005c9947 */ /* 0x002fea0003800000 */
.L_x_1082:
[----:B------:R-:W-:Y:S01]  /*3dff0*/  UPRMT UR8, UR24, 0x9910, URZ ;  /* 0x0000991018087896 */ /* 0x000fe2000800003f */
[----:B0-----:R0:W-:Y:S03]  /*3e000*/  @!P3 SYNCS.ARRIVE.TRANS64 RZ, [R15+URZ], R13 ;  /* 0x0000000d0fffb9a7 */ /* 0x0011e6000800003f */
[----:B------:R-:W-:-:S06]  /*3e010*/  UISETP.NE.AND UP0, UPT, UR8, 0x2, UPT ;  /* 0x000000020800788c */ /* 0x000fcc000bf05270 */
[----:B------:R-:W-:-:S13]  /*3e020*/  PLOP3.LUT P1, PT, PT, PT, UP0, 0x80, 0x0 ;  /* 0x000000000000781c */ /* 0x000fda0003f2f008 */
[----:B0-----:R-:W-:Y:S05]  /*3e030*/  @P1 BRA `(.L_x_1065) ;  /* 0x0000000000041947 */ /* 0x001fea0003800000 */
[----:B------:R-:W-:Y:S01]  /*3e040*/  BPT.TRAP 0x1 ;  /* 0x000000040000795c */ /* 0x000fe20000300000 */
.L_x_1065:
[----:B------:R-:W-:Y:S05]  /*3e050*/  @P0 BRA `(.L_x_1066) ;  /* 0x0000000000040947 */ /* 0x000fea0003800000 */
[----:B------:R-:W-:Y:S01]  /*3e060*/  BPT.TRAP 0x1 ;  /* 0x000000040000795c */ /* 0x000fe20000300000 */
.L_x_1066:
[--C-:B-1----:R-:W-:Y:S01]  /*3e070*/  IMAD R12, R9, 0x10000, R16.reuse ;  /* 0x00010000090c7824 */ /* 0x102fe200078e0210 */
[----:B------:R-:W-:Y:S01]  /*3e080*/  R2UR UR18, R5 ;  /* 0x00000000051272ca */ /* 0x000fe200000e0000 */
[----:B------:R-:W-:Y:S01]  /*3e090*/  IMAD R16, R9, 0x8000, R16 ;  /* 0x0000800009107824 */ /* 0x000fe200078e0210 */
[----:B------:R-:W-:Y:S01]  /*3e0a0*/  R2UR UR9, R15 ;  /* 0x000000000f0972ca */ /* 0x000fe200000e0000 */
[----:B------:R-:W-:Y:S01]  /*3e0b0*/  VIADD R4, R4, 0xffffffff ;  /* 0xffffffff04047836 */ /* 0x000fe20000000000 */
[----:B------:R-:W-:Y:S01]  /*3e0c0*/  R2UR UR8, R12 ;  /* 0x000000000c0872ca */ /* 0x000fe200000e0000 */
[----:B------:R-:W-:Y:S01]  /*3e0d0*/  UIADD3 UR14, UP0, UR22, 0xf0, URZ ;  /* 0x000000f0160e7890 */ /* 0x000fe2000ff1e03f */
[----:B------:R-:W-:Y:S01]  /*3e0e0*/  R2UR UR11, R16 ;  /* 0x00000000100b72ca */ /* 0x000fe200000e0000 */
[----:B------:R-:W-:Y:S01]  /*3e0f0*/  UIADD3 UR26, UP1, UR22, 0x1f0, URZ ;  /* 0x000001f0161a7890 */ /* 0x000fe2000ff3e03f */
[----:B------:R-:W-:Y:S01]  /*3e100*/  R2UR UR10, R14 ;  /* 0x000000000e0a72ca */ /* 0x000fe200000e0000 */
[----:B------:R-:W-:Y:S01]  /*3e110*/  UIADD3.X UR15, URZ, UR23, URZ, UP0, !UPT ;  /* 0x000000173f0f7290 */ /* 0x000fe200087fe43f */
[----:B------:R-:W-:Y:S01]  /*3e120*/  R2UR UR12, R10 ;  /* 0x000000000a0c72ca */ /* 0x000fe200000e0000 */
[----:B------:R-:W-:Y:S01]  /*3e130*/  VIADD R9, R9, 0x1 ;  /* 0x0000000109097836 */ /* 0x000fe20000000000 */
[----:B------:R-:W-:Y:S01]  /*3e140*/  R2UR UR19, R2 ;  /* 0x00000000021372ca */ /* 0x000fe200000e0000 */
[----:B------:R-:W-:Y:S01]  /*3e150*/  UIADD3.X UR27, URZ, UR23, URZ, UP1, !UPT ;  /* 0x000000173f1b7290 */ /* 0x000fe20008ffe43f */
[----:B------:R-:W-:Y:S01]  /*3e160*/  ISETP.GT.AND P2, PT, R4, 0x1, PT ;  /* 0x000000010400780c */ /* 0x000fe20003f44270 */
[----:B------:R-:W-:Y:S01]  /*3e170*/  UMOV UR16, 0x0 ;  /* 0x0000000000107882 */ /* 0x000fe20000000000 */
[----:B------:R-:W-:Y:S01]  /*3e180*/  UMOV UR17, 0x10000000 ;  /* 0x1000000000117882 */ /* 0x000fe20000000000 */
[----:B------:R-:W-:Y:S01]  /*3e190*/  UIADD3 UR8, UR8, 0x100, URZ ;  /* 0x0000010008087890 */ /* 0x000fe2000fffe03f */
[----:B------:R-:W-:Y:S01]  /*3e1a0*/  ISETP.NE.AND P1, PT, R9, 0x2, PT ;  /* 0x000000020900780c */ /* 0x000fe20003f25270 */
[----:B------:R-:W-:Y:S01]  /*3e1b0*/  UIADD3 UR13, UR11, 0x20100, URZ ;  /* 0x000201000b0d7890 */ /* 0x000fe2000fffe03f */
[----:B------:R-:W-:-:S02]  /*3e1c0*/  VIADD R14, R14, 0x80 ;  /* 0x000000800e0e7836 */ /* 0x000fc40000000000 */
[----:B------:R-:W-:Y:S01]  /*3e1d0*/  UMOV UR11, UR18 ;  /* 0x00000012000b7c82 */ /* 0x000fe20008000000 */
[----:B------:R-:W-:Y:S02]  /*3e1e0*/  SEL R12, RZ, 0x1, P1 ;  /* 0x00000001ff0c7807 */ /* 0x000fe40000800000 */
[----:B------:R-:W-:Y:S01]  /*3e1f0*/  SEL R9, R9, RZ, P1 ;  /* 0x000000ff09097207 */ /* 0x000fe20000800000 */
[----:B------:R0:W-:Y:S01]  /*3e200*/  UTMALDG.3D [UR8], [UR14], desc[UR16] ;  /* 0x000010080e0075b4 */ /* 0x0001e20008011000 */
[----:B------:R-:W-:Y:S01]  /*3e210*/  LOP3.LUT R3, R3, R12, RZ, 0x3c, !PT ;  /* 0x0000000c03037212 */ /* 0x000fe200078e3cff */
[----:B0-----:R-:W-:Y:S01]  /*3e220*/  UMOV UR8, UR13 ;  /* 0x0000000d00087c82 */ /* 0x001fe20008000000 */
[----:B------:R-:W-:Y:S02]  /*3e230*/  UMOV UR11, UR19 ;  /* 0x00000013000b7c82 */ /* 0x000fe40008000000 */
[----:B------:R0:W-:Y:S02]  /*3e240*/  UTMALDG.3D [UR8], [UR26], desc[UR16] ;  /* 0x000010081a0075b4 */ /* 0x0001e40008011000 */
[----:B0-----:R-:W-:Y:S05]  /*3e250*/  @P2 BRA `(.L_x_1067) ;  /* 0xfffffffc00442947 */ /* 0x001fea000383ffff */
.L_x_1063:
[----:B------:R-:W-:Y:S05]  /*3e260*/  BSYNC B1 ;  /* 0x0000000000017941 */ /* 0x000fea0003800000 */
.L_x_1062:
[----:B------:R-:W2:Y:S01]  /*3e270*/  LDL.LU R16, [R1+0x638] ;  /* 0x0006380001107983 */ /* 0x000ea20000300800 */
[----:B------:R-:W-:Y:S01]  /*3e280*/  LOP3.LUT P4, RZ, R8, 0xff, RZ, 0xc0, !PT ;  /* 0x000000ff08ff7812 */ /* 0x000fe2000788c0ff */
[----:B------:R-:W-:Y:S01]  /*3e290*/  IMAD.IADD R6, R7, 0x1, R6 ;  /* 0x0000000107067824 */ /* 0x000fe200078e0206 */
[----:B------:R-:W-:Y:S01]  /*3e2a0*/  ULDC.64 UR8, c[0x0][0x650] ;  /* 0x0001940000087ab9 */ /* 0x000fe20000000a00 */
[----:B------:R-:W3:Y:S01]  /*3e2b0*/  LDL.LU R15, [R1+0x63c] ;  /* 0x00063c00010f7983 */ /* 0x000ee20000300800 */
[----:B------:R-:W-:Y:S01]  /*3e2c0*/  BSSY B1, `(.L_x_1068) ;  /* 0x0000075000017945 */ /* 0x000fe20003800000 */
[----:B------:R-:W-:Y:S01]  /*3e2d0*/  IMAD.MOV.U32 R5, RZ, RZ, -0x1 ;  /* 0xffffffffff057424 */ /* 0x000fe200078e00ff */
[----:B------:R-:W-:Y:S01]  /*3e2e0*/  SHF.R.U32.HI R2, RZ, 0x1, R6 ;  /* 0x00000001ff027819 */ /* 0x000fe20000011606 */
[----:B------:R-:W-:Y:S01]  /*3e2f0*/  IMAD.MOV.U32 R10, RZ, RZ, -0x1 ;  /* 0xffffffffff0a7424 */ /* 0x000fe200078e00ff */
[----:B------:R-:W-:Y:S02]  /*3e300*/  ISETP.GT.U32.AND P1, PT, R6, 0x1, PT ;  /* 0x000000010600780c */ /* 0x000fe40003f24070 */
[----:B------:R-:W-:-:S02]  /*3e310*/  LOP3.LUT R2, R2, 0x1, RZ, 0xc0, !PT ;  /* 0x0000000102027812 */ /* 0x000fc400078ec0ff */
[C---:B------:R-:W-:Y:S01]  /*3e320*/  ISETP.LT.U32.AND P1, PT, R7.reuse, 0x2, P1 ;  /* 0x000000020700780c */ /* 0x040fe20000f21070 */
[----:B------:R-:W0:Y:S01]  /*3e330*/  @P4 S2R R3, SR_CgaCtaId ;  /* 0x0000000000034919 */ /* 0x000e220000008800 */
[----:B------:R-:W-:Y:S02]  /*3e340*/  ISETP.NE.U32.AND P2, PT, R2, 0x1, PT ;  /* 0x000000010200780c */ /* 0x000fe40003f45070 */
[----:B------:R-:W-:Y:S02]  /*3e350*/  @P4 MOV R2, 0x400 ;  /* 0x0000040000024802 */ /* 0x000fe40000000f00 */
[----:B------:R-:W-:Y:S02]  /*3e360*/  ISETP.GT.U32.AND P2, PT, R7, 0x1, !P2 ;  /* 0x000000010700780c */ /* 0x000fe40005744070 */
[----:B------:R-:W-:Y:S02]  /*3e370*/  LOP3.LUT R6, R6, 0x1, RZ, 0xc0, !PT ;  /* 0x0000000106067812 */ /* 0x000fe400078ec0ff */
[----:B------:R-:W-:-:S02]  /*3e380*/  PRMT R8, RZ, 0x7610, R8 ;  /* 0x00007610ff087816 */ /* 0x000fc40000000008 */
[----:B0-----:R-:W-:Y:S02]  /*3e390*/  @P4 LEA R2, R3, R2, 0x18 ;  /* 0x0000000203024211 */ /* 0x001fe400078ec0ff */
[----:B------:R-:W-:Y:S02]  /*3e3a0*/  SEL R3, RZ, 0x1, !P1 ;  /* 0x00000001ff037807 */ /* 0x000fe40004800000 */
[----:B------:R0:W-:Y:S02]  /*3e3b0*/  @P4 SYNCS.ARRIVE.TRANS64.A1T0 RZ, [R2+URZ+0x38], RZ ;  /* 0x000038ff02ff49a7 */ /* 0x0001e4000810003f */
[----:B0-----:R-:W-:-:S04]  /*3e3c0*/  SEL R2, RZ, 0x1, !P2 ;  /* 0x00000001ff027807 */ /* 0x001fc80005000000 */
[--C-:B------:R-:W-:Y:S01]  /*3e3d0*/  LOP3.LUT R0, R2, R0, R3.reuse, 0x96, !PT ;  /* 0x0000000002007212 */ /* 0x100fe200078e9603 */
[----:B------:R-:W-:Y:S01]  /*3e3e0*/  IMAD.MOV.U32 R2, RZ, RZ, -0x1 ;  /* 0xffffffffff027424 */ /* 0x000fe200078e00ff */
[----:B------:R-:W-:Y:S02]  /*3e3f0*/  PRMT R3, RZ, 0x7610, R3 ;  /* 0x00007610ff037816 */ /* 0x000fe40000000003 */
[----:B---3--:R-:W-:-:S04]  /*3e400*/  IADD3 R15, P1, R15, UR20, RZ ;  /* 0x000000140f0f7c10 */ /* 0x008fc8000ff3e0ff */
[----:B--2---:R-:W-:Y:S01]  /*3e410*/  IADD3.X R16, R16, UR7, RZ, P1, !PT ;  /* 0x0000000710107c10 */ /* 0x004fe20008ffe4ff */
[----:B------:R0:W-:Y:S01]  /*3e420*/  STL [R1+0x63c], R15 ;  /* 0x00063c0f01007387 */ /* 0x0001e20000100800 */
[----:B------:R-:W-:-:S03]  /*3e430*/  ISETP.GE.U32.AND P1, PT, R15, UR8, PT ;  /* 0x000000080f007c0c */ /* 0x000fc6000bf26070 */
[----:B------:R0:W-:Y:S01]  /*3e440*/  STL [R1+0x638], R16 ;  /* 0x0006381001007387 */ /* 0x0001e20000100800 */
[----:B------:R-:W-:-:S13]  /*3e450*/  ISETP.GE.U32.AND.EX P1, PT, R16, UR9, PT, P1 ;  /* 0x0000000910007c0c */ /* 0x000fda000bf26110 */
[----:B0-----:R-:W-:Y:S05]  /*3e460*/  @P1 BRA `(.L_x_1069) ;  /* 0x0000000400681947 */ /* 0x001fea0003800000 */
[----:B------:R-:W0:Y:S01]  /*3e470*/  S2UR UR8, SR_CTAID.X ;  /* 0x00000000000879c3 */ /* 0x000e220000002500 */
[----:B------:R-:W-:Y:S01]  /*3e480*/  ULDC.64 UR10, c[0x0][0x628] ;  /* 0x00018a00000a7ab9 */ /* 0x000fe20000000a00 */
[----:B------:R-:W-:Y:S01]  /*3e490*/  ULDC UR9, c[0x0][0x150] ;  /* 0x0000540000097ab9 */ /* 0x000fe20000000800 */
[----:B------:R-:W-:Y:S01]  /*3e4a0*/  ISETP.NE.U32.AND P1, PT, RZ, UR10, PT ;  /* 0x0000000aff007c0c */ /* 0x000fe2000bf25070 */
[----:B------:R-:W-:Y:S01]  /*3e4b0*/  ULDC UR12, c[0x0][0x630] ;  /* 0x00018c00000c7ab9 */ /* 0x000fe20000000800 */
[----:B------:R-:W-:Y:S01]  /*3e4c0*/  ULDC UR14, c[0x0][0x154] ;  /* 0x00005500000e7ab9 */ /* 0x000fe20000000800 */
[----:B------:R-:W-:Y:S01]  /*3e4d0*/  IMAD.MOV.U32 R3, RZ, RZ, R16 ;  /* 0x000000ffff037224 */ /* 0x000fe200078e0010 */
[----:B------:R-:W-:Y:S01]  /*3e4e0*/  ISETP.NE.AND.EX P1, PT, RZ, UR11, PT, P1 ;  /* 0x0000000bff007c0c */ /* 0x000fe2000bf25310 */
[----:B------:R-:W1:Y:S01]  /*3e4f0*/  S2UR UR13, SR_CTAID.Y ;  /* 0x00000000000d79c3 */ /* 0x000e620000002600 */
[----:B0-----:R-:W-:-:S05]  /*3e500*/  I2FP.F32.U32 R2, UR8 ;  /* 0x0000000800027c45 */ /* 0x001fca0008201000 */
[----:B------:R-:W-:Y:S01]  /*3e510*/  FMUL R9, R2, UR9 ;  /* 0x0000000902097c20 */ /* 0x000fe20008400000 */
[----:B------:R-:W-:Y:S01]  /*3e520*/  IMAD.MOV.U32 R2, RZ, RZ, R15 ;  /* 0x000000ffff027224 */ /* 0x000fe200078e000f */
[----:B-1----:R-:W-:-:S04]  /*3e530*/  I2FP.F32.U32 R12, UR13 ;  /* 0x0000000d000c7c45 */ /* 0x002fc80008201000 */
[----:B------:R-:W0:Y:S01]  /*3e540*/  F2I.U32.TRUNC.NTZ R9, R9 ;  /* 0x0000000900097305 */ /* 0x000e22000020f000 */
[----:B------:R-:W-:Y:S05]  /*3e550*/  @!P1 BRA `(.L_x_1070) ;  /* 0x0000000000289947 */ /* 0x000fea0003800000 */
[----:B------:R-:W-:Y:S02]  /*3e560*/  ULDC UR9, c[0x0][0x634] ;  /* 0x00018d0000097ab9 */ /* 0x000fe40000000800 */
[----:B------:R-:W-:-:S05]  /*3e570*/  IADD3 R3, P1, R15, UR9, RZ ;  /* 0x000000090f037c10 */ /* 0x000fca000ff3e0ff */
[----:B------:R-:W-:-:S04]  /*3e580*/  IMAD.X R13, RZ, RZ, R16, P1 ;  /* 0x000000ffff0d7224 */ /* 0x000fc800008e0610 */
[----:B------:R-:W-:-:S04]  /*3e590*/  IMAD.WIDE.U32 R4, R13, UR10, RZ ;  /* 0x0000000a0d047c25 */ /* 0x000fc8000f8e00ff */
[----:B------:R-:W-:-:S04]  /*3e5a0*/  IMAD.WIDE.U32 R4, P1, R3, UR11, R4 ;  /* 0x0000000b03047c25 */ /* 0x000fc8000f820004 */
[----:B------:R-:W-:-:S04]  /*3e5b0*/  IMAD.WIDE.U32 R2, R3, UR10, RZ ;  /* 0x0000000a03027c25 */ /* 0x000fc8000f8e00ff */
[----:B------:R-:W-:Y:S01]  /*3e5c0*/  IMAD.MOV.U32 R2, RZ, RZ, R5 ;  /* 0x000000ffff027224 */ /* 0x000fe200078e0005 */
[----:B------:R-:W-:Y:S02]  /*3e5d0*/  IADD3 RZ, P2, R3, R4, RZ ;  /* 0x0000000403ff7210 */ /* 0x000fe40007f5e0ff */
[----:B------:R-:W-:-:S03]  /*3e5e0*/  IADD3.X R3, RZ, RZ, RZ, P1, !PT ;  /* 0x000000ffff037210 */ /* 0x000fc60000ffe4ff */
[----:B------:R-:W-:-:S08]  /*3e5f0*/  IMAD.WIDE.U32.X R2, R13, UR11, R2, P2 ;  /* 0x0000000b0d027c25 */ /* 0x000fd000090e0402 */
.L_x_1070:
[--C-:B------:R-:W-:Y:S01]  /*3e600*/  SHF.R.U64 R10, R2, UR12, R3.reuse ;  /* 0x0000000c020a7c19 */ /* 0x100fe20008001203 */
[----:B------:R-:W-:Y:S01]  /*3e610*/  ULDC.64 UR10, c[0x0][0x620] ;  /* 0x00018800000a7ab9 */ /* 0x000fe20000000a00 */
[----:B------:R-:W-:Y:S01]  /*3e620*/  SHF.R.U32.HI R2, RZ, UR12, R3 ;  /* 0x0000000cff027c19 */ /* 0x000fe20008011603 */
[----:B------:R-:W-:Y:S01]  /*3e630*/  IMAD.MOV.U32 R3, RZ, RZ, R16 ;  /* 0x000000ffff037224 */ /* 0x000fe200078e0010 */
[----:B------:R-:W-:Y:S01]  /*3e640*/  IADD3 R13, P1, RZ, -R10, RZ ;  /* 0x8000000aff0d7210 */ /* 0x000fe20007f3e0ff */
[----:B------:R-:W-:Y:S01]  /*3e650*/  FMUL R12, R12, UR14 ;  /* 0x0000000e0c0c7c20 */ /* 0x000fe20008400000 */
[----:B------:R-:W-:Y:S01]  /*3e660*/  ULDC.64 UR14, c[0x0][0x640] ;  /* 0x00019000000e7ab9 */ /* 0x000fe20000000a00 */
[----:B0-----:R-:W-:Y:S02]  /*3e670*/  R2UR UR9, R9 ;  /* 0x00000000090972ca */ /* 0x001fe400000e0000 */
[----:B------:R-:W-:Y:S01]  /*3e680*/  IMAD.X R2, RZ, RZ, ~R2, P1 ;  /* 0x000000ffff027224 */ /* 0x000fe200008e0e02 */
[----:B------:R-:W-:Y:S01]  /*3e690*/  ISETP.NE.U32.AND P1, PT, RZ, UR14, PT ;  /* 0x0000000eff007c0c */ /* 0x000fe2000bf25070 */
[----:B------:R-:W0:Y:S02]  /*3e6a0*/  F2I.U32.TRUNC.NTZ R12, R12 ;  /* 0x0000000c000c7305 */ /* 0x000e24000020f000 */
[----:B------:R-:W-:Y:S01]  /*3e6b0*/  IMAD R2, R2, UR10, RZ ;  /* 0x0000000a02027c24 */ /* 0x000fe2000f8e02ff */
[----:B------:R-:W-:-:S03]  /*3e6c0*/  ISETP.NE.AND.EX P1, PT, RZ, UR15, PT, P1 ;  /* 0x0000000fff007c0c */ /* 0x000fc6000bf25310 */
[----:B------:R-:W-:Y:S02]  /*3e6d0*/  IMAD R5, R13, UR11, R2 ;  /* 0x0000000b0d057c24 */ /* 0x000fe4000f8e0202 */
[----:B------:R-:W-:-:S04]  /*3e6e0*/  IMAD.MOV.U32 R2, RZ, RZ, R15 ;  /* 0x000000ffff027224 */ /* 0x000fc800078e000f */
[----:B------:R-:W-:Y:S01]  /*3e6f0*/  IMAD.WIDE.U32 R2, R13, UR10, R2 ;  /* 0x0000000a0d027c25 */ /* 0x000fe2000f8e0002 */
[----:B------:R-:W-:Y:S01]  /*3e700*/  ULDC UR10, c[0x0][0x618] ;  /* 0x00018600000a7ab9 */ /* 0x000fe20000000800 */
[----:B0-----:R-:W-:Y:S02]  /*3e710*/  R2UR UR11, R12 ;  /* 0x000000000c0b72ca */ /* 0x001fe400000e0000 */
[----:B------:R-:W-:-:S05]  /*3e720*/  IMAD.IADD R3, R3, 0x1, R5 ;  /* 0x0000000103037824 */ /* 0x000fca00078e0205 */
[--C-:B------:R-:W-:Y:S02]  /*3e730*/  SHF.R.U64 R9, R2, UR10, R3.reuse ;  /* 0x0000000a02097c19 */ /* 0x100fe40008001203 */
[----:B------:R-:W-:Y:S01]  /*3e740*/  SHF.R.U32.HI R2, RZ, UR10, R3 ;  /* 0x0000000aff027c19 */ /* 0x000fe20008011603 */
[----:B------:R-:W-:-:S03]  /*3e750*/  ULDC UR10, c[0x0][0x608] ;  /* 0x00018200000a7ab9 */ /* 0x000fc60000000800 */
[--C-:B------:R-:W-:Y:S02]  /*3e760*/  SHF.R.U64 R13, R9, UR10, R2.reuse ;  /* 0x0000000a090d7c19 */ /* 0x100fe40008001202 */
[----:B------:R-:W-:Y:S01]  /*3e770*/  SHF.R.U32.HI R2, RZ, UR10, R2 ;  /* 0x0000000aff027c19 */ /* 0x000fe20008011602 */
[----:B------:R-:W-:-:S03]  /*3e780*/  ULDC UR10, c[0x0][0x658] ;  /* 0x00019600000a7ab9 */ /* 0x000fc60000000800 */
[--C-:B------:R-:W-:Y:S02]  /*3e790*/  SHF.R.U64 R12, R13, UR10, R2.reuse ;  /* 0x0000000a0d0c7c19 */ /* 0x100fe40008001202 */
[----:B------:R-:W-:-:S03]  /*3e7a0*/  SHF.R.U32.HI R15, RZ, UR10, R2 ;  /* 0x0000000aff0f7c19 */ /* 0x000fc60008011602 */
[----:B------:R-:W-:Y:S02]  /*3e7b0*/  IMAD.MOV.U32 R2, RZ, RZ, R12 ;  /* 0x000000ffff027224 */ /* 0x000fe400078e000c */
[----:B------:R-:W-:Y:S01]  /*3e7c0*/  IMAD.MOV.U32 R3, RZ, RZ, R15 ;  /* 0x000000ffff037224 */ /* 0x000fe200078e000f */
[----:B------:R-:W-:Y:S06]  /*3e7d0*/  @!P1 BRA `(.L_x_1071) ;  /* 0x0000000000289947 */ /* 0x000fec0003800000 */
[----:B------:R-:W-:Y:S02]  /*3e7e0*/  ULDC UR10, c[0x0][0x64c] ;  /* 0x00019300000a7ab9 */ /* 0x000fe40000000800 */
[----:B------:R-:W-:-:S05]  /*3e7f0*/  IADD3 R3, P1, R12, UR10, RZ ;  /* 0x0000000a0c037c10 */ /* 0x000fca000ff3e0ff */
[----:B------:R-:W-:-:S04]  /*3e800*/  IMAD.X R15, RZ, RZ, R15, P1 ;  /* 0x000000ffff0f7224 */ /* 0x000fc800008e060f */
[----:B------:R-:W-:-:S04]  /*3e810*/  IMAD.WIDE.U32 R4, R15, UR14, RZ ;  /* 0x0000000e0f047c25 */ /* 0x000fc8000f8e00ff */
[----:B------:R-:W-:-:S04]  /*3e820*/  IMAD.WIDE.U32 R4, P1, R3, UR15, R4 ;  /* 0x0000000f03047c25 */ /* 0x000fc8000f820004 */
[----:B------:R-:W-:-:S04]  /*3e830*/  IMAD.WIDE.U32 R2, R3, UR14, RZ ;  /* 0x0000000e03027c25 */ /* 0x000fc8000f8e00ff */
[----:B------:R-:W-:Y:S01]  /*3e840*/  IMAD.MOV.U32 R2, RZ, RZ, R5 ;  /* 0x000000ffff027224 */ /* 0x000fe200078e0005 */
[----:B------:R-:W-:Y:S01]  /*3e850*/  IADD3 RZ, P2, R3, R4, RZ ;  /* 0x0000000403ff7210 */ /* 0x000fe20007f5e0ff */
[----:B------:R-:W-:-:S04]  /*3e860*/  IMAD.X R3, RZ, RZ, RZ, P1 ;  /* 0x000000ffff037224 */ /* 0x000fc800008e06ff */
[----:B------:R-:W-:-:S08]  /*3e870*/  IMAD.WIDE.U32.X R2, R15, UR15, R2, P2 ;  /* 0x0000000f0f027c25 */ /* 0x000fd000090e0402 */
.L_x_1071:
[----:B------:R-:W-:Y:S01]  /*3e880*/  ULDC UR10, c[0x0][0x648] ;  /* 0x00019200000a7ab9 */ /* 0x000fe20000000800 */
[----:B------:R-:W-:Y:S01]  /*3e890*/  UISETP.NE.AND UP0, UPT, UR39, URZ, UPT ;  /* 0x0000003f2700728c */ /* 0x000fe2000bf05270 */
[----:B------:R-:W-:Y:S01]  /*3e8a0*/  SHF.R.U64 R2, R2, UR10, R3 ;  /* 0x0000000a02027c19 */ /* 0x000fe20008001203 */
[----:B------:R-:W-:Y:S01]  /*3e8b0*/  ULDC UR10, c[0x0][0x638] ;  /* 0x00018e00000a7ab9 */ /* 0x000fe20000000800 */
[----:B------:R-:W-:Y:S01]  /*3e8c0*/  UIADD3 UR11, -UR11, URZ, URZ ;  /* 0x0000003f0b0b7290 */ /* 0x000fe2000fffe13f */
[----:B------:R-:W-:Y:S02]  /*3e8d0*/  LOP3.LUT R13, R13, UR6, RZ, 0xc0, !PT ;  /* 0x000000060d0d7c12 */ /* 0x000fe4000f8ec0ff */
[----:B------:R-:W-:Y:S01]  /*3e8e0*/  IMAD.MOV R3, RZ, RZ, -R2 ;  /* 0x000000ffff037224 */ /* 0x000fe200078e0a02 */
[----:B------:R-:W-:Y:S02]  /*3e8f0*/  LOP3.LUT R9, R9, UR4, RZ, 0xc0, !PT ;  /* 0x0000000409097c12 */ /* 0x000fe4000f8ec0ff */
[----:B------:R-:W-:Y:S01]  /*3e900*/  IMAD R5, R2, UR5, R13 ;  /* 0x0000000502057c24 */ /* 0x000fe2000f8e020d */
[----:B------:R-:W-:Y:S01]  /*3e910*/  PLOP3.LUT P1, PT, PT, PT, UP0, 0x40, 0x0 ;  /* 0x000000000000781c */ /* 0x000fe20003f2e808 */
[----:B------:R-:W-:Y:S01]  /*3e920*/  IMAD R12, R3, UR10, R12 ;  /* 0x0000000a030c7c24 */ /* 0x000fe2000f8e020c */
[----:B------:R-:W-:Y:S01]  /*3e930*/  UIADD3 UR10, -UR9, URZ, URZ ;  /* 0x0000003f090a7290 */ /* 0x000fe2000fffe13f */
[----:B------:R-:W-:Y:S01]  /*3e940*/  PLOP3.LUT P2, PT, PT, PT, UP0, 0x40, 0x0 ;  /* 0x000000000000781c */ /* 0x000fe20003f4e808 */
[----:B------:R-:W-:Y:S01]  /*3e950*/  IMAD.MOV.U32 R3, RZ, RZ, 0x1 ;  /* 0x00000001ff037424 */ /* 0x000fe200078e00ff */
[----:B------:R-:W-:-:S02]  /*3e960*/  ULDC UR9, c[0x0][0x144] ;  /* 0x0000510000097ab9 */ /* 0x000fc40000000800 */
[----:B------:R-:W-:-:S03]  /*3e970*/  UIMAD UR8, UR9, UR10, UR8 ;  /* 0x0000000a090872a4 */ /* 0x000fc6000f8e0208 */
[----:B------:R-:W-:Y:S02]  /*3e980*/  ULDC UR9, c[0x0][0x148] ;  /* 0x0000520000097ab9 */ /* 0x000fe40000000800 */
[----:B------:R-:W-:-:S03]  /*3e990*/  @UP0 UIMAD UR8, UR9, UR11, UR13 ;  /* 0x0000000b090802a4 */ /* 0x000fc6000f8e020d */
[----:B------:R-:W-:Y:S02]  /*3e9a0*/  ULDC UR9, c[0x0][0x600] ;  /* 0x0001800000097ab9 */ /* 0x000fe40000000800 */
[----:B------:R-:W-:Y:S02]  /*3e9b0*/  IMAD R12, R12, UR9, R9 ;  /* 0x000000090c0c7c24 */ /* 0x000fe4000f8e0209 */
[----:B------:R-:W-:Y:S01]  /*3e9c0*/  IMAD.U32 R2, RZ, RZ, UR8 ;  /* 0x00000008ff027e24 */ /* 0x000fe2000f8e00ff */
[----:B------:R-:W-:-:S03]  /*3e9d0*/  ULDC UR8, c[0x0][0x610] ;  /* 0x0001840000087ab9 */ /* 0x000fc60000000800 */
[----:B------:R-:W-:-:S05]  /*3e9e0*/  IMAD R5, R5, UR8, R2 ;  /* 0x0000000805057c24 */ /* 0x000fca000f8e0202 */
[----:B------:R-:W-:Y:S02]  /*3e9f0*/  SEL R2, R12, R5, P1 ;  /* 0x000000050c027207 */ /* 0x000fe40000800000 */
[----:B------:R-:W-:-:S07]  /*3ea00*/  SEL R5, R5, R12, P2 ;  /* 0x0000000c05057207 */ /* 0x000fce0001000000 */
.L_x_1069:
[----:B------:R-:W-:Y:S05]  /*3ea10*/  BSYNC B1 ;  /* 0x0000000000017941 */ /* 0x000fea0003800000 */
.L_x_1068:
[----:B------:R-:W-:-:S13]  /*3ea20*/  LOP3.LUT P1, RZ, R3, 0xff, RZ, 0xc0, !PT ;  /* 0x000000ff03ff7812 */ /* 0x000fda000782c0ff */
[----:B------:R-:W-:Y:S05]  /*3ea30*/  @P1 BRA `(.L_x_1072) ;  /* 0xfffffff400181947 */ /* 0x000fea000383ffff */
[----:B------:R-:W-:Y:S05]  /*3ea40*/  BSYNC B0 ;  /* 0x0000000000007941 */ /* 0x000fea0003800000 */
.L_x_1060:
[----:B------:R-:W-:-:S03]  /*3ea50*/  UMOV UR8, 0xffffffff ;  /* 0xffffffff00087882 */ /* 0x000fc60000000000 */
[----:B------:R-:W-:Y:S05]  /*3ea60*/  BRA.DIV UR8, `(.L_x_1073) ;  /* 0x0000000208d07947 */ /* 0x000fea000b800000 */
[----:B------:R-:W-:-:S13]  /*3ea70*/  ELECT P6, URZ, PT ;  /* 0x00000000003f782f */ /* 0x000fda00038c0000 */
.L_x_1085:
[----:B------:R-:W-:Y:S04]  /*3ea80*/  BSSY B0, `(.L_x_1074) ;  /* 0x000001a000007945 */ /* 0x000fe80003800000 */
[----:B------:R-:W-:Y:S05]  /*3ea90*/  @!P6 BRA `(.L_x_1075) ;  /* 0x000000000060e947 */ /* 0x000fea0003800000 */
[----:B------:R-:W-:-:S04]  /*3eaa0*/  ULOP3.LUT UR8, UR38, 0x2, URZ, 0xfc, !UPT ;  /* 0x0000000226087892 */ /* 0x000fc8000f8efc3f */
[----:B------:R-:W-:-:S06]  /*3eab0*/  UISETP.NE.AND UP0, UPT, UR8, 0x3, UPT ;  /* 0x000000030800788c */ /* 0x000fcc000bf05270 */
[----:B------:R-:W-:-:S13]  /*3eac0*/  PLOP3.LUT P0, PT, PT, PT, UP0, 0x80, 0x0 ;  /* 0x000000000000781c */ /* 0x000fda0003f0f008 */
[----:B------:R-:W-:Y:S05]  /*3ead0*/  @!P0 BRA `(.L_x_1076) ;  /* 0x0000000000048947 */ /* 0x000fea0003800000 */
[----:B------:R-:W-:Y:S01]  /*3eae0*/  BPT.TRAP 0x1 ;  /* 0x000000040000795c */ /* 0x000fe20000300000 */
.L_x_1076:
[----:B------:R-:W0:Y:S01]  /*3eaf0*/  S2R R3, SR_CgaCtaId ;  /* 0x0000000000037919 */ /* 0x000e220000008800 */
[----:B------:R-:W-:-:S04]  /*3eb00*/  MOV R2, 0x400 ;  /* 0x0000040000027802 */ /* 0x000fc80000000f00 */
[----:B0-----:R-:W-:Y:S02]  /*3eb10*/  LEA R3, R3, R2, 0x18 ;  /* 0x0000000203037211 */ /* 0x001fe400078ec0ff */
[----:B------:R-:W-:-:S03]  /*3eb20*/  SHF.L.U32 R2, R0, 0x1f, RZ ;  /* 0x0000001f00027819 */ /* 0x000fc600000006ff */
[----:B------:R-:W-:-:S04]  /*3eb30*/  VIADD R3, R3, 0x10 ;  /* 0x0000001003037836 */ /* 0x000fc80000000000 */
[----:B------:R-:W-:-:S04]  /*3eb40*/  IMAD R5, R6, 0x8, R3 ;  /* 0x0000000806057824 */ /* 0x000fc800078e0203 */
[----:B------:R-:W0:Y:S02]  /*3eb50*/  SYNCS.PHASECHK.TRANS64.TRYWAIT P0, [R5+URZ], R2 ;  /* 0x00000002050075a7 */ /* 0x000e24000800017f */
[----:B0-----:R-:W-:Y:S05]  /*3eb60*/  @!P0 BRA `(.L_x_1077) ;  /* 0x0000000000b08947 */ /* 0x001fea0003800000 */
.L_x_1086:
[----:B------:R-:W-:-:S05]  /*3eb70*/  VIADD R6, R6, 0x1 ;  /* 0x0000000106067836 */ /* 0x000fca0000000000 */
[----:B------:R-:W-:-:S04]  /*3eb80*/  ISETP.NE.AND P0, PT, R6, 0x2, PT ;  /* 0x000000020600780c */ /* 0x000fc80003f05270 */
[----:B0-----:R-:W-:Y:S02]  /*3eb90*/  SEL R5, RZ, 0x1, P0 ;  /* 0x00000001ff057807 */ /* 0x001fe40000000000 */
[----:B------:R-:W-:Y:S02]  /*3eba0*/  SEL R6, R6, RZ, P0 ;  /* 0x000000ff06067207 */ /* 0x000fe40000000000 */
[----:B------:R-:W-:-:S03]  /*3ebb0*/  LOP3.LUT R0, R0, R5, RZ, 0x3c, !PT ;  /* 0x0000000500007212 */ /* 0x000fc600078e3cff */
[----:B------:R-:W-:Y:S01]  /*3ebc0*/  IMAD R3, R6, 0x8, R3 ;  /* 0x0000000806037824 */ /* 0x000fe200078e0203 */
[----:B------:R-:W-:-:S07]  /*3ebd0*/  SHF.L.U32 R0, R0, 0x1f, RZ ;  /* 0x0000001f00007819 */ /* 0x000fce00000006ff */
.L_x_1078:
[----:B0-----:R0:W1:Y:S02]  /*3ebe0*/  SYNCS.PHASECHK.TRANS64.TRYWAIT P0, [R3+URZ], R0 ;  /* 0x00000000030075a7 */ /* 0x001064000800017f */
[----:B-1----:R-:W-:Y:S05]  /*3ebf0*/  @!P0 NANOSLEEP.SYNCS 0x989680 ;  /* 0x009896800000895d */ /* 0x002fea0003900000 */
[----:B------:R-:W1:Y:S02]  /*3ec00*/  @!P0 SYNCS.PHASECHK.TRANS64 P0, [R3+URZ], R0 ;  /* 0x00000000030085a7 */ /* 0x000e64000800007f */
[----:B-1----:R-:W-:Y:S05]  /*3ec10*/  @!P0 BRA `(.L_x_1078) ;  /* 0xfffffffc00f08947 */ /* 0x002fea000383ffff */
.L_x_1075:
[----:B------:R-:W-:Y:S05]  /*3ec20*/  BSYNC B0 ;  /* 0x0000000000007941 */ /* 0x000fea0003800000 */
.L_x_1074:
[----:B------:R-:W-:Y:S05]  /*3ec30*/  EXIT ;  /* 0x000000000000794d */ /* 0x000fea0003800000 */
.L_x_17:
[----:B-1----:R1:W3:Y:S02]  /*3ec40*/  SYNCS.PHASECHK.TRANS64.TRYWAIT P1, [R3+URZ], R2 ;  /* 0x00000002030075a7 */ /* 0x0022e4000802017f */
[----:B---3--:R-:W-:Y:S05]  /*3ec50*/  @!P1 NANOSLEEP.SYNCS 0x989680 ;  /* 0x009896800000995d */ /* 0x008fea0003900000 */
[----:B------:R-:W3:Y:S02]  /*3ec60*/  @!P1 SYNCS.PHASECHK.TRANS64 P1, [R3+URZ], R2 ;  /* 0x00000002030095a7 */ /* 0x000ee4000802007f */
[----:B---3--:R-:W-:Y:S05]  /*3ec70*/  @!P1 BRA `(.L_x_17) ;  /* 0xfffffffc00f09947 */ /* 0x008fea000383ffff */
[----:B------:R-:W-:Y:S05]  /*3ec80*/  BRA `(.L_x_16) ;  /* 0xfffffc2800007947 */ /* 0x000fea000383ffff */
.L_x_22:
[----:B-1----:R1:W2:Y:S02]  /*3ec90*/  SYNCS.PHASECHK.TRANS64.TRYWAIT P1, [R3+URZ], R4 ;  /* 0x00000004030075a7 */ /* 0x0022a4000802017f */
[----:B--2---:R-:W-:Y:S05]  /*3eca0*/  @!P1 NANOSLEEP.SYNCS 0x989680 ;  /* 0x009896800000995d */ /* 0x004fea0003900000 */
[----:B------:R-:W2:Y:S02]  /*3ecb0*/  @!P1 SYNCS.PHASECHK.TRANS64 P1, [R3+URZ], R4 ;  /* 0x00000004030095a7 */ /* 0x000ea4000802007f */
[----:B--2---:R-:W-:Y:S05]  /*3ecc0*/  @!P1 BRA `(.L_x_22) ;  /* 0xfffffffc00f09947 */ /* 0x004fea000383ffff */
[----:B------:R-:W-:Y:S05]  /*3ecd0*/  BRA `(.L_x_21) ;  /* 0xfffffcd4003c7947 */ /* 0x000fea000383ffff */
.L_x_1061:
[----:B------:R-:W-:Y:S01]  /*3ece0*/  BSSY B1, `(.L_x_1079) ;  /* 0x0000006000017945 */ /* 0x000fe20003800000 */
[----:B------:R-:W-:-:S07]  /*3ecf0*/  IMAD.MOV.U32 R15, RZ, RZ, -0x1 ;  /* 0xffffffffff0f7424 */ /* 0x000fce00078e00ff */
[----:B------:R-:W-:Y:S05]  /*3ed00*/  WARPSYNC.COLLECTIVE R15, `(.L_x_1080) ;  /* 0x000000000f0c7348 */ /* 0x000fea0003c00000 */
[----:B------:R-:W-:Y:S02]  /*3ed10*/  ELECT P6, UR62, PT ;  /* 0x00000000003e782f */ /* 0x000fe400038c0000 */
[----:B------:R-:W-:Y:S01]  /*3ed20*/  MOV R14, UR62 ;  /* 0x0000003e000e7c02 */ /* 0x000fe20008000f00 */
[----:B------:R-:W-:Y:S10]  /*3ed30*/  ENDCOLLECTIVE ;  /* 0x000000000000791b */ /* 0x000ff40003800000 */
.L_x_1080:
[----:B------:R-:W-:Y:S05]  /*3ed40*/  BSYNC B1 ;  /* 0x0000000000017941 */ /* 0x000fea0003800000 */
.L_x_1079:
[----:B------:R-:W-:Y:S05]  /*3ed50*/  BRA `(.L_x_1081) ;  /* 0xfffffff0005c7947 */ /* 0x000fea000383ffff */
.L_x_1064:
[----:B-1----:R1:W2:Y:S02]  /*3ed60*/  SYNCS.PHASECHK.TRANS64.TRYWAIT P1, [R15+URZ+0x10], R12 ;  /* 0x0000100c0f0075a7 */ /* 0x0022a4000802017f */
[----:B--2---:R-:W-:Y:S05]  /*3ed70*/  @!P1 NANOSLEEP.SYNCS 0x989680 ;  /* 0x009896800000995d */ /* 0x004fea0003900000 */
[----:B------:R-:W2:Y:S02]  /*3ed80*/  @!P1 SYNCS.PHASECHK.TRANS64 P1, [R15+URZ+0x10], R12 ;  /* 0x0000100c0f0095a7 */ /* 0x000ea4000802007f */
[----:B--2---:R-:W-:Y:S05]  /*3ed90*/  @!P1 BRA `(.L_x_1064) ;  /* 0xfffffffc00f09947 */ /* 0x004fea000383ffff */
[----:B------:R-:W-:Y:S05]  /*3eda0*/  BRA `(.L_x_1082) ;  /* 0xfffffff000907947 */ /* 0x000fea000383ffff */
.L_x_1073:
[----:B------:R-:W-:Y:S01]  /*3edb0*/  BSSY B0, `(.L_x_1083) ;  /* 0x0000006000007945 */ /* 0x000fe20003800000 */
[----:B------:R-:W-:-:S07]  /*3edc0*/  IMAD.MOV.U32 R15, RZ, RZ, -0x1 ;  /* 0xffffffffff0f7424 */ /* 0x000fce00078e00ff */
[----:B------:R-:W-:Y:S05]  /*3edd0*/  WARPSYNC.COLLECTIVE R15, `(.L_x_1084) ;  /* 0x000000000f0c7348 */ /* 0x000fea0003c00000 */
[----:B------:R-:W-:Y:S02]  /*3ede0*/  ELECT P6, UR62, PT ;  /* 0x00000000003e782f */ /* 0x000fe400038c0000 */
[----:B------:R-:W-:Y:S01]  /*3edf0*/  MOV R14, UR62 ;  /* 0x0000003e000e7c02 */ /* 0x000fe20008000f00 */
[----:B------:R-:W-:Y:S10]  /*3ee00*/  ENDCOLLECTIVE ;  /* 0x000000000000791b */ /* 0x000ff40003800000 */
.L_x_1084:
[----:B------:R-:W-:Y:S05]  /*3ee10*/  BSYNC B0 ;  /* 0x0000000000007941 */ /* 0x000fea0003800000 */
.L_x_1083:
[----:B------:R-:W-:Y:S05]  /*3ee20*/  BRA `(.L_x_1085) ;  /* 0xfffffffc00147947 */ /* 0x000fea000383ffff */
.L_x_1077:
[----:B0-----:R0:W1:Y:S02]  /*3ee30*/  SYNCS.PHASECHK.TRANS64.TRYWAIT P0, [R5+URZ], R2 ;  /* 0x00000002050075a7 */ /* 0x001064000800017f */
[----:B-1----:R-:W-:Y:S05]  /*3ee40*/  @!P0 NANOSLEEP.SYNCS 0x989680 ;  /* 0x009896800000895d */ /* 0x002fea0003900000 */
[----:B------:R-:W1:Y:S02]  /*3ee50*/  @!P0 SYNCS.PHASECHK.TRANS64 P0, [R5+URZ], R2 ;  /* 0x00000002050085a7 */ /* 0x000e64000800007f */
[----:B-1----:R-:W-:Y:S05]  /*3ee60*/  @!P0 BRA `(.L_x_1077) ;  /* 0xfffffffc00f08947 */ /* 0x002fea000383ffff */
[----:B------:R-:W-:Y:S05]  /*3ee70*/  BRA `(.L_x_1086) ;  /* 0xfffffffc003c7947 */ /* 0x000fea000383ffff */
.L_x_1087:
[----:B------:R-:W-:-:S00]  /*3ee80*/  BRA `(.L_x_1087) ;  /* 0xfffffffc00fc7947 */ /* 0x000fc0000383ffff */
[----:B------:R-:W-:-:S00]  /*3ee90*/  NOP ;  /* 0x0000000000007918 */ /* 0x000fc00000000000 */
        /* <DEDUP_REMOVED lines=14> */
.L_x_1088:


//--------------------- .nv.global.init           --------------------------
	.section	.nv.global.init,"aw",@progbits
.nv.global.init:
	.type		$str$22,@object
	.size		$str$22,($str$23 - $str$22)
$str$22:
        /*0000*/ 	.byte	0x6b, 0x5f, 0x74, 0x69, 0x6c, 0x65, 0x5f, 0x63, 0x6f, 0x75, 0x6e, 0x74, 0x20, 0x3e, 0x3d, 0x20
        /*0010*/ 	.byte	0x31, 0x00
	.type		$str$23,@object
	.size		$str$23,(__unnamed_1 - $str$23)
$str$23:
        /*0012*/ 	.byte	0x2f, 0x74, 0x6d, 0x70, 0x2f, 0x63, 0x75, 0x74, 0x6c, 0x61, 0x73, 0x73, 0x5f, 0x73, 0x77, 0x65
        /*0022*/ 	.byte	0x65, 0x70, 0x5f, 0x73, 0x72, 0x63, 0x2f, 0x69, 0x6e, 0x63, 0x6c, 0x75, 0x64, 0x65, 0x2f, 0x63
        /*0032*/ 	.byte	0x75, 0x74, 0x6c, 0x61, 0x73, 0x73, 0x2f, 0x67, 0x65, 0x6d, 0x6d, 0x2f, 0x63, 0x6f, 0x6c, 0x6c
        /*0042*/ 	.byte	0x65, 0x63, 0x74, 0x69, 0x76, 0x65, 0x2f, 0x73, 0x6d, 0x39, 0x30, 0x5f, 0x6d, 0x6d, 0x61, 0x5f
        /*0052*/ 	.byte	0x74, 0x6d, 0x61, 0x5f, 0x67, 0x6d, 0x6d, 0x61, 0x5f, 0x73, 0x73, 0x5f, 0x77, 0x61, 0x72, 0x70
        /*0062*/ 	.byte	0x73, 0x70, 0x65, 0x63, 0x69, 0x61, 0x6c, 0x69, 0x7a, 0x65, 0x64, 0x2e, 0x68, 0x70, 0x70, 0x00
	.type		__unnamed_1,@object
	.size		__unnamed_1,(.L_0 - __unnamed_1)
__unnamed_1:
        /* <DEDUP_REMOVED lines=173> */
        /*0b42*/ 	.byte	0x6e, 0x74, 0x69, 0x74, 0x79, 0x5d, 0x00
.L_0:


//--------------------- .nv.shared._ZN7cutlass13device_kernelINS_4gemm6kernel13GemmUniversalIN4cute5tupleIJiiiiEEENS1_10collective13CollectiveMmaINS1_34MainloopSm90TmaGmmaWarpSpecializedILi2ENS5_IJNS4_1CILi1EEESB_SB_EEENS1_35KernelTmaWarpSpecializedCooperativeEEENS5_IJNSA_ILi512EEENSA_ILi256EEENSA_ILi128EEEEEEaNS5_IJlSB_lEEEaSJ_NS4_8TiledMMAINS4_8MMA_AtomIJNS4_4SM904GMMA27MMA_64x256x32_S32S8S8_SS_TNEEEENS4_6LayoutINS5_IJNSA_ILi2EEESB_SB_EEENS5_IJSB_NSA_ILi0EEEST_EEEEENS5_IJNS4_10UnderscoreESW_SW_EEEEENS4_13SM90_TMA_LOADENS4_14ComposedLayoutINS4_7SwizzleILi3ELi4ELi3EEENS4_18smem_ptr_flag_bitsILi8EEENSQ_INS5_IJNSA_ILi8EEESH_EEENS5_IJSH_SB_EEEEEEEvNS4_8identityESZ_S19_vS1A_EENS_8epilogue10collective6detail29Sm90TmaWarpSpecializedAdapterINS1D_15DefaultEpilogueIaSJ_SJ_NS1C_6thread17LinearCombinationIaLi1EiiLNS1H_9ScaleType4KindE0ELNS_15FloatRoundStyleE2EaEENS1_15EpilogueDefaultEEEEEvvEEEEvNT_6ParamsE --------------------------
	.section	.nv.shared._ZN7cutlass13device_kernelINS_4gemm6kernel13GemmUniversalIN4cute5tupleIJiiiiEEENS1_10collective13CollectiveMmaINS1_34MainloopSm90TmaGmmaWarpSpecializedILi2ENS5_IJNS4_1CILi1EEESB_SB_EEENS1_35KernelTmaWarpSpecializedCooperativeEEENS5_IJNSA_ILi512EEENSA_ILi256EEENSA_ILi128EEEEEEaNS5_IJlSB_lEEEaSJ_NS4_8TiledMMAINS4_8MMA_AtomIJNS4_4SM904GMMA27MMA_64x256x32_S32S8S8_SS_TNEEEENS4_6LayoutINS5_IJNSA_ILi2EEESB_SB_EEENS5_IJSB_NSA_ILi0EEEST_EEEEENS5_IJNS4_10UnderscoreESW_SW_EEEEENS4_13SM90_TMA_LOADENS4_14ComposedLayoutINS4_7SwizzleILi3ELi4ELi3EEENS4_18smem_ptr_flag_bitsILi8EEENSQ_INS5_IJNSA_ILi8EEESH_EEENS5_IJSH_SB_EEEEEEEvNS4_8identityESZ_S19_vS1A_EENS_8epilogue10collective6detail29Sm90TmaWarpSpecializedAdapterINS1D_15DefaultEpilogueIaSJ_SJ_NS1C_6thread17LinearCombinationIaLi1EiiLNS1H_9ScaleType4KindE0ELNS_15FloatRoundStyleE2EaEENS1_15EpilogueDefaultEEEEEvvEEEEvNT_6ParamsE,"aw",@nobits
	.sectionflags	@""
	.align	16
	.zero		1024


//--------------------- .nv.shared.reserved.0     --------------------------
	.section	.nv.shared.reserved.0,"aw",@nobits
	.weak		__nv_reservedSMEM_offset_0_alias
	.size		__nv_reservedSMEM_offset_0_alias, 0, 0
	.other		__nv_reservedSMEM_offset_0_alias,@"STO_CUDA_RESERVED_SHARED STV_DEFAULT"
__nv_reservedSMEM_offset_0_alias:
	.zero		0


//--------------------- .nv.global                --------------------------
	.section	.nv.global,"aw",@nobits
.nv.global:
	.type		_ZN39_INTERNAL_130e5479_4_k_cu_8a7df4ec_63904cute1_E,@object
	.size		_ZN39_INTERNAL_130e5479_4_k_cu_8a7df4ec_63904cute1_E,(_ZN39_INTERNAL_130e5479_4_k_cu_8a7df4ec_63904cuda3std3__45__cpo6cbeginE - _ZN39_INTERNAL_130e5479_4_k_cu_8a7df4ec_63904cute1_E)
_ZN39_INTERNAL_130e5479_4_k_cu_8a7df4ec_63904cute1_E:
	.zero		1
	.type		_ZN39_INTERNAL_130e5479_4_k_cu_8a7df4ec_63904cuda3std3__45__cpo6cbeginE,@object
	.size		_ZN39_INTERNAL_130e5479_4_k_cu_8a7df4ec_63904cuda3std3__45__cpo6cbeginE,(_ZN39_INTERNAL_130e5479_4_k_cu_8a7df4ec_63904cuda3std3__48in_placeE - _ZN39_INTERNAL_130e5479_4_k_cu_8a7df4ec_63904cuda3std3__45__cpo6cbeginE)
_ZN39_INTERNAL_130e5479_4_k_cu_8a7df4ec_63904cuda3std3__45__cpo6cbeginE:
	.zero		1
	.type		_ZN39_INTERNAL_130e5479_4_k_cu_8a7df4ec_63904cuda3std3__48in_placeE,@object
	.size		_ZN39_INTERNAL_130e5479_4_k_cu_8a7df4ec_63904cuda3std3__48in_placeE,(_ZN39_INTERNAL_130e5479_4_k_cu_8a7df4ec_63904cuda3std6ranges3__45__cpo9iter_moveE - _ZN39_INTERNAL_130e5479_4_k_cu_8a7df4ec_63904cuda3std3__48in_placeE)
_ZN39_INTERNAL_130e5479_4_k_cu_8a7df4ec_63904cuda3std3__48in_placeE:
	.zero		1
	.type		_ZN39_INTERNAL_130e5479_4_k_cu_8a7df4ec_63904cuda3std6ranges3__45__cpo9iter_moveE,@object
	.size		_ZN39_INTERNAL_130e5479_4_k_cu_8a7df4ec_63904cuda3std6ranges3__45__cpo9iter_moveE,(_ZN39_INTERNAL_130e5479_4_k_cu_8a7df4ec_63904cuda3std3__45__cpo5beginE - _ZN39_INTERNAL_130e5479_4_k_cu_8a7df4ec_63904cuda3std6ranges3__45__cpo9iter_moveE)
_ZN39_INTERNAL_130e5479_4_k_cu_8a7df4ec_63904cuda3std6ranges3__45__cpo9iter_moveE:
	.zero		1
	.type		_ZN39_INTERNAL_130e5479_4_k_cu_8a7df4ec_63904cuda3std3__45__cpo5beginE,@object
	.size		_ZN39_INTERNAL_130e5479_4_k_cu_8a7df4ec_63904cuda3std3__45__cpo5beginE,(_ZN39_INTERNAL_130e5479_4_k_cu_8a7df4ec_63904cuda3std3__441_GLOBAL__N__130e5479_4_k_cu_8a7df4ec_63906ignoreE - _ZN39_INTERNAL_130e5479_4_k_cu_8a7df4ec_63904cuda3std3__45__cpo5beginE)
_ZN39_INTERNAL_130e5479_4_k_cu_8a7df4ec_63904cuda3std3__45__cpo5beginE:
	.zero		1
	.type		_ZN39_INTERNAL_130e5479_4_k_cu_8a7df4ec_63904cuda3std3__441_GLOBAL__N__130e5479_4_k_cu_8a7df4ec_63906ignoreE,@object
	.size		_ZN39_INTERNAL_130e5479_4_k_cu_8a7df4ec_63904cuda3std3__441_GLOBAL__N__130e5479_4_k_cu_8a7df4ec_63906ignoreE,(_ZN39_INTERNAL_130e5479_4_k_cu_8a7df4ec_63904cute7productE - _ZN39_INTERNAL_130e5479_4_k_cu_8a7df4ec_63904cuda3std3__441_GLOBAL__N__130e5479_4_k_cu_8a7df4ec_63906ignoreE)
_ZN39_INTERNAL_130e5479_4_k_cu_8a7df4ec_63904cuda3std3__441_GLOBAL__N__130e5479_4_k_cu_8a7df4ec_63906ignoreE:
	.zero		1
	.type		_ZN39_INTERNAL_130e5479_4_k_cu_8a7df4ec_63904cute7productE,@object
	.size		_ZN39_INTERNAL_130e5479_4_k_cu_8a7df4ec_63904cute7productE,(_ZN39_INTERNAL_130e5479_4_k_cu_8a7df4ec_63904cuda3std3__45__cpo3endE - _ZN39_INTERNAL_130e5479_4_k_cu_8a7df4ec_63904cute7productE)
_ZN39_INTERNAL_130e5479_4_k_cu_8a7df4ec_63904cute7productE:
	.zero		1
	.type		_ZN39_INTERNAL_130e5479_4_k_cu_8a7df4ec_63904cuda3std3__45__cpo3endE,@object
	.size		_ZN39_INTERNAL_130e5479_4_k_cu_8a7df4ec_63904cuda3std3__45__cpo3endE,(_ZN39_INTERNAL_130e5479_4_k_cu_8a7df4ec_63904cuda3std3__419piecewise_constructE - _ZN39_INTERNAL_130e5479_4_k_cu_8a7df4ec_63904cuda3std3__45__cpo3endE)
_ZN39_INTERNAL_130e5479_4_k_cu_8a7df4ec_63904cuda3std3__45__cpo3endE:
	.zero		1
	.type		_ZN39_INTERNAL_130e5479_4_k_cu_8a7df4ec_63904cuda3std3__419piecewise_constructE,@object
	.size		_ZN39_INTERNAL_130e5479_4_k_cu_8a7df4ec_63904cuda3std3__419piecewise_constructE,(_ZN39_INTERNAL_130e5479_4_k_cu_8a7df4ec_63904cuda3std3__45__cpo4cendE - _ZN39_INTERNAL_130e5479_4_k_cu_8a7df4ec_63904cuda3std3__419piecewise_constructE)
_ZN39_INTERNAL_130e5479_4_k_cu_8a7df4ec_63904cuda3std3__419piecewise_constructE:
	.zero		1
	.type		_ZN39_INTERNAL_130e5479_4_k_cu_8a7df4ec_63904cuda3std3__45__cpo4cendE,@object
	.size		_ZN39_INTERNAL_130e5479_4_k_cu_8a7df4ec_63904cuda3std3__45__cpo4cendE,(_ZN39_INTERNAL_130e5479_4_k_cu_8a7df4ec_63904cuda3std6ranges3__45__cpo4swapE - _ZN39_INTERNAL_130e5479_4_k_cu_8a7df4ec_63904cuda3std3__45__cpo4cendE)
_ZN39_INTERNAL_130e5479_4_k_cu_8a7df4ec_63904cuda3std3__45__cpo4cendE:
	.zero		1
	.type		_ZN39_INTERNAL_130e5479_4_k_cu_8a7df4ec_63904cuda3std6ranges3__45__cpo4swapE,@object
	.size		_ZN39_INTERNAL_130e5479_4_k_cu_8a7df4ec_63904cuda3std6ranges3__45__cpo4swapE,(.L_8 - _ZN39_INTERNAL_130e5479_4_k_cu_8a7df4ec_63904cuda3std6ranges3__45__cpo4swapE)
_ZN39_INTERNAL_130e5479_4_k_cu_8a7df4ec_63904cuda3std6ranges3__45__cpo4swapE:
	.zero		1
.L_8:


//--------------------- .nv.constant0._ZN7cutlass13device_kernelINS_4gemm6kernel13GemmUniversalIN4cute5tupleIJiiiiEEENS1_10collective13CollectiveMmaINS1_34MainloopSm90TmaGmmaWarpSpecializedILi2ENS5_IJNS4_1CILi1EEESB_SB_EEENS1_35KernelTmaWarpSpecializedCooperativeEEENS5_IJNSA_ILi512EEENSA_ILi256EEENSA_ILi128EEEEEEaNS5_IJlSB_lEEEaSJ_NS4_8TiledMMAINS4_8MMA_AtomIJNS4_4SM904GMMA27MMA_64x256x32_S32S8S8_SS_TNEEEENS4_6LayoutINS5_IJNSA_ILi2EEESB_SB_EEENS5_IJSB_NSA_ILi0EEEST_EEEEENS5_IJNS4_10UnderscoreESW_SW_EEEEENS4_13SM90_TMA_LOADENS4_14ComposedLayoutINS4_7SwizzleILi3ELi4ELi3EEENS4_18smem_ptr_flag_bitsILi8EEENSQ_INS5_IJNSA_ILi8EEESH_EEENS5_IJSH_SB_EEEEEEEvNS4_8identityESZ_S19_vS1A_EENS_8epilogue10collective6detail29Sm90TmaWarpSpecializedAdapterINS1D_15DefaultEpilogueIaSJ_SJ_NS1C_6thread17LinearCombinationIaLi1EiiLNS1H_9ScaleType4KindE0ELNS_15FloatRoundStyleE2EaEENS1_15EpilogueDefaultEEEEEvvEEEEvNT_6ParamsE --------------------------
	.section	.nv.constant0._ZN7cutlass13device_kernelINS_4gemm6kernel13GemmUniversalIN4cute5tupleIJiiiiEEENS1_10collective13CollectiveMmaINS1_34MainloopSm90TmaGmmaWarpSpecializedILi2ENS5_IJNS4_1CILi1EEESB_SB_EEENS1_35KernelTmaWarpSpecializedCooperativeEEENS5_IJNSA_ILi512EEENSA_ILi256EEENSA_ILi128EEEEEEaNS5_IJlSB_lEEEaSJ_NS4_8TiledMMAINS4_8MMA_AtomIJNS4_4SM904GMMA27MMA_64x256x32_S32S8S8_SS_TNEEEENS4_6LayoutINS5_IJNSA_ILi2EEESB_SB_EEENS5_IJSB_NSA_ILi0EEEST_EEEEENS5_IJNS4_10UnderscoreESW_SW_EEEEENS4_13SM90_TMA_LOADENS4_14ComposedLayoutINS4_7SwizzleILi3ELi4ELi3EEENS4_18smem_ptr_flag_bitsILi8EEENSQ_INS5_IJNSA_ILi8EEESH_EEENS5_IJSH_SB_EEEEEEEvNS4_8identityESZ_S19_vS1A_EENS_8epilogue10collective6detail29Sm90TmaWarpSpecializedAdapterINS1D_15DefaultEpilogueIaSJ_SJ_NS1C_6thread17LinearCombinationIaLi1EiiLNS1H_9ScaleType4KindE0ELNS_15FloatRoundStyleE2EaEENS1_15EpilogueDefaultEEEEEvvEEEEvNT_6ParamsE,"a",@progbits
	.sectionflags	@""
	.align	4
.nv.constant0._ZN7cutlass13device_kernelINS_4gemm6kernel13GemmUniversalIN4cute5tupleIJiiiiEEENS1_10collective13CollectiveMmaINS1_34MainloopSm90TmaGmmaWarpSpecializedILi2ENS5_IJNS4_1CILi1EEESB_SB_EEENS1_35KernelTmaWarpSpecializedCooperativeEEENS5_IJNSA_ILi512EEENSA_ILi256EEENSA_ILi128EEEEEEaNS5_IJlSB_lEEEaSJ_NS4_8TiledMMAINS4_8MMA_AtomIJNS4_4SM904GMMA27MMA_64x256x32_S32S8S8_SS_TNEEEENS4_6LayoutINS5_IJNSA_ILi2EEESB_SB_EEENS5_IJSB_NSA_ILi0EEEST_EEEEENS5_IJNS4_10UnderscoreESW_SW_EEEEENS4_13SM90_TMA_LOADENS4_14ComposedLayoutINS4_7SwizzleILi3ELi4ELi3EEENS4_18smem_ptr_flag_bitsILi8EEENSQ_INS5_IJNSA_ILi8EEESH_EEENS5_IJSH_SB_EEEEEEEvNS4_8identityESZ_S19_vS1A_EENS_8epilogue10collective6detail29Sm90TmaWarpSpecializedAdapterINS1D_15DefaultEpilogueIaSJ_SJ_NS1C_6thread17LinearCombinationIaLi1EiiLNS1H_9ScaleType4KindE0ELNS_15FloatRoundStyleE2EaEENS1_15EpilogueDefaultEEEEEvvEEEEvNT_6ParamsE:
	.zero		1664


//--------------------- SYMBOLS --------------------------

	.type		.nv.reservedSmem.offset0,@object
	.size		.nv.reservedSmem.offset0,0x4
	.type		__assertfail,@function
